//
// Generated by NVIDIA NVVM Compiler
//
// Compiler Build ID: CL-36424714
// Cuda compilation tools, release 13.0, V13.0.88
// Based on NVVM 20.0.0
//

.version 9.0
.target sm_100
.address_size 64

	// .globl	_Z16VideoGradeKernelPKfPfiiiiiifffffffffffffffffffff

.visible .entry _Z16VideoGradeKernelPKfPfiiiiiifffffffffffffffffffff(
	.param .u64 .ptr .align 1 _Z16VideoGradeKernelPKfPfiiiiiifffffffffffffffffffff_param_0,
	.param .u64 .ptr .align 1 _Z16VideoGradeKernelPKfPfiiiiiifffffffffffffffffffff_param_1,
	.param .u32 _Z16VideoGradeKernelPKfPfiiiiiifffffffffffffffffffff_param_2,
	.param .u32 _Z16VideoGradeKernelPKfPfiiiiiifffffffffffffffffffff_param_3,
	.param .u32 _Z16VideoGradeKernelPKfPfiiiiiifffffffffffffffffffff_param_4,
	.param .u32 _Z16VideoGradeKernelPKfPfiiiiiifffffffffffffffffffff_param_5,
	.param .u32 _Z16VideoGradeKernelPKfPfiiiiiifffffffffffffffffffff_param_6,
	.param .u32 _Z16VideoGradeKernelPKfPfiiiiiifffffffffffffffffffff_param_7,
	.param .f32 _Z16VideoGradeKernelPKfPfiiiiiifffffffffffffffffffff_param_8,
	.param .f32 _Z16VideoGradeKernelPKfPfiiiiiifffffffffffffffffffff_param_9,
	.param .f32 _Z16VideoGradeKernelPKfPfiiiiiifffffffffffffffffffff_param_10,
	.param .f32 _Z16VideoGradeKernelPKfPfiiiiiifffffffffffffffffffff_param_11,
	.param .f32 _Z16VideoGradeKernelPKfPfiiiiiifffffffffffffffffffff_param_12,
	.param .f32 _Z16VideoGradeKernelPKfPfiiiiiifffffffffffffffffffff_param_13,
	.param .f32 _Z16VideoGradeKernelPKfPfiiiiiifffffffffffffffffffff_param_14,
	.param .f32 _Z16VideoGradeKernelPKfPfiiiiiifffffffffffffffffffff_param_15,
	.param .f32 _Z16VideoGradeKernelPKfPfiiiiiifffffffffffffffffffff_param_16,
	.param .f32 _Z16VideoGradeKernelPKfPfiiiiiifffffffffffffffffffff_param_17,
	.param .f32 _Z16VideoGradeKernelPKfPfiiiiiifffffffffffffffffffff_param_18,
	.param .f32 _Z16VideoGradeKernelPKfPfiiiiiifffffffffffffffffffff_param_19,
	.param .f32 _Z16VideoGradeKernelPKfPfiiiiiifffffffffffffffffffff_param_20,
	.param .f32 _Z16VideoGradeKernelPKfPfiiiiiifffffffffffffffffffff_param_21,
	.param .f32 _Z16VideoGradeKernelPKfPfiiiiiifffffffffffffffffffff_param_22,
	.param .f32 _Z16VideoGradeKernelPKfPfiiiiiifffffffffffffffffffff_param_23,
	.param .f32 _Z16VideoGradeKernelPKfPfiiiiiifffffffffffffffffffff_param_24,
	.param .f32 _Z16VideoGradeKernelPKfPfiiiiiifffffffffffffffffffff_param_25,
	.param .f32 _Z16VideoGradeKernelPKfPfiiiiiifffffffffffffffffffff_param_26,
	.param .f32 _Z16VideoGradeKernelPKfPfiiiiiifffffffffffffffffffff_param_27,
	.param .f32 _Z16VideoGradeKernelPKfPfiiiiiifffffffffffffffffffff_param_28
)
{
	.reg .pred 	%p<1005>;
	.reg .b32 	%r<547>;
	.reg .b32 	%f<3795>;
	.reg .b64 	%rd<10>;
	.reg .b64 	%fd<41>;

	ld.param.u64 	%rd2, [_Z16VideoGradeKernelPKfPfiiiiiifffffffffffffffffffff_param_0];
	ld.param.u32 	%r20, [_Z16VideoGradeKernelPKfPfiiiiiifffffffffffffffffffff_param_2];
	ld.param.u32 	%r26, [_Z16VideoGradeKernelPKfPfiiiiiifffffffffffffffffffff_param_3];
	ld.param.u32 	%r22, [_Z16VideoGradeKernelPKfPfiiiiiifffffffffffffffffffff_param_4];
	ld.param.u32 	%r24, [_Z16VideoGradeKernelPKfPfiiiiiifffffffffffffffffffff_param_6];
	ld.param.u32 	%r25, [_Z16VideoGradeKernelPKfPfiiiiiifffffffffffffffffffff_param_7];
	ld.param.f32 	%f863, [_Z16VideoGradeKernelPKfPfiiiiiifffffffffffffffffffff_param_8];
	ld.param.f32 	%f864, [_Z16VideoGradeKernelPKfPfiiiiiifffffffffffffffffffff_param_9];
	ld.param.f32 	%f865, [_Z16VideoGradeKernelPKfPfiiiiiifffffffffffffffffffff_param_10];
	ld.param.f32 	%f866, [_Z16VideoGradeKernelPKfPfiiiiiifffffffffffffffffffff_param_11];
	ld.param.f32 	%f867, [_Z16VideoGradeKernelPKfPfiiiiiifffffffffffffffffffff_param_12];
	ld.param.f32 	%f868, [_Z16VideoGradeKernelPKfPfiiiiiifffffffffffffffffffff_param_13];
	ld.param.f32 	%f3734, [_Z16VideoGradeKernelPKfPfiiiiiifffffffffffffffffffff_param_14];
	ld.param.f32 	%f871, [_Z16VideoGradeKernelPKfPfiiiiiifffffffffffffffffffff_param_16];
	ld.param.f32 	%f872, [_Z16VideoGradeKernelPKfPfiiiiiifffffffffffffffffffff_param_17];
	ld.param.f32 	%f875, [_Z16VideoGradeKernelPKfPfiiiiiifffffffffffffffffffff_param_20];
	ld.param.f32 	%f876, [_Z16VideoGradeKernelPKfPfiiiiiifffffffffffffffffffff_param_21];
	ld.param.f32 	%f3738, [_Z16VideoGradeKernelPKfPfiiiiiifffffffffffffffffffff_param_22];
	ld.param.f32 	%f3739, [_Z16VideoGradeKernelPKfPfiiiiiifffffffffffffffffffff_param_23];
	ld.param.f32 	%f879, [_Z16VideoGradeKernelPKfPfiiiiiifffffffffffffffffffff_param_24];
	ld.param.f32 	%f882, [_Z16VideoGradeKernelPKfPfiiiiiifffffffffffffffffffff_param_27];
	ld.param.f32 	%f883, [_Z16VideoGradeKernelPKfPfiiiiiifffffffffffffffffffff_param_28];
	mov.u32 	%r27, %ctaid.x;
	mov.u32 	%r28, %ntid.x;
	mov.u32 	%r29, %tid.x;
	mad.lo.s32 	%r1, %r27, %r28, %r29;
	mov.u32 	%r30, %ctaid.y;
	mov.u32 	%r31, %ntid.y;
	mov.u32 	%r32, %tid.y;
	mad.lo.s32 	%r33, %r30, %r31, %r32;
	setp.ge.s32 	%p2, %r1, %r20;
	setp.ge.s32 	%p3, %r33, %r26;
	or.pred  	%p4, %p2, %p3;
	@%p4 bra 	$L__BB0_704;
	cvta.to.global.u64 	%rd4, %rd2;
	mad.lo.s32 	%r34, %r20, %r33, %r1;
	shl.b32 	%r3, %r34, 2;
	mul.wide.s32 	%rd5, %r3, 4;
	add.s64 	%rd1, %rd4, %rd5;
	ld.global.f32 	%f3597, [%rd1];
	ld.global.f32 	%f3573, [%rd1+4];
	ld.global.f32 	%f3599, [%rd1+8];
	cvt.rn.f32.s32 	%f885, %r20;
	cvt.rn.f32.u32 	%f4, %r26;
	div.rn.f32 	%f886, %f885, 0f44F00000;
	mul.f32 	%f5, %f886, 0f40A00000;
	cvt.rn.f32.s32 	%f887, %r1;
	add.f32 	%f888, %f885, 0fBF800000;
	div.rn.f32 	%f3651, %f887, %f888;
	setp.eq.s32 	%p5, %r25, 2;
	@%p5 bra 	$L__BB0_352;
	setp.eq.s32 	%p6, %r25, 1;
	@%p6 bra 	$L__BB0_175;
	setp.ne.s32 	%p7, %r25, 0;
	@%p7 bra 	$L__BB0_703;
	ld.param.f32 	%f14, [_Z16VideoGradeKernelPKfPfiiiiiifffffffffffffffffffff_param_26];
	ld.param.f32 	%f13, [_Z16VideoGradeKernelPKfPfiiiiiifffffffffffffffffffff_param_25];
	ld.param.f32 	%f3567, [_Z16VideoGradeKernelPKfPfiiiiiifffffffffffffffffffff_param_19];
	ld.param.f32 	%f3566, [_Z16VideoGradeKernelPKfPfiiiiiifffffffffffffffffffff_param_18];
	ld.param.f32 	%f3565, [_Z16VideoGradeKernelPKfPfiiiiiifffffffffffffffffffff_param_15];
	ld.param.u32 	%r542, [_Z16VideoGradeKernelPKfPfiiiiiifffffffffffffffffffff_param_5];
	setp.ne.s32 	%p759, %r542, 1;
	@%p759 bra 	$L__BB0_6;
	mov.f32 	%f3734, %f868;
	mov.f32 	%f3565, %f868;
	mov.f32 	%f3566, %f872;
	mov.f32 	%f3567, %f872;
	mov.f32 	%f3738, %f876;
	mov.f32 	%f3739, %f876;
	mov.f32 	%f13, %f879;
	mov.f32 	%f14, %f879;
$L__BB0_6:
	div.rn.f32 	%f2875, %f864, 0f42C80000;
	add.f32 	%f15, %f2875, 0f3F800000;
	setp.eq.f32 	%p760, %f863, 0f00000000;
	@%p760 bra 	$L__BB0_8;
	mov.f32 	%f2876, 0f00000000;
	mov.f32 	%f2877, 0f3F000000;
	mul.rn.f32 	%f2878, %f2877, %f2876;
	mov.f32 	%f2879, 0f3DF6384F;
	mul.rn.f32 	%f2880, %f2879, %f2876;
	fma.rn.f32 	%f2881, %f2878, 0f3FB8AA3B, 0f00000000;
	add.f32 	%f2882, %f2881, 0f00000000;
	mul.f32 	%f2883, %f2880, 0f40400000;
	fma.rn.f32 	%f2884, %f2883, %f2878, %f2882;
	fma.rn.f32 	%f2885, %f2880, 0f00000000, %f2884;
	mov.f32 	%f2886, 0f3F800000;
	add.rn.f32 	%f2887, %f2886, %f2885;
	mov.f32 	%f2888, 0fBF800000;
	add.rn.f32 	%f2889, %f2887, %f2888;
	neg.f32 	%f2890, %f2889;
	add.rn.f32 	%f2891, %f2885, %f2890;
	mul.rn.f32 	%f2892, %f2887, %f863;
	neg.f32 	%f2893, %f2892;
	fma.rn.f32 	%f2894, %f2887, %f863, %f2893;
	fma.rn.f32 	%f2895, %f2891, %f863, %f2894;
	cvt.rni.f32.f32 	%f2896, %f2892;
	sub.f32 	%f2897, %f2892, %f2896;
	add.f32 	%f2898, %f2897, %f2895;
	fma.rn.f32 	%f2899, %f2898, 0f391FCB8E, 0f3AAF85ED;
	fma.rn.f32 	%f2900, %f2899, %f2898, 0f3C1D9856;
	fma.rn.f32 	%f2901, %f2900, %f2898, 0f3D6357BB;
	fma.rn.f32 	%f2902, %f2901, %f2898, 0f3E75FDEC;
	fma.rn.f32 	%f2903, %f2902, %f2898, 0f3F317218;
	fma.rn.f32 	%f2904, %f2903, %f2898, 0f3F800000;
	cvt.rzi.s32.f32 	%r413, %f2896;
	setp.gt.f32 	%p761, %f2896, 0f00000000;
	selp.b32 	%r414, 0, -2097152000, %p761;
	add.s32 	%r415, %r414, 2130706432;
	mov.b32 	%f2905, %r415;
	mul.f32 	%f2906, %f2904, %f2905;
	shl.b32 	%r416, %r413, 23;
	sub.s32 	%r417, %r416, %r414;
	mov.b32 	%f2907, %r417;
	mul.f32 	%f2908, %f2906, %f2907;
	abs.f32 	%f2909, %f2892;
	setp.gt.f32 	%p762, %f2909, 0f43180000;
	setp.lt.f32 	%p763, %f2892, 0f00000000;
	selp.f32 	%f2910, 0f00000000, 0f7F800000, %p763;
	selp.f32 	%f2911, %f2910, %f2908, %p762;
	abs.f32 	%f2912, %f863;
	setp.nan.f32 	%p764, %f2912, %f2912;
	mov.f32 	%f2913, 0f40000000;
	add.rn.f32 	%f2914, %f2913, %f863;
	selp.f32 	%f2915, %f2914, %f2911, %p764;
	mul.f32 	%f3597, %f2915, %f3597;
	mul.f32 	%f3573, %f2915, %f3573;
	mul.f32 	%f3599, %f2915, %f3599;
$L__BB0_8:
	setp.eq.f32 	%p765, %f15, 0f42840000;
	@%p765 bra 	$L__BB0_52;
	mul.f32 	%f2916, %f3573, 0f3F371759;
	fma.rn.f32 	%f2917, %f3597, 0f3E59B3D0, %f2916;
	fma.rn.f32 	%f3575, %f3599, 0f3D93DD98, %f2917;
	mul.f32 	%f2918, %f3573, 0f3F2D9168;
	fma.rn.f32 	%f2919, %f3597, 0f3E86809D, %f2918;
	fma.rn.f32 	%f23, %f3599, 0f3D72E48F, %f2919;
	mul.f32 	%f2920, %f3573, 0f3F38BA73;
	fma.rn.f32 	%f2921, %f3597, 0f3E568512, %f2920;
	fma.rn.f32 	%f24, %f3599, 0f3D8D2250, %f2921;
	mul.f32 	%f2922, %f3573, 0f3F3A6918;
	fma.rn.f32 	%f25, %f3597, 0f3EB01C5F, %f2922;
	mul.f32 	%f2923, %f3573, 0f3F2C909F;
	fma.rn.f32 	%f2924, %f3597, 0f3E8B6190, %f2923;
	fma.rn.f32 	%f26, %f3599, 0f3D5BE98A, %f2924;
	setp.gt.s32 	%p766, %r22, 2;
	@%p766 bra 	$L__BB0_13;
	setp.eq.s32 	%p770, %r22, 0;
	@%p770 bra 	$L__BB0_20;
	setp.eq.s32 	%p771, %r22, 1;
	@%p771 bra 	$L__BB0_19;
	setp.eq.s32 	%p772, %r22, 2;
	mov.f32 	%f3575, %f24;
	@%p772 bra 	$L__BB0_20;
	bra.uni 	$L__BB0_16;
$L__BB0_13:
	setp.eq.s32 	%p767, %r22, 3;
	@%p767 bra 	$L__BB0_18;
	setp.eq.s32 	%p768, %r22, 4;
	mov.f32 	%f3575, %f26;
	@%p768 bra 	$L__BB0_20;
	setp.eq.s32 	%p769, %r22, 5;
	@%p769 bra 	$L__BB0_17;
$L__BB0_16:
	max.f32 	%f2927, %f3597, %f3573;
	max.f32 	%f3575, %f2927, %f3599;
	bra.uni 	$L__BB0_20;
$L__BB0_17:
	add.f32 	%f2925, %f3597, %f3573;
	add.f32 	%f2926, %f2925, %f3599;
	div.rn.f32 	%f3575, %f2926, 0f40400000;
	bra.uni 	$L__BB0_20;
$L__BB0_18:
	fma.rn.f32 	%f3575, %f3599, 0fBD93BA3A, %f25;
	bra.uni 	$L__BB0_20;
$L__BB0_19:
	mov.f32 	%f3575, %f23;
$L__BB0_20:
	setp.gtu.f32 	%p773, %f15, 0f42840000;
	@%p773 bra 	$L__BB0_22;
	setp.lt.f32 	%p774, %f15, 0f00800000;
	mul.f32 	%f2929, %f15, 0f4B000000;
	selp.f32 	%f2930, %f2929, %f15, %p774;
	selp.f32 	%f2931, 0fC1B80000, 0f00000000, %p774;
	mov.b32 	%r418, %f2930;
	add.s32 	%r419, %r418, -1059760811;
	and.b32  	%r420, %r419, -8388608;
	sub.s32 	%r421, %r418, %r420;
	mov.b32 	%f2932, %r421;
	cvt.rn.f32.s32 	%f2933, %r420;
	fma.rn.f32 	%f2934, %f2933, 0f34000000, %f2931;
	add.f32 	%f2935, %f2932, 0fBF800000;
	fma.rn.f32 	%f2936, %f2935, 0fBE055027, 0f3E1039F6;
	fma.rn.f32 	%f2937, %f2936, %f2935, 0fBDF8CDCC;
	fma.rn.f32 	%f2938, %f2937, %f2935, 0f3E0F2955;
	fma.rn.f32 	%f2939, %f2938, %f2935, 0fBE2AD8B9;
	fma.rn.f32 	%f2940, %f2939, %f2935, 0f3E4CED0B;
	fma.rn.f32 	%f2941, %f2940, %f2935, 0fBE7FFF22;
	fma.rn.f32 	%f2942, %f2941, %f2935, 0f3EAAAA78;
	fma.rn.f32 	%f2943, %f2942, %f2935, 0fBF000000;
	mul.f32 	%f2944, %f2935, %f2943;
	fma.rn.f32 	%f2945, %f2944, %f2935, %f2935;
	fma.rn.f32 	%f2946, %f2934, 0f3F317218, %f2945;
	setp.gt.u32 	%p775, %r418, 2139095039;
	fma.rn.f32 	%f2947, %f2930, 0f7F800000, 0f7F800000;
	selp.f32 	%f2948, %f2947, %f2946, %p775;
	setp.eq.f32 	%p776, %f2930, 0f00000000;
	selp.f32 	%f2949, 0fFF800000, %f2948, %p776;
	cvt.f64.f32 	%fd31, %f2949;
	fma.rn.f64 	%fd32, %fd31, 0d4058DE21A12B8AFE, 0dC06423D3809E615A;
	cvt.rn.f32.f64 	%f2950, %fd32;
	setp.lt.f32 	%p777, %f2950, 0f00000000;
	selp.f32 	%f2951, 0f00000000, %f2950, %p777;
	setp.gt.f32 	%p778, %f2951, 0f437F0000;
	selp.f32 	%f3579, 0f437F0000, %f2951, %p778;
	mov.f32 	%f3578, 0f437F0000;
	bra.uni 	$L__BB0_37;
$L__BB0_22:
	add.f32 	%f32, %f15, 0fC2700000;
	abs.f32 	%f33, %f32;
	setp.lt.f32 	%p779, %f33, 0f00800000;
	mul.f32 	%f2953, %f33, 0f4B800000;
	selp.f32 	%f2954, %f2953, %f33, %p779;
	selp.f32 	%f2955, 0fC1C00000, 0f00000000, %p779;
	mov.b32 	%r422, %f2954;
	add.s32 	%r423, %r422, -1060439283;
	and.b32  	%r424, %r423, -8388608;
	sub.s32 	%r425, %r422, %r424;
	mov.b32 	%f2956, %r425;
	cvt.rn.f32.s32 	%f2957, %r424;
	fma.rn.f32 	%f2958, %f2957, 0f34000000, %f2955;
	add.f32 	%f2959, %f2956, 0fBF800000;
	add.f32 	%f2960, %f2956, 0f3F800000;
	rcp.approx.ftz.f32 	%f2961, %f2960;
	add.f32 	%f2962, %f2959, %f2959;
	mul.f32 	%f2963, %f2962, %f2961;
	mul.f32 	%f2964, %f2963, %f2963;
	sub.f32 	%f2965, %f2959, %f2963;
	add.f32 	%f2966, %f2965, %f2965;
	neg.f32 	%f2967, %f2963;
	fma.rn.f32 	%f2968, %f2967, %f2959, %f2966;
	mul.rn.f32 	%f2969, %f2961, %f2968;
	fma.rn.f32 	%f2970, %f2964, 0f3A2C32E4, 0f3B52E7DB;
	fma.rn.f32 	%f2971, %f2970, %f2964, 0f3C93BB73;
	fma.rn.f32 	%f2972, %f2971, %f2964, 0f3DF6384F;
	mul.rn.f32 	%f2973, %f2972, %f2964;
	fma.rn.f32 	%f2974, %f2963, 0f3FB8AA3B, %f2958;
	sub.f32 	%f2975, %f2958, %f2974;
	fma.rn.f32 	%f2976, %f2963, 0f3FB8AA3B, %f2975;
	fma.rn.f32 	%f2977, %f2969, 0f3FB8AA3B, %f2976;
	fma.rn.f32 	%f2978, %f2963, 0f32A55E34, %f2977;
	mul.f32 	%f2979, %f2973, 0f40400000;
	fma.rn.f32 	%f2980, %f2979, %f2969, %f2978;
	fma.rn.f32 	%f2981, %f2973, %f2963, %f2980;
	add.rn.f32 	%f34, %f2974, %f2981;
	neg.f32 	%f2982, %f2974;
	add.rn.f32 	%f2983, %f34, %f2982;
	neg.f32 	%f2984, %f2983;
	add.rn.f32 	%f35, %f2981, %f2984;
	setp.eq.f32 	%p780, %f32, 0f3F800000;
	mov.f32 	%f3576, 0f3F800000;
	@%p780 bra 	$L__BB0_29;
	setp.num.f32 	%p781, %f33, %f33;
	@%p781 bra 	$L__BB0_25;
	mov.f32 	%f3007, 0fBE0866D4;
	add.rn.f32 	%f3576, %f32, %f3007;
	bra.uni 	$L__BB0_29;
$L__BB0_25:
	setp.neu.f32 	%p782, %f32, 0f00000000;
	setp.neu.f32 	%p783, %f33, 0f7F800000;
	and.pred  	%p784, %p782, %p783;
	@%p784 bra 	$L__BB0_27;
	add.f32 	%f3006, %f32, %f32;
	mov.b32 	%r431, %f3006;
	and.b32  	%r432, %r431, 2147483647;
	xor.b32  	%r433, %r432, 2139095040;
	mov.b32 	%f3576, %r433;
	bra.uni 	$L__BB0_29;
$L__BB0_27:
	mov.f32 	%f2985, 0fBE0866D4;
	mul.rn.f32 	%f2986, %f34, %f2985;
	cvt.rni.f32.f32 	%f2987, %f2986;
	sub.f32 	%f2988, %f2986, %f2987;
	neg.f32 	%f2989, %f2986;
	fma.rn.f32 	%f2990, %f34, 0fBE0866D4, %f2989;
	fma.rn.f32 	%f2991, %f35, 0fBE0866D4, %f2990;
	add.f32 	%f2992, %f2988, %f2991;
	setp.gt.f32 	%p785, %f2987, 0f00000000;
	selp.b32 	%r426, 0, -2097152000, %p785;
	setp.geu.f32 	%p786, %f32, 0f00000000;
	setp.lt.f32 	%p787, %f2986, 0f00000000;
	selp.f32 	%f2993, 0f00000000, 0f7F800000, %p787;
	abs.f32 	%f2994, %f2986;
	setp.gt.f32 	%p788, %f2994, 0f43180000;
	cvt.rzi.s32.f32 	%r427, %f2987;
	shl.b32 	%r428, %r427, 23;
	sub.s32 	%r429, %r428, %r426;
	mov.b32 	%f2995, %r429;
	add.s32 	%r430, %r426, 2130706432;
	mov.b32 	%f2996, %r430;
	fma.rn.f32 	%f2997, %f2992, 0f391FCB8E, 0f3AAF85ED;
	fma.rn.f32 	%f2998, %f2997, %f2992, 0f3C1D9856;
	fma.rn.f32 	%f2999, %f2998, %f2992, 0f3D6357BB;
	fma.rn.f32 	%f3000, %f2999, %f2992, 0f3E75FDEC;
	fma.rn.f32 	%f3001, %f3000, %f2992, 0f3F317218;
	fma.rn.f32 	%f3002, %f3001, %f2992, 0f3F800000;
	mul.f32 	%f3003, %f3002, %f2996;
	mul.f32 	%f3004, %f3003, %f2995;
	selp.f32 	%f3576, %f2993, %f3004, %p788;
	@%p786 bra 	$L__BB0_29;
	mov.f32 	%f3576, 0f7FFFFFFF;
$L__BB0_29:
	cvt.f64.f32 	%fd33, %f3576;
	mul.f64 	%fd34, %fd33, 0d40749B2DFCD49634;
	cvt.rn.f32.f64 	%f3009, %fd34;
	setp.lt.f32 	%p790, %f3009, 0f00000000;
	selp.f32 	%f40, 0f00000000, %f3009, %p790;
	mov.f32 	%f3010, 0fBD9AA787;
	mul.rn.f32 	%f3011, %f34, %f3010;
	neg.f32 	%f3012, %f3011;
	fma.rn.f32 	%f3013, %f34, 0fBD9AA787, %f3012;
	fma.rn.f32 	%f3014, %f35, 0fBD9AA787, %f3013;
	cvt.rni.f32.f32 	%f3015, %f3011;
	sub.f32 	%f3016, %f3011, %f3015;
	add.f32 	%f3017, %f3016, %f3014;
	fma.rn.f32 	%f3018, %f3017, 0f391FCB8E, 0f3AAF85ED;
	fma.rn.f32 	%f3019, %f3018, %f3017, 0f3C1D9856;
	fma.rn.f32 	%f3020, %f3019, %f3017, 0f3D6357BB;
	fma.rn.f32 	%f3021, %f3020, %f3017, 0f3E75FDEC;
	fma.rn.f32 	%f3022, %f3021, %f3017, 0f3F317218;
	fma.rn.f32 	%f3023, %f3022, %f3017, 0f3F800000;
	cvt.rzi.s32.f32 	%r434, %f3015;
	setp.gt.f32 	%p791, %f3015, 0f00000000;
	selp.b32 	%r435, 0, -2097152000, %p791;
	add.s32 	%r436, %r435, 2130706432;
	mov.b32 	%f3024, %r436;
	mul.f32 	%f3025, %f3023, %f3024;
	shl.b32 	%r437, %r434, 23;
	sub.s32 	%r438, %r437, %r435;
	mov.b32 	%f3026, %r438;
	mul.f32 	%f3027, %f3025, %f3026;
	abs.f32 	%f3028, %f3011;
	setp.gt.f32 	%p792, %f3028, 0f43180000;
	setp.lt.f32 	%p793, %f3011, 0f00000000;
	selp.f32 	%f3029, 0f00000000, 0f7F800000, %p793;
	selp.f32 	%f41, %f3029, %f3027, %p792;
	mov.f32 	%f3577, 0f3F800000;
	@%p780 bra 	$L__BB0_36;
	setp.num.f32 	%p794, %f33, %f33;
	@%p794 bra 	$L__BB0_32;
	mov.f32 	%f3032, 0fBD9AA787;
	add.rn.f32 	%f3577, %f32, %f3032;
	bra.uni 	$L__BB0_36;
$L__BB0_32:
	setp.neu.f32 	%p795, %f32, 0f00000000;
	setp.neu.f32 	%p796, %f33, 0f7F800000;
	and.pred  	%p797, %p795, %p796;
	@%p797 bra 	$L__BB0_34;
	add.f32 	%f3031, %f32, %f32;
	mov.b32 	%r439, %f3031;
	and.b32  	%r440, %r439, 2147483647;
	xor.b32  	%r441, %r440, 2139095040;
	mov.b32 	%f3577, %r441;
	bra.uni 	$L__BB0_36;
$L__BB0_34:
	setp.geu.f32 	%p798, %f32, 0f00000000;
	mov.f32 	%f3577, %f41;
	@%p798 bra 	$L__BB0_36;
	mov.f32 	%f3577, 0f7FFFFFFF;
$L__BB0_36:
	cvt.f64.f32 	%fd35, %f3577;
	mul.f64 	%fd36, %fd35, 0d407201F4680909DC;
	cvt.rn.f32.f64 	%f3033, %fd36;
	setp.lt.f32 	%p799, %f3033, 0f00000000;
	selp.f32 	%f3034, 0f00000000, %f3033, %p799;
	setp.gt.f32 	%p800, %f3034, 0f437F0000;
	selp.f32 	%f3579, 0f437F0000, %f3034, %p800;
	setp.gt.f32 	%p801, %f40, 0f437F0000;
	selp.f32 	%f3578, 0f437F0000, %f40, %p801;
$L__BB0_37:
	setp.ge.f32 	%p802, %f15, 0f42840000;
	mov.f32 	%f3580, 0f437F0000;
	@%p802 bra 	$L__BB0_40;
	setp.le.f32 	%p803, %f15, 0f41980000;
	mov.f32 	%f3580, 0f00000000;
	@%p803 bra 	$L__BB0_40;
	add.f32 	%f3037, %f15, 0fC1200000;
	setp.lt.f32 	%p804, %f3037, 0f00800000;
	mul.f32 	%f3038, %f3037, 0f4B000000;
	selp.f32 	%f3039, %f3038, %f3037, %p804;
	selp.f32 	%f3040, 0fC1B80000, 0f00000000, %p804;
	mov.b32 	%r442, %f3039;
	add.s32 	%r443, %r442, -1059760811;
	and.b32  	%r444, %r443, -8388608;
	sub.s32 	%r445, %r442, %r444;
	mov.b32 	%f3041, %r445;
	cvt.rn.f32.s32 	%f3042, %r444;
	fma.rn.f32 	%f3043, %f3042, 0f34000000, %f3040;
	add.f32 	%f3044, %f3041, 0fBF800000;
	fma.rn.f32 	%f3045, %f3044, 0fBE055027, 0f3E1039F6;
	fma.rn.f32 	%f3046, %f3045, %f3044, 0fBDF8CDCC;
	fma.rn.f32 	%f3047, %f3046, %f3044, 0f3E0F2955;
	fma.rn.f32 	%f3048, %f3047, %f3044, 0fBE2AD8B9;
	fma.rn.f32 	%f3049, %f3048, %f3044, 0f3E4CED0B;
	fma.rn.f32 	%f3050, %f3049, %f3044, 0fBE7FFF22;
	fma.rn.f32 	%f3051, %f3050, %f3044, 0f3EAAAA78;
	fma.rn.f32 	%f3052, %f3051, %f3044, 0fBF000000;
	mul.f32 	%f3053, %f3044, %f3052;
	fma.rn.f32 	%f3054, %f3053, %f3044, %f3044;
	fma.rn.f32 	%f3055, %f3043, 0f3F317218, %f3054;
	setp.gt.u32 	%p805, %r442, 2139095039;
	fma.rn.f32 	%f3056, %f3039, 0f7F800000, 0f7F800000;
	selp.f32 	%f3057, %f3056, %f3055, %p805;
	setp.eq.f32 	%p806, %f3039, 0f00000000;
	selp.f32 	%f3058, 0fFF800000, %f3057, %p806;
	cvt.f64.f32 	%fd37, %f3058;
	fma.rn.f64 	%fd38, %fd37, 0d406150914111EAA4, 0dC07310B778951748;
	cvt.rn.f32.f64 	%f3059, %fd38;
	setp.lt.f32 	%p807, %f3059, 0f00000000;
	selp.f32 	%f3060, 0f00000000, %f3059, %p807;
	setp.gt.f32 	%p808, %f3060, 0f437F0000;
	selp.f32 	%f3580, 0f437F0000, %f3060, %p808;
$L__BB0_40:
	div.rn.f32 	%f3061, %f3578, 0f437F0000;
	div.rn.f32 	%f3062, %f3579, 0f437F0000;
	div.rn.f32 	%f3063, %f3580, 0f437F0000;
	mul.f32 	%f51, %f3597, %f3061;
	mul.f32 	%f52, %f3573, %f3062;
	mul.f32 	%f53, %f3599, %f3063;
	mul.f32 	%f3064, %f52, 0f3F371759;
	fma.rn.f32 	%f3065, %f51, 0f3E59B3D0, %f3064;
	fma.rn.f32 	%f3581, %f53, 0f3D93DD98, %f3065;
	mul.f32 	%f3066, %f52, 0f3F2D9168;
	fma.rn.f32 	%f3067, %f51, 0f3E86809D, %f3066;
	fma.rn.f32 	%f55, %f53, 0f3D72E48F, %f3067;
	mul.f32 	%f3068, %f52, 0f3F38BA73;
	fma.rn.f32 	%f3069, %f51, 0f3E568512, %f3068;
	fma.rn.f32 	%f56, %f53, 0f3D8D2250, %f3069;
	mul.f32 	%f3070, %f52, 0f3F3A6918;
	fma.rn.f32 	%f57, %f51, 0f3EB01C5F, %f3070;
	mul.f32 	%f3071, %f52, 0f3F2C909F;
	fma.rn.f32 	%f3072, %f51, 0f3E8B6190, %f3071;
	fma.rn.f32 	%f58, %f53, 0f3D5BE98A, %f3072;
	add.f32 	%f3073, %f51, %f52;
	add.f32 	%f59, %f3073, %f53;
	setp.gt.s32 	%p809, %r22, 2;
	@%p809 bra 	$L__BB0_44;
	setp.eq.s32 	%p813, %r22, 0;
	@%p813 bra 	$L__BB0_51;
	setp.eq.s32 	%p814, %r22, 1;
	@%p814 bra 	$L__BB0_50;
	setp.eq.s32 	%p815, %r22, 2;
	mov.f32 	%f3581, %f56;
	@%p815 bra 	$L__BB0_51;
	bra.uni 	$L__BB0_47;
$L__BB0_44:
	setp.eq.s32 	%p810, %r22, 3;
	@%p810 bra 	$L__BB0_49;
	setp.eq.s32 	%p811, %r22, 4;
	mov.f32 	%f3581, %f58;
	@%p811 bra 	$L__BB0_51;
	setp.eq.s32 	%p812, %r22, 5;
	@%p812 bra 	$L__BB0_48;
$L__BB0_47:
	max.f32 	%f3074, %f51, %f52;
	max.f32 	%f3581, %f3074, %f53;
	bra.uni 	$L__BB0_51;
$L__BB0_48:
	div.rn.f32 	%f3581, %f59, 0f40400000;
	bra.uni 	$L__BB0_51;
$L__BB0_49:
	fma.rn.f32 	%f3581, %f53, 0fBD93BA3A, %f57;
	bra.uni 	$L__BB0_51;
$L__BB0_50:
	mov.f32 	%f3581, %f55;
$L__BB0_51:
	div.rn.f32 	%f3075, %f3581, %f3575;
	div.rn.f32 	%f3597, %f51, %f3075;
	div.rn.f32 	%f3573, %f52, %f3075;
	div.rn.f32 	%f3599, %f53, %f3075;
$L__BB0_52:
	setp.eq.f32 	%p816, %f865, 0f00000000;
	@%p816 bra 	$L__BB0_76;
	mul.f32 	%f70, %f3573, 0f3F371759;
	fma.rn.f32 	%f3076, %f3597, 0f3E59B3D0, %f70;
	fma.rn.f32 	%f3585, %f3599, 0f3D93DD98, %f3076;
	mul.f32 	%f72, %f3573, 0f3F2D9168;
	fma.rn.f32 	%f3077, %f3597, 0f3E86809D, %f72;
	fma.rn.f32 	%f73, %f3599, 0f3D72E48F, %f3077;
	mul.f32 	%f74, %f3573, 0f3F38BA73;
	fma.rn.f32 	%f3078, %f3597, 0f3E568512, %f74;
	fma.rn.f32 	%f75, %f3599, 0f3D8D2250, %f3078;
	mul.f32 	%f76, %f3573, 0f3F3A6918;
	fma.rn.f32 	%f77, %f3597, 0f3EB01C5F, %f76;
	mul.f32 	%f78, %f3573, 0f3F2C909F;
	fma.rn.f32 	%f3079, %f3597, 0f3E8B6190, %f78;
	fma.rn.f32 	%f79, %f3599, 0f3D5BE98A, %f3079;
	setp.gt.s32 	%p817, %r22, 2;
	@%p817 bra 	$L__BB0_57;
	setp.eq.s32 	%p821, %r22, 0;
	@%p821 bra 	$L__BB0_64;
	setp.eq.s32 	%p822, %r22, 1;
	@%p822 bra 	$L__BB0_63;
	setp.eq.s32 	%p823, %r22, 2;
	mov.f32 	%f3585, %f75;
	@%p823 bra 	$L__BB0_64;
	bra.uni 	$L__BB0_60;
$L__BB0_57:
	setp.eq.s32 	%p818, %r22, 3;
	@%p818 bra 	$L__BB0_62;
	setp.eq.s32 	%p819, %r22, 4;
	mov.f32 	%f3585, %f79;
	@%p819 bra 	$L__BB0_64;
	setp.eq.s32 	%p820, %r22, 5;
	@%p820 bra 	$L__BB0_61;
$L__BB0_60:
	max.f32 	%f3082, %f3597, %f3573;
	max.f32 	%f3585, %f3082, %f3599;
	bra.uni 	$L__BB0_64;
$L__BB0_61:
	add.f32 	%f3080, %f3597, %f3573;
	add.f32 	%f3081, %f3080, %f3599;
	div.rn.f32 	%f3585, %f3081, 0f40400000;
	bra.uni 	$L__BB0_64;
$L__BB0_62:
	fma.rn.f32 	%f3585, %f3599, 0fBD93BA3A, %f77;
	bra.uni 	$L__BB0_64;
$L__BB0_63:
	mov.f32 	%f3585, %f73;
$L__BB0_64:
	fma.rn.f32 	%f3083, %f865, 0f3F000000, 0f3F800000;
	mul.f32 	%f84, %f3083, %f3597;
	mul.f32 	%f85, %f3083, %f3599;
	fma.rn.f32 	%f3084, %f84, 0f3E59B3D0, %f70;
	fma.rn.f32 	%f3586, %f85, 0f3D93DD98, %f3084;
	fma.rn.f32 	%f3085, %f84, 0f3E86809D, %f72;
	fma.rn.f32 	%f87, %f85, 0f3D72E48F, %f3085;
	fma.rn.f32 	%f3086, %f84, 0f3E568512, %f74;
	fma.rn.f32 	%f88, %f85, 0f3D8D2250, %f3086;
	fma.rn.f32 	%f89, %f84, 0f3EB01C5F, %f76;
	fma.rn.f32 	%f3087, %f84, 0f3E8B6190, %f78;
	fma.rn.f32 	%f90, %f85, 0f3D5BE98A, %f3087;
	add.f32 	%f3088, %f84, %f3573;
	add.f32 	%f91, %f3088, %f85;
	@%p817 bra 	$L__BB0_68;
	setp.eq.s32 	%p828, %r22, 0;
	@%p828 bra 	$L__BB0_75;
	setp.eq.s32 	%p829, %r22, 1;
	@%p829 bra 	$L__BB0_74;
	setp.eq.s32 	%p830, %r22, 2;
	mov.f32 	%f3586, %f88;
	@%p830 bra 	$L__BB0_75;
	bra.uni 	$L__BB0_71;
$L__BB0_68:
	setp.eq.s32 	%p825, %r22, 3;
	@%p825 bra 	$L__BB0_73;
	setp.eq.s32 	%p826, %r22, 4;
	mov.f32 	%f3586, %f90;
	@%p826 bra 	$L__BB0_75;
	setp.eq.s32 	%p827, %r22, 5;
	@%p827 bra 	$L__BB0_72;
$L__BB0_71:
	max.f32 	%f3089, %f84, %f3573;
	max.f32 	%f3586, %f3089, %f85;
	bra.uni 	$L__BB0_75;
$L__BB0_72:
	div.rn.f32 	%f3586, %f91, 0f40400000;
	bra.uni 	$L__BB0_75;
$L__BB0_73:
	fma.rn.f32 	%f3586, %f85, 0fBD93BA3A, %f89;
	bra.uni 	$L__BB0_75;
$L__BB0_74:
	mov.f32 	%f3586, %f87;
$L__BB0_75:
	div.rn.f32 	%f3090, %f3586, %f3585;
	div.rn.f32 	%f3597, %f84, %f3090;
	div.rn.f32 	%f3573, %f3573, %f3090;
	div.rn.f32 	%f3599, %f85, %f3090;
$L__BB0_76:
	setp.eq.f32 	%p831, %f866, 0f00000000;
	setp.eq.f32 	%p832, %f867, 0f00000000;
	and.pred  	%p833, %p831, %p832;
	@%p833 bra 	$L__BB0_103;
	min.f32 	%f3092, %f3597, %f3573;
	min.f32 	%f3093, %f3092, %f3599;
	max.f32 	%f3094, %f3597, %f3573;
	max.f32 	%f102, %f3094, %f3599;
	sub.f32 	%f103, %f102, %f3093;
	setp.eq.f32 	%p834, %f102, 0f00000000;
	mov.f32 	%f3591, 0f00000000;
	mov.f32 	%f3592, %f3591;
	@%p834 bra 	$L__BB0_86;
	setp.eq.f32 	%p835, %f103, 0f00000000;
	mov.f32 	%f3590, 0f00000000;
	@%p835 bra 	$L__BB0_84;
	setp.neu.f32 	%p836, %f3597, %f102;
	@%p836 bra 	$L__BB0_81;
	sub.f32 	%f3100, %f3573, %f3599;
	div.rn.f32 	%f3590, %f3100, %f103;
	bra.uni 	$L__BB0_84;
$L__BB0_81:
	setp.neu.f32 	%p837, %f3573, %f102;
	@%p837 bra 	$L__BB0_83;
	sub.f32 	%f3098, %f3599, %f3597;
	div.rn.f32 	%f3099, %f3098, %f103;
	add.f32 	%f3590, %f3099, 0f40000000;
	bra.uni 	$L__BB0_84;
$L__BB0_83:
	sub.f32 	%f3096, %f3597, %f3573;
	div.rn.f32 	%f3097, %f3096, %f103;
	add.f32 	%f3590, %f3097, 0f40800000;
$L__BB0_84:
	div.rn.f32 	%f3592, %f103, %f102;
	cvt.f64.f32 	%fd39, %f3590;
	mul.f64 	%fd40, %fd39, 0d3FC5555555555555;
	cvt.rn.f32.f64 	%f3591, %fd40;
	setp.geu.f32 	%p838, %f3591, 0f00000000;
	@%p838 bra 	$L__BB0_86;
	add.f32 	%f3591, %f3591, 0f3F800000;
$L__BB0_86:
	div.rn.f32 	%f3101, %f866, 0f43B40000;
	add.f32 	%f113, %f3101, %f3591;
	add.f32 	%f3102, %f867, 0f3F800000;
	mul.f32 	%f114, %f3102, %f3592;
	setp.eq.f32 	%p839, %f114, 0f00000000;
	mov.f32 	%f3597, %f102;
	mov.f32 	%f3573, %f102;
	mov.f32 	%f3599, %f102;
	@%p839 bra 	$L__BB0_103;
	add.f32 	%f3103, %f113, 0fBF800000;
	setp.ge.f32 	%p840, %f113, 0f3F800000;
	selp.f32 	%f3104, %f3103, %f113, %p840;
	add.f32 	%f3105, %f113, 0f3F800000;
	setp.lt.f32 	%p841, %f113, 0f00000000;
	selp.f32 	%f3106, %f3105, %f3104, %p841;
	mul.f32 	%f115, %f3106, 0f40C00000;
	cvt.rmi.f32.f32 	%f3107, %f115;
	cvt.rzi.s32.f32 	%r4, %f3107;
	setp.lt.s32 	%p842, %r4, 0;
	@%p842 bra 	$L__BB0_89;
	mul.hi.u32 	%r450, %r4, -1431655765;
	shr.u32 	%r451, %r450, 2;
	mul.lo.s32 	%r452, %r451, 6;
	sub.s32 	%r543, %r4, %r452;
	bra.uni 	$L__BB0_90;
$L__BB0_89:
	neg.s32 	%r446, %r4;
	mul.hi.u32 	%r447, %r446, -1431655765;
	shr.u32 	%r448, %r447, 2;
	mad.lo.s32 	%r449, %r448, 6, %r4;
	add.s32 	%r543, %r449, 6;
$L__BB0_90:
	cvt.rn.f32.s32 	%f3108, %r4;
	sub.f32 	%f3109, %f115, %f3108;
	mov.f32 	%f3110, 0f3F800000;
	sub.f32 	%f3111, %f3110, %f114;
	mul.f32 	%f3599, %f102, %f3111;
	mul.f32 	%f3112, %f114, %f3109;
	sub.f32 	%f3113, %f3110, %f3112;
	mul.f32 	%f117, %f102, %f3113;
	sub.f32 	%f3114, %f3110, %f3109;
	mul.f32 	%f3115, %f114, %f3114;
	sub.f32 	%f3116, %f3110, %f3115;
	mul.f32 	%f118, %f102, %f3116;
	add.s32 	%r453, %r543, -2;
	setp.lt.u32 	%p843, %r453, 2;
	@%p843 bra 	$L__BB0_93;
	setp.eq.s32 	%p844, %r543, 1;
	mov.f32 	%f3597, %f117;
	mov.f32 	%f3573, %f102;
	@%p844 bra 	$L__BB0_103;
	setp.eq.s32 	%p845, %r543, 4;
	mov.f32 	%f3597, %f102;
	mov.f32 	%f3595, %f3599;
	mov.f32 	%f3596, %f118;
	@%p845 bra 	$L__BB0_101;
	bra.uni 	$L__BB0_94;
$L__BB0_93:
	mov.f32 	%f3597, %f3599;
$L__BB0_94:
	add.s32 	%r454, %r543, -1;
	setp.lt.u32 	%p846, %r454, 2;
	@%p846 bra 	$L__BB0_97;
	setp.eq.s32 	%p847, %r543, 0;
	mov.f32 	%f3573, %f118;
	@%p847 bra 	$L__BB0_103;
	setp.eq.s32 	%p848, %r543, 3;
	mov.f32 	%f3573, %f3599;
	mov.f32 	%f3595, %f117;
	mov.f32 	%f3596, %f3597;
	@%p848 bra 	$L__BB0_101;
	bra.uni 	$L__BB0_98;
$L__BB0_97:
	mov.f32 	%f3573, %f102;
$L__BB0_98:
	setp.eq.s32 	%p849, %r543, 1;
	@%p849 bra 	$L__BB0_103;
	setp.eq.s32 	%p850, %r543, 2;
	@%p850 bra 	$L__BB0_102;
	setp.eq.s32 	%p851, %r543, 4;
	mov.f32 	%f3595, %f3573;
	mov.f32 	%f3596, %f3597;
	mov.f32 	%f3599, %f117;
	@%p851 bra 	$L__BB0_101;
	bra.uni 	$L__BB0_103;
$L__BB0_101:
	mov.f32 	%f3597, %f3596;
	mov.f32 	%f3573, %f3595;
	mov.f32 	%f3599, %f102;
	bra.uni 	$L__BB0_103;
$L__BB0_102:
	mov.f32 	%f3599, %f118;
$L__BB0_103:
	setp.eq.f32 	%p852, %f868, 0f3F800000;
	@%p852 bra 	$L__BB0_105;
	setp.ltu.f32 	%p853, %f3597, %f871;
	sub.f32 	%f3117, %f3597, %f871;
	fma.rn.f32 	%f3118, %f868, %f3117, %f871;
	selp.f32 	%f3597, %f3597, %f3118, %p853;
$L__BB0_105:
	setp.eq.f32 	%p854, %f3734, 0f3F800000;
	@%p854 bra 	$L__BB0_107;
	setp.ltu.f32 	%p855, %f3573, %f871;
	sub.f32 	%f3119, %f3573, %f871;
	fma.rn.f32 	%f3120, %f3734, %f3119, %f871;
	selp.f32 	%f3573, %f3573, %f3120, %p855;
$L__BB0_107:
	setp.eq.f32 	%p856, %f3565, 0f3F800000;
	@%p856 bra 	$L__BB0_109;
	setp.ltu.f32 	%p857, %f3599, %f871;
	sub.f32 	%f3121, %f3599, %f871;
	fma.rn.f32 	%f3122, %f3565, %f3121, %f871;
	selp.f32 	%f3599, %f3599, %f3122, %p857;
$L__BB0_109:
	setp.eq.f32 	%p858, %f872, 0f00000000;
	setp.gtu.f32 	%p859, %f3597, %f875;
	or.pred  	%p860, %p858, %p859;
	@%p860 bra 	$L__BB0_111;
	div.rn.f32 	%f3123, %f3597, %f875;
	mov.f32 	%f3124, 0f3F800000;
	sub.f32 	%f3125, %f3124, %f3123;
	fma.rn.f32 	%f3126, %f872, %f3125, %f3123;
	mul.f32 	%f3597, %f875, %f3126;
$L__BB0_111:
	setp.eq.f32 	%p861, %f3566, 0f00000000;
	setp.gtu.f32 	%p862, %f3573, %f875;
	or.pred  	%p863, %p861, %p862;
	@%p863 bra 	$L__BB0_113;
	div.rn.f32 	%f3127, %f3573, %f875;
	mov.f32 	%f3128, 0f3F800000;
	sub.f32 	%f3129, %f3128, %f3127;
	fma.rn.f32 	%f3130, %f3566, %f3129, %f3127;
	mul.f32 	%f3573, %f875, %f3130;
$L__BB0_113:
	setp.eq.f32 	%p864, %f3567, 0f00000000;
	setp.gtu.f32 	%p865, %f3599, %f875;
	or.pred  	%p866, %p864, %p865;
	@%p866 bra 	$L__BB0_115;
	div.rn.f32 	%f3131, %f3599, %f875;
	mov.f32 	%f3132, 0f3F800000;
	sub.f32 	%f3133, %f3132, %f3131;
	fma.rn.f32 	%f3134, %f3567, %f3133, %f3131;
	mul.f32 	%f3599, %f875, %f3134;
$L__BB0_115:
	setp.neu.f32 	%p867, %f876, 0f00000000;
	add.f32 	%f3135, %f876, %f3597;
	selp.f32 	%f3792, %f3135, %f3597, %p867;
	setp.neu.f32 	%p868, %f3738, 0f00000000;
	add.f32 	%f3136, %f3738, %f3573;
	selp.f32 	%f3793, %f3136, %f3573, %p868;
	setp.neu.f32 	%p869, %f3739, 0f00000000;
	add.f32 	%f3137, %f3739, %f3599;
	selp.f32 	%f3794, %f3137, %f3599, %p869;
	setp.eq.f32 	%p870, %f879, 0f00000000;
	@%p870 bra 	$L__BB0_135;
	setp.ltu.f32 	%p871, %f3792, %f882;
	setp.gtu.f32 	%p872, %f3792, %f883;
	or.pred  	%p873, %p871, %p872;
	mov.f32 	%f3606, 0f3F800000;
	mov.f32 	%f3609, %f3792;
	@%p873 bra 	$L__BB0_134;
	sub.f32 	%f3139, %f3792, %f882;
	sub.f32 	%f141, %f883, %f882;
	div.rn.f32 	%f142, %f3139, %f141;
	rcp.rn.f32 	%f143, %f879;
	mul.f32 	%f3140, %f143, 0f3F000000;
	cvt.rzi.f32.f32 	%f3141, %f3140;
	add.f32 	%f3142, %f3141, %f3141;
	sub.f32 	%f3143, %f143, %f3142;
	abs.f32 	%f144, %f3143;
	abs.f32 	%f145, %f142;
	setp.lt.f32 	%p874, %f145, 0f00800000;
	mul.f32 	%f3144, %f145, 0f4B800000;
	selp.f32 	%f3145, %f3144, %f145, %p874;
	selp.f32 	%f3146, 0fC1C00000, 0f00000000, %p874;
	mov.b32 	%r455, %f3145;
	add.s32 	%r456, %r455, -1060439283;
	and.b32  	%r457, %r456, -8388608;
	sub.s32 	%r458, %r455, %r457;
	mov.b32 	%f3147, %r458;
	cvt.rn.f32.s32 	%f3148, %r457;
	fma.rn.f32 	%f3149, %f3148, 0f34000000, %f3146;
	add.f32 	%f3150, %f3147, 0fBF800000;
	add.f32 	%f3151, %f3147, 0f3F800000;
	rcp.approx.ftz.f32 	%f3152, %f3151;
	add.f32 	%f3153, %f3150, %f3150;
	mul.f32 	%f3154, %f3153, %f3152;
	mul.f32 	%f3155, %f3154, %f3154;
	sub.f32 	%f3156, %f3150, %f3154;
	add.f32 	%f3157, %f3156, %f3156;
	neg.f32 	%f3158, %f3154;
	fma.rn.f32 	%f3159, %f3158, %f3150, %f3157;
	mul.rn.f32 	%f3160, %f3152, %f3159;
	fma.rn.f32 	%f3161, %f3155, 0f3A2C32E4, 0f3B52E7DB;
	fma.rn.f32 	%f3162, %f3161, %f3155, 0f3C93BB73;
	fma.rn.f32 	%f3163, %f3162, %f3155, 0f3DF6384F;
	mul.rn.f32 	%f3164, %f3163, %f3155;
	fma.rn.f32 	%f3165, %f3154, 0f3FB8AA3B, %f3149;
	sub.f32 	%f3166, %f3149, %f3165;
	fma.rn.f32 	%f3167, %f3154, 0f3FB8AA3B, %f3166;
	fma.rn.f32 	%f3168, %f3160, 0f3FB8AA3B, %f3167;
	fma.rn.f32 	%f3169, %f3154, 0f32A55E34, %f3168;
	mul.f32 	%f3170, %f3164, 0f40400000;
	fma.rn.f32 	%f3171, %f3170, %f3160, %f3169;
	fma.rn.f32 	%f3172, %f3164, %f3154, %f3171;
	add.rn.f32 	%f3173, %f3165, %f3172;
	neg.f32 	%f3174, %f3165;
	add.rn.f32 	%f3175, %f3173, %f3174;
	neg.f32 	%f3176, %f3175;
	add.rn.f32 	%f3177, %f3172, %f3176;
	mul.rn.f32 	%f3178, %f3173, %f143;
	neg.f32 	%f3179, %f3178;
	fma.rn.f32 	%f3180, %f3173, %f143, %f3179;
	fma.rn.f32 	%f3181, %f3177, %f143, %f3180;
	cvt.rni.f32.f32 	%f3182, %f3178;
	sub.f32 	%f3183, %f3178, %f3182;
	add.f32 	%f3184, %f3183, %f3181;
	fma.rn.f32 	%f3185, %f3184, 0f391FCB8E, 0f3AAF85ED;
	fma.rn.f32 	%f3186, %f3185, %f3184, 0f3C1D9856;
	fma.rn.f32 	%f3187, %f3186, %f3184, 0f3D6357BB;
	fma.rn.f32 	%f3188, %f3187, %f3184, 0f3E75FDEC;
	fma.rn.f32 	%f3189, %f3188, %f3184, 0f3F317218;
	fma.rn.f32 	%f3190, %f3189, %f3184, 0f3F800000;
	cvt.rzi.s32.f32 	%r459, %f3182;
	setp.gt.f32 	%p875, %f3182, 0f00000000;
	selp.b32 	%r460, 0, -2097152000, %p875;
	add.s32 	%r461, %r460, 2130706432;
	mov.b32 	%f3191, %r461;
	mul.f32 	%f3192, %f3190, %f3191;
	shl.b32 	%r462, %r459, 23;
	sub.s32 	%r463, %r462, %r460;
	mov.b32 	%f3193, %r463;
	mul.f32 	%f3194, %f3192, %f3193;
	abs.f32 	%f3195, %f3178;
	setp.gt.f32 	%p876, %f3195, 0f43180000;
	setp.lt.f32 	%p877, %f3178, 0f00000000;
	selp.f32 	%f3196, 0f00000000, 0f7F800000, %p877;
	selp.f32 	%f146, %f3196, %f3194, %p876;
	setp.eq.f32 	%p878, %f142, 0f3F800000;
	setp.eq.f32 	%p879, %f143, 0f00000000;
	or.pred  	%p880, %p879, %p878;
	@%p880 bra 	$L__BB0_125;
	setp.num.f32 	%p881, %f145, %f145;
	abs.f32 	%f3197, %f143;
	setp.num.f32 	%p882, %f3197, %f3197;
	and.pred  	%p883, %p881, %p882;
	@%p883 bra 	$L__BB0_120;
	add.rn.f32 	%f3606, %f142, %f143;
	bra.uni 	$L__BB0_125;
$L__BB0_120:
	setp.neu.f32 	%p884, %f142, 0f00000000;
	setp.neu.f32 	%p885, %f145, 0f7F800000;
	and.pred  	%p886, %p884, %p885;
	@%p886 bra 	$L__BB0_122;
	setp.neu.f32 	%p893, %f144, 0f3F800000;
	add.f32 	%f3202, %f142, %f142;
	mov.b32 	%r464, %f3202;
	setp.lt.f32 	%p894, %f143, 0f00000000;
	xor.b32  	%r465, %r464, 2139095040;
	selp.b32 	%r466, %r465, %r464, %p894;
	and.b32  	%r467, %r466, 2147483647;
	selp.b32 	%r468, %r467, %r466, %p893;
	mov.b32 	%f3606, %r468;
	bra.uni 	$L__BB0_125;
$L__BB0_122:
	setp.eq.f32 	%p887, %f142, 0fBF800000;
	setp.eq.f32 	%p888, %f3197, 0f7F800000;
	and.pred  	%p889, %p887, %p888;
	@%p889 bra 	$L__BB0_125;
	setp.geu.f32 	%p890, %f142, 0f00000000;
	mov.f32 	%f3606, %f146;
	@%p890 bra 	$L__BB0_125;
	setp.neu.f32 	%p891, %f144, 0f3F800000;
	neg.f32 	%f3199, %f146;
	selp.f32 	%f3200, %f146, %f3199, %p891;
	cvt.rmi.f32.f32 	%f3201, %f143;
	setp.neu.f32 	%p892, %f143, %f3201;
	selp.f32 	%f3606, 0f7FFFFFFF, %f3200, %p892;
$L__BB0_125:
	fma.rn.f32 	%f3792, %f141, %f3606, %f882;
	mov.f32 	%f3607, 0f3F800000;
	sub.f32 	%f153, %f3607, %f142;
	mul.f32 	%f3204, %f879, 0f3F000000;
	cvt.rzi.f32.f32 	%f3205, %f3204;
	add.f32 	%f3206, %f3205, %f3205;
	sub.f32 	%f3207, %f879, %f3206;
	abs.f32 	%f154, %f3207;
	abs.f32 	%f155, %f153;
	setp.lt.f32 	%p895, %f155, 0f00800000;
	mul.f32 	%f3208, %f155, 0f4B800000;
	selp.f32 	%f3209, %f3208, %f155, %p895;
	selp.f32 	%f3210, 0fC1C00000, 0f00000000, %p895;
	mov.b32 	%r469, %f3209;
	add.s32 	%r470, %r469, -1060439283;
	and.b32  	%r471, %r470, -8388608;
	sub.s32 	%r472, %r469, %r471;
	mov.b32 	%f3211, %r472;
	cvt.rn.f32.s32 	%f3212, %r471;
	fma.rn.f32 	%f3213, %f3212, 0f34000000, %f3210;
	add.f32 	%f3214, %f3211, 0fBF800000;
	add.f32 	%f3215, %f3211, 0f3F800000;
	rcp.approx.ftz.f32 	%f3216, %f3215;
	add.f32 	%f3217, %f3214, %f3214;
	mul.f32 	%f3218, %f3217, %f3216;
	mul.f32 	%f3219, %f3218, %f3218;
	sub.f32 	%f3220, %f3214, %f3218;
	add.f32 	%f3221, %f3220, %f3220;
	neg.f32 	%f3222, %f3218;
	fma.rn.f32 	%f3223, %f3222, %f3214, %f3221;
	mul.rn.f32 	%f3224, %f3216, %f3223;
	fma.rn.f32 	%f3225, %f3219, 0f3A2C32E4, 0f3B52E7DB;
	fma.rn.f32 	%f3226, %f3225, %f3219, 0f3C93BB73;
	fma.rn.f32 	%f3227, %f3226, %f3219, 0f3DF6384F;
	mul.rn.f32 	%f3228, %f3227, %f3219;
	fma.rn.f32 	%f3229, %f3218, 0f3FB8AA3B, %f3213;
	sub.f32 	%f3230, %f3213, %f3229;
	fma.rn.f32 	%f3231, %f3218, 0f3FB8AA3B, %f3230;
	fma.rn.f32 	%f3232, %f3224, 0f3FB8AA3B, %f3231;
	fma.rn.f32 	%f3233, %f3218, 0f32A55E34, %f3232;
	mul.f32 	%f3234, %f3228, 0f40400000;
	fma.rn.f32 	%f3235, %f3234, %f3224, %f3233;
	fma.rn.f32 	%f3236, %f3228, %f3218, %f3235;
	add.rn.f32 	%f3237, %f3229, %f3236;
	neg.f32 	%f3238, %f3229;
	add.rn.f32 	%f3239, %f3237, %f3238;
	neg.f32 	%f3240, %f3239;
	add.rn.f32 	%f3241, %f3236, %f3240;
	mul.rn.f32 	%f3242, %f3237, %f879;
	neg.f32 	%f3243, %f3242;
	fma.rn.f32 	%f3244, %f3237, %f879, %f3243;
	fma.rn.f32 	%f3245, %f3241, %f879, %f3244;
	cvt.rni.f32.f32 	%f3246, %f3242;
	sub.f32 	%f3247, %f3242, %f3246;
	add.f32 	%f3248, %f3247, %f3245;
	fma.rn.f32 	%f3249, %f3248, 0f391FCB8E, 0f3AAF85ED;
	fma.rn.f32 	%f3250, %f3249, %f3248, 0f3C1D9856;
	fma.rn.f32 	%f3251, %f3250, %f3248, 0f3D6357BB;
	fma.rn.f32 	%f3252, %f3251, %f3248, 0f3E75FDEC;
	fma.rn.f32 	%f3253, %f3252, %f3248, 0f3F317218;
	fma.rn.f32 	%f3254, %f3253, %f3248, 0f3F800000;
	cvt.rzi.s32.f32 	%r473, %f3246;
	setp.gt.f32 	%p896, %f3246, 0f00000000;
	selp.b32 	%r474, 0, -2097152000, %p896;
	add.s32 	%r475, %r474, 2130706432;
	mov.b32 	%f3255, %r475;
	mul.f32 	%f3256, %f3254, %f3255;
	shl.b32 	%r476, %r473, 23;
	sub.s32 	%r477, %r476, %r474;
	mov.b32 	%f3257, %r477;
	mul.f32 	%f3258, %f3256, %f3257;
	abs.f32 	%f3259, %f3242;
	setp.gt.f32 	%p897, %f3259, 0f43180000;
	setp.lt.f32 	%p898, %f3242, 0f00000000;
	selp.f32 	%f3260, 0f00000000, 0f7F800000, %p898;
	selp.f32 	%f156, %f3260, %f3258, %p897;
	setp.eq.f32 	%p899, %f153, 0f3F800000;
	@%p899 bra 	$L__BB0_133;
	setp.num.f32 	%p900, %f155, %f155;
	abs.f32 	%f3261, %f879;
	setp.num.f32 	%p901, %f3261, %f3261;
	and.pred  	%p902, %p900, %p901;
	@%p902 bra 	$L__BB0_128;
	add.rn.f32 	%f3607, %f153, %f879;
	bra.uni 	$L__BB0_133;
$L__BB0_128:
	setp.neu.f32 	%p903, %f153, 0f00000000;
	setp.neu.f32 	%p904, %f155, 0f7F800000;
	and.pred  	%p905, %p903, %p904;
	@%p905 bra 	$L__BB0_130;
	setp.neu.f32 	%p912, %f154, 0f3F800000;
	add.f32 	%f3266, %f153, %f153;
	mov.b32 	%r478, %f3266;
	setp.lt.f32 	%p913, %f879, 0f00000000;
	xor.b32  	%r479, %r478, 2139095040;
	selp.b32 	%r480, %r479, %r478, %p913;
	and.b32  	%r481, %r480, 2147483647;
	selp.b32 	%r482, %r481, %r480, %p912;
	mov.b32 	%f3607, %r482;
	bra.uni 	$L__BB0_133;
$L__BB0_130:
	setp.eq.f32 	%p906, %f153, 0fBF800000;
	setp.eq.f32 	%p907, %f3261, 0f7F800000;
	and.pred  	%p908, %p906, %p907;
	@%p908 bra 	$L__BB0_133;
	setp.geu.f32 	%p909, %f153, 0f00000000;
	mov.f32 	%f3607, %f156;
	@%p909 bra 	$L__BB0_133;
	setp.neu.f32 	%p910, %f154, 0f3F800000;
	neg.f32 	%f3263, %f156;
	selp.f32 	%f3264, %f156, %f3263, %p910;
	cvt.rmi.f32.f32 	%f3265, %f879;
	setp.neu.f32 	%p911, %f879, %f3265;
	selp.f32 	%f3607, 0f7FFFFFFF, %f3264, %p911;
$L__BB0_133:
	mov.f32 	%f3267, 0f3F800000;
	sub.f32 	%f3268, %f3267, %f3607;
	fma.rn.f32 	%f3609, %f141, %f3268, %f882;
$L__BB0_134:
	setp.eq.s32 	%p914, %r24, 1;
	selp.f32 	%f3792, %f3609, %f3792, %p914;
$L__BB0_135:
	setp.eq.f32 	%p915, %f13, 0f00000000;
	@%p915 bra 	$L__BB0_155;
	setp.ltu.f32 	%p916, %f3793, %f882;
	setp.gtu.f32 	%p917, %f3793, %f883;
	or.pred  	%p918, %p916, %p917;
	mov.f32 	%f3611, 0f3F800000;
	mov.f32 	%f3614, %f3793;
	@%p918 bra 	$L__BB0_154;
	sub.f32 	%f3270, %f3793, %f882;
	sub.f32 	%f167, %f883, %f882;
	div.rn.f32 	%f168, %f3270, %f167;
	rcp.rn.f32 	%f169, %f13;
	mul.f32 	%f3271, %f169, 0f3F000000;
	cvt.rzi.f32.f32 	%f3272, %f3271;
	add.f32 	%f3273, %f3272, %f3272;
	sub.f32 	%f3274, %f169, %f3273;
	abs.f32 	%f170, %f3274;
	abs.f32 	%f171, %f168;
	setp.lt.f32 	%p919, %f171, 0f00800000;
	mul.f32 	%f3275, %f171, 0f4B800000;
	selp.f32 	%f3276, %f3275, %f171, %p919;
	selp.f32 	%f3277, 0fC1C00000, 0f00000000, %p919;
	mov.b32 	%r483, %f3276;
	add.s32 	%r484, %r483, -1060439283;
	and.b32  	%r485, %r484, -8388608;
	sub.s32 	%r486, %r483, %r485;
	mov.b32 	%f3278, %r486;
	cvt.rn.f32.s32 	%f3279, %r485;
	fma.rn.f32 	%f3280, %f3279, 0f34000000, %f3277;
	add.f32 	%f3281, %f3278, 0fBF800000;
	add.f32 	%f3282, %f3278, 0f3F800000;
	rcp.approx.ftz.f32 	%f3283, %f3282;
	add.f32 	%f3284, %f3281, %f3281;
	mul.f32 	%f3285, %f3284, %f3283;
	mul.f32 	%f3286, %f3285, %f3285;
	sub.f32 	%f3287, %f3281, %f3285;
	add.f32 	%f3288, %f3287, %f3287;
	neg.f32 	%f3289, %f3285;
	fma.rn.f32 	%f3290, %f3289, %f3281, %f3288;
	mul.rn.f32 	%f3291, %f3283, %f3290;
	fma.rn.f32 	%f3292, %f3286, 0f3A2C32E4, 0f3B52E7DB;
	fma.rn.f32 	%f3293, %f3292, %f3286, 0f3C93BB73;
	fma.rn.f32 	%f3294, %f3293, %f3286, 0f3DF6384F;
	mul.rn.f32 	%f3295, %f3294, %f3286;
	fma.rn.f32 	%f3296, %f3285, 0f3FB8AA3B, %f3280;
	sub.f32 	%f3297, %f3280, %f3296;
	fma.rn.f32 	%f3298, %f3285, 0f3FB8AA3B, %f3297;
	fma.rn.f32 	%f3299, %f3291, 0f3FB8AA3B, %f3298;
	fma.rn.f32 	%f3300, %f3285, 0f32A55E34, %f3299;
	mul.f32 	%f3301, %f3295, 0f40400000;
	fma.rn.f32 	%f3302, %f3301, %f3291, %f3300;
	fma.rn.f32 	%f3303, %f3295, %f3285, %f3302;
	add.rn.f32 	%f3304, %f3296, %f3303;
	neg.f32 	%f3305, %f3296;
	add.rn.f32 	%f3306, %f3304, %f3305;
	neg.f32 	%f3307, %f3306;
	add.rn.f32 	%f3308, %f3303, %f3307;
	mul.rn.f32 	%f3309, %f3304, %f169;
	neg.f32 	%f3310, %f3309;
	fma.rn.f32 	%f3311, %f3304, %f169, %f3310;
	fma.rn.f32 	%f3312, %f3308, %f169, %f3311;
	cvt.rni.f32.f32 	%f3313, %f3309;
	sub.f32 	%f3314, %f3309, %f3313;
	add.f32 	%f3315, %f3314, %f3312;
	fma.rn.f32 	%f3316, %f3315, 0f391FCB8E, 0f3AAF85ED;
	fma.rn.f32 	%f3317, %f3316, %f3315, 0f3C1D9856;
	fma.rn.f32 	%f3318, %f3317, %f3315, 0f3D6357BB;
	fma.rn.f32 	%f3319, %f3318, %f3315, 0f3E75FDEC;
	fma.rn.f32 	%f3320, %f3319, %f3315, 0f3F317218;
	fma.rn.f32 	%f3321, %f3320, %f3315, 0f3F800000;
	cvt.rzi.s32.f32 	%r487, %f3313;
	setp.gt.f32 	%p920, %f3313, 0f00000000;
	selp.b32 	%r488, 0, -2097152000, %p920;
	add.s32 	%r489, %r488, 2130706432;
	mov.b32 	%f3322, %r489;
	mul.f32 	%f3323, %f3321, %f3322;
	shl.b32 	%r490, %r487, 23;
	sub.s32 	%r491, %r490, %r488;
	mov.b32 	%f3324, %r491;
	mul.f32 	%f3325, %f3323, %f3324;
	abs.f32 	%f3326, %f3309;
	setp.gt.f32 	%p921, %f3326, 0f43180000;
	setp.lt.f32 	%p922, %f3309, 0f00000000;
	selp.f32 	%f3327, 0f00000000, 0f7F800000, %p922;
	selp.f32 	%f172, %f3327, %f3325, %p921;
	setp.eq.f32 	%p923, %f168, 0f3F800000;
	setp.eq.f32 	%p924, %f169, 0f00000000;
	or.pred  	%p925, %p924, %p923;
	@%p925 bra 	$L__BB0_145;
	setp.num.f32 	%p926, %f171, %f171;
	abs.f32 	%f3328, %f169;
	setp.num.f32 	%p927, %f3328, %f3328;
	and.pred  	%p928, %p926, %p927;
	@%p928 bra 	$L__BB0_140;
	add.rn.f32 	%f3611, %f168, %f169;
	bra.uni 	$L__BB0_145;
$L__BB0_140:
	setp.neu.f32 	%p929, %f168, 0f00000000;
	setp.neu.f32 	%p930, %f171, 0f7F800000;
	and.pred  	%p931, %p929, %p930;
	@%p931 bra 	$L__BB0_142;
	setp.neu.f32 	%p938, %f170, 0f3F800000;
	add.f32 	%f3333, %f168, %f168;
	mov.b32 	%r492, %f3333;
	setp.lt.f32 	%p939, %f169, 0f00000000;
	xor.b32  	%r493, %r492, 2139095040;
	selp.b32 	%r494, %r493, %r492, %p939;
	and.b32  	%r495, %r494, 2147483647;
	selp.b32 	%r496, %r495, %r494, %p938;
	mov.b32 	%f3611, %r496;
	bra.uni 	$L__BB0_145;
$L__BB0_142:
	setp.eq.f32 	%p932, %f168, 0fBF800000;
	setp.eq.f32 	%p933, %f3328, 0f7F800000;
	and.pred  	%p934, %p932, %p933;
	@%p934 bra 	$L__BB0_145;
	setp.geu.f32 	%p935, %f168, 0f00000000;
	mov.f32 	%f3611, %f172;
	@%p935 bra 	$L__BB0_145;
	setp.neu.f32 	%p936, %f170, 0f3F800000;
	neg.f32 	%f3330, %f172;
	selp.f32 	%f3331, %f172, %f3330, %p936;
	cvt.rmi.f32.f32 	%f3332, %f169;
	setp.neu.f32 	%p937, %f169, %f3332;
	selp.f32 	%f3611, 0f7FFFFFFF, %f3331, %p937;
$L__BB0_145:
	fma.rn.f32 	%f3793, %f167, %f3611, %f882;
	mov.f32 	%f3612, 0f3F800000;
	sub.f32 	%f179, %f3612, %f168;
	mul.f32 	%f3335, %f13, 0f3F000000;
	cvt.rzi.f32.f32 	%f3336, %f3335;
	add.f32 	%f3337, %f3336, %f3336;
	sub.f32 	%f3338, %f13, %f3337;
	abs.f32 	%f180, %f3338;
	abs.f32 	%f181, %f179;
	setp.lt.f32 	%p940, %f181, 0f00800000;
	mul.f32 	%f3339, %f181, 0f4B800000;
	selp.f32 	%f3340, %f3339, %f181, %p940;
	selp.f32 	%f3341, 0fC1C00000, 0f00000000, %p940;
	mov.b32 	%r497, %f3340;
	add.s32 	%r498, %r497, -1060439283;
	and.b32  	%r499, %r498, -8388608;
	sub.s32 	%r500, %r497, %r499;
	mov.b32 	%f3342, %r500;
	cvt.rn.f32.s32 	%f3343, %r499;
	fma.rn.f32 	%f3344, %f3343, 0f34000000, %f3341;
	add.f32 	%f3345, %f3342, 0fBF800000;
	add.f32 	%f3346, %f3342, 0f3F800000;
	rcp.approx.ftz.f32 	%f3347, %f3346;
	add.f32 	%f3348, %f3345, %f3345;
	mul.f32 	%f3349, %f3348, %f3347;
	mul.f32 	%f3350, %f3349, %f3349;
	sub.f32 	%f3351, %f3345, %f3349;
	add.f32 	%f3352, %f3351, %f3351;
	neg.f32 	%f3353, %f3349;
	fma.rn.f32 	%f3354, %f3353, %f3345, %f3352;
	mul.rn.f32 	%f3355, %f3347, %f3354;
	fma.rn.f32 	%f3356, %f3350, 0f3A2C32E4, 0f3B52E7DB;
	fma.rn.f32 	%f3357, %f3356, %f3350, 0f3C93BB73;
	fma.rn.f32 	%f3358, %f3357, %f3350, 0f3DF6384F;
	mul.rn.f32 	%f3359, %f3358, %f3350;
	fma.rn.f32 	%f3360, %f3349, 0f3FB8AA3B, %f3344;
	sub.f32 	%f3361, %f3344, %f3360;
	fma.rn.f32 	%f3362, %f3349, 0f3FB8AA3B, %f3361;
	fma.rn.f32 	%f3363, %f3355, 0f3FB8AA3B, %f3362;
	fma.rn.f32 	%f3364, %f3349, 0f32A55E34, %f3363;
	mul.f32 	%f3365, %f3359, 0f40400000;
	fma.rn.f32 	%f3366, %f3365, %f3355, %f3364;
	fma.rn.f32 	%f3367, %f3359, %f3349, %f3366;
	add.rn.f32 	%f3368, %f3360, %f3367;
	neg.f32 	%f3369, %f3360;
	add.rn.f32 	%f3370, %f3368, %f3369;
	neg.f32 	%f3371, %f3370;
	add.rn.f32 	%f3372, %f3367, %f3371;
	mul.rn.f32 	%f3373, %f3368, %f13;
	neg.f32 	%f3374, %f3373;
	fma.rn.f32 	%f3375, %f3368, %f13, %f3374;
	fma.rn.f32 	%f3376, %f3372, %f13, %f3375;
	cvt.rni.f32.f32 	%f3377, %f3373;
	sub.f32 	%f3378, %f3373, %f3377;
	add.f32 	%f3379, %f3378, %f3376;
	fma.rn.f32 	%f3380, %f3379, 0f391FCB8E, 0f3AAF85ED;
	fma.rn.f32 	%f3381, %f3380, %f3379, 0f3C1D9856;
	fma.rn.f32 	%f3382, %f3381, %f3379, 0f3D6357BB;
	fma.rn.f32 	%f3383, %f3382, %f3379, 0f3E75FDEC;
	fma.rn.f32 	%f3384, %f3383, %f3379, 0f3F317218;
	fma.rn.f32 	%f3385, %f3384, %f3379, 0f3F800000;
	cvt.rzi.s32.f32 	%r501, %f3377;
	setp.gt.f32 	%p941, %f3377, 0f00000000;
	selp.b32 	%r502, 0, -2097152000, %p941;
	add.s32 	%r503, %r502, 2130706432;
	mov.b32 	%f3386, %r503;
	mul.f32 	%f3387, %f3385, %f3386;
	shl.b32 	%r504, %r501, 23;
	sub.s32 	%r505, %r504, %r502;
	mov.b32 	%f3388, %r505;
	mul.f32 	%f3389, %f3387, %f3388;
	abs.f32 	%f3390, %f3373;
	setp.gt.f32 	%p942, %f3390, 0f43180000;
	setp.lt.f32 	%p943, %f3373, 0f00000000;
	selp.f32 	%f3391, 0f00000000, 0f7F800000, %p943;
	selp.f32 	%f182, %f3391, %f3389, %p942;
	setp.eq.f32 	%p944, %f179, 0f3F800000;
	@%p944 bra 	$L__BB0_153;
	setp.num.f32 	%p945, %f181, %f181;
	abs.f32 	%f3392, %f13;
	setp.num.f32 	%p946, %f3392, %f3392;
	and.pred  	%p947, %p945, %p946;
	@%p947 bra 	$L__BB0_148;
	add.rn.f32 	%f3612, %f179, %f13;
	bra.uni 	$L__BB0_153;
$L__BB0_148:
	setp.neu.f32 	%p948, %f179, 0f00000000;
	setp.neu.f32 	%p949, %f181, 0f7F800000;
	and.pred  	%p950, %p948, %p949;
	@%p950 bra 	$L__BB0_150;
	setp.neu.f32 	%p957, %f180, 0f3F800000;
	add.f32 	%f3397, %f179, %f179;
	mov.b32 	%r506, %f3397;
	setp.lt.f32 	%p958, %f13, 0f00000000;
	xor.b32  	%r507, %r506, 2139095040;
	selp.b32 	%r508, %r507, %r506, %p958;
	and.b32  	%r509, %r508, 2147483647;
	selp.b32 	%r510, %r509, %r508, %p957;
	mov.b32 	%f3612, %r510;
	bra.uni 	$L__BB0_153;
$L__BB0_150:
	setp.eq.f32 	%p951, %f179, 0fBF800000;
	setp.eq.f32 	%p952, %f3392, 0f7F800000;
	and.pred  	%p953, %p951, %p952;
	@%p953 bra 	$L__BB0_153;
	setp.geu.f32 	%p954, %f179, 0f00000000;
	mov.f32 	%f3612, %f182;
	@%p954 bra 	$L__BB0_153;
	setp.neu.f32 	%p955, %f180, 0f3F800000;
	neg.f32 	%f3394, %f182;
	selp.f32 	%f3395, %f182, %f3394, %p955;
	cvt.rmi.f32.f32 	%f3396, %f13;
	setp.neu.f32 	%p956, %f13, %f3396;
	selp.f32 	%f3612, 0f7FFFFFFF, %f3395, %p956;
$L__BB0_153:
	mov.f32 	%f3398, 0f3F800000;
	sub.f32 	%f3399, %f3398, %f3612;
	fma.rn.f32 	%f3614, %f167, %f3399, %f882;
$L__BB0_154:
	setp.eq.s32 	%p959, %r24, 1;
	selp.f32 	%f3793, %f3614, %f3793, %p959;
$L__BB0_155:
	setp.eq.f32 	%p960, %f14, 0f00000000;
	@%p960 bra 	$L__BB0_703;
	setp.ltu.f32 	%p961, %f3794, %f882;
	setp.gtu.f32 	%p962, %f3794, %f883;
	or.pred  	%p963, %p961, %p962;
	mov.f32 	%f3616, 0f3F800000;
	mov.f32 	%f3619, %f3794;
	@%p963 bra 	$L__BB0_174;
	sub.f32 	%f3401, %f3794, %f882;
	sub.f32 	%f193, %f883, %f882;
	div.rn.f32 	%f194, %f3401, %f193;
	rcp.rn.f32 	%f195, %f14;
	mul.f32 	%f3402, %f195, 0f3F000000;
	cvt.rzi.f32.f32 	%f3403, %f3402;
	add.f32 	%f3404, %f3403, %f3403;
	sub.f32 	%f3405, %f195, %f3404;
	abs.f32 	%f196, %f3405;
	abs.f32 	%f197, %f194;
	setp.lt.f32 	%p964, %f197, 0f00800000;
	mul.f32 	%f3406, %f197, 0f4B800000;
	selp.f32 	%f3407, %f3406, %f197, %p964;
	selp.f32 	%f3408, 0fC1C00000, 0f00000000, %p964;
	mov.b32 	%r511, %f3407;
	add.s32 	%r512, %r511, -1060439283;
	and.b32  	%r513, %r512, -8388608;
	sub.s32 	%r514, %r511, %r513;
	mov.b32 	%f3409, %r514;
	cvt.rn.f32.s32 	%f3410, %r513;
	fma.rn.f32 	%f3411, %f3410, 0f34000000, %f3408;
	add.f32 	%f3412, %f3409, 0fBF800000;
	add.f32 	%f3413, %f3409, 0f3F800000;
	rcp.approx.ftz.f32 	%f3414, %f3413;
	add.f32 	%f3415, %f3412, %f3412;
	mul.f32 	%f3416, %f3415, %f3414;
	mul.f32 	%f3417, %f3416, %f3416;
	sub.f32 	%f3418, %f3412, %f3416;
	add.f32 	%f3419, %f3418, %f3418;
	neg.f32 	%f3420, %f3416;
	fma.rn.f32 	%f3421, %f3420, %f3412, %f3419;
	mul.rn.f32 	%f3422, %f3414, %f3421;
	fma.rn.f32 	%f3423, %f3417, 0f3A2C32E4, 0f3B52E7DB;
	fma.rn.f32 	%f3424, %f3423, %f3417, 0f3C93BB73;
	fma.rn.f32 	%f3425, %f3424, %f3417, 0f3DF6384F;
	mul.rn.f32 	%f3426, %f3425, %f3417;
	fma.rn.f32 	%f3427, %f3416, 0f3FB8AA3B, %f3411;
	sub.f32 	%f3428, %f3411, %f3427;
	fma.rn.f32 	%f3429, %f3416, 0f3FB8AA3B, %f3428;
	fma.rn.f32 	%f3430, %f3422, 0f3FB8AA3B, %f3429;
	fma.rn.f32 	%f3431, %f3416, 0f32A55E34, %f3430;
	mul.f32 	%f3432, %f3426, 0f40400000;
	fma.rn.f32 	%f3433, %f3432, %f3422, %f3431;
	fma.rn.f32 	%f3434, %f3426, %f3416, %f3433;
	add.rn.f32 	%f3435, %f3427, %f3434;
	neg.f32 	%f3436, %f3427;
	add.rn.f32 	%f3437, %f3435, %f3436;
	neg.f32 	%f3438, %f3437;
	add.rn.f32 	%f3439, %f3434, %f3438;
	mul.rn.f32 	%f3440, %f3435, %f195;
	neg.f32 	%f3441, %f3440;
	fma.rn.f32 	%f3442, %f3435, %f195, %f3441;
	fma.rn.f32 	%f3443, %f3439, %f195, %f3442;
	cvt.rni.f32.f32 	%f3444, %f3440;
	sub.f32 	%f3445, %f3440, %f3444;
	add.f32 	%f3446, %f3445, %f3443;
	fma.rn.f32 	%f3447, %f3446, 0f391FCB8E, 0f3AAF85ED;
	fma.rn.f32 	%f3448, %f3447, %f3446, 0f3C1D9856;
	fma.rn.f32 	%f3449, %f3448, %f3446, 0f3D6357BB;
	fma.rn.f32 	%f3450, %f3449, %f3446, 0f3E75FDEC;
	fma.rn.f32 	%f3451, %f3450, %f3446, 0f3F317218;
	fma.rn.f32 	%f3452, %f3451, %f3446, 0f3F800000;
	cvt.rzi.s32.f32 	%r515, %f3444;
	setp.gt.f32 	%p965, %f3444, 0f00000000;
	selp.b32 	%r516, 0, -2097152000, %p965;
	add.s32 	%r517, %r516, 2130706432;
	mov.b32 	%f3453, %r517;
	mul.f32 	%f3454, %f3452, %f3453;
	shl.b32 	%r518, %r515, 23;
	sub.s32 	%r519, %r518, %r516;
	mov.b32 	%f3455, %r519;
	mul.f32 	%f3456, %f3454, %f3455;
	abs.f32 	%f3457, %f3440;
	setp.gt.f32 	%p966, %f3457, 0f43180000;
	setp.lt.f32 	%p967, %f3440, 0f00000000;
	selp.f32 	%f3458, 0f00000000, 0f7F800000, %p967;
	selp.f32 	%f198, %f3458, %f3456, %p966;
	setp.eq.f32 	%p968, %f194, 0f3F800000;
	setp.eq.f32 	%p969, %f195, 0f00000000;
	or.pred  	%p970, %p969, %p968;
	@%p970 bra 	$L__BB0_165;
	setp.num.f32 	%p971, %f197, %f197;
	abs.f32 	%f3459, %f195;
	setp.num.f32 	%p972, %f3459, %f3459;
	and.pred  	%p973, %p971, %p972;
	@%p973 bra 	$L__BB0_160;
	add.rn.f32 	%f3616, %f194, %f195;
	bra.uni 	$L__BB0_165;
$L__BB0_160:
	setp.neu.f32 	%p974, %f194, 0f00000000;
	setp.neu.f32 	%p975, %f197, 0f7F800000;
	and.pred  	%p976, %p974, %p975;
	@%p976 bra 	$L__BB0_162;
	setp.neu.f32 	%p983, %f196, 0f3F800000;
	add.f32 	%f3464, %f194, %f194;
	mov.b32 	%r520, %f3464;
	setp.lt.f32 	%p984, %f195, 0f00000000;
	xor.b32  	%r521, %r520, 2139095040;
	selp.b32 	%r522, %r521, %r520, %p984;
	and.b32  	%r523, %r522, 2147483647;
	selp.b32 	%r524, %r523, %r522, %p983;
	mov.b32 	%f3616, %r524;
	bra.uni 	$L__BB0_165;
$L__BB0_162:
	setp.eq.f32 	%p977, %f194, 0fBF800000;
	setp.eq.f32 	%p978, %f3459, 0f7F800000;
	and.pred  	%p979, %p977, %p978;
	@%p979 bra 	$L__BB0_165;
	setp.geu.f32 	%p980, %f194, 0f00000000;
	mov.f32 	%f3616, %f198;
	@%p980 bra 	$L__BB0_165;
	setp.neu.f32 	%p981, %f196, 0f3F800000;
	neg.f32 	%f3461, %f198;
	selp.f32 	%f3462, %f198, %f3461, %p981;
	cvt.rmi.f32.f32 	%f3463, %f195;
	setp.neu.f32 	%p982, %f195, %f3463;
	selp.f32 	%f3616, 0f7FFFFFFF, %f3462, %p982;
$L__BB0_165:
	fma.rn.f32 	%f3794, %f193, %f3616, %f882;
	mov.f32 	%f3617, 0f3F800000;
	sub.f32 	%f205, %f3617, %f194;
	mul.f32 	%f3466, %f14, 0f3F000000;
	cvt.rzi.f32.f32 	%f3467, %f3466;
	add.f32 	%f3468, %f3467, %f3467;
	sub.f32 	%f3469, %f14, %f3468;
	abs.f32 	%f206, %f3469;
	abs.f32 	%f207, %f205;
	setp.lt.f32 	%p985, %f207, 0f00800000;
	mul.f32 	%f3470, %f207, 0f4B800000;
	selp.f32 	%f3471, %f3470, %f207, %p985;
	selp.f32 	%f3472, 0fC1C00000, 0f00000000, %p985;
	mov.b32 	%r525, %f3471;
	add.s32 	%r526, %r525, -1060439283;
	and.b32  	%r527, %r526, -8388608;
	sub.s32 	%r528, %r525, %r527;
	mov.b32 	%f3473, %r528;
	cvt.rn.f32.s32 	%f3474, %r527;
	fma.rn.f32 	%f3475, %f3474, 0f34000000, %f3472;
	add.f32 	%f3476, %f3473, 0fBF800000;
	add.f32 	%f3477, %f3473, 0f3F800000;
	rcp.approx.ftz.f32 	%f3478, %f3477;
	add.f32 	%f3479, %f3476, %f3476;
	mul.f32 	%f3480, %f3479, %f3478;
	mul.f32 	%f3481, %f3480, %f3480;
	sub.f32 	%f3482, %f3476, %f3480;
	add.f32 	%f3483, %f3482, %f3482;
	neg.f32 	%f3484, %f3480;
	fma.rn.f32 	%f3485, %f3484, %f3476, %f3483;
	mul.rn.f32 	%f3486, %f3478, %f3485;
	fma.rn.f32 	%f3487, %f3481, 0f3A2C32E4, 0f3B52E7DB;
	fma.rn.f32 	%f3488, %f3487, %f3481, 0f3C93BB73;
	fma.rn.f32 	%f3489, %f3488, %f3481, 0f3DF6384F;
	mul.rn.f32 	%f3490, %f3489, %f3481;
	fma.rn.f32 	%f3491, %f3480, 0f3FB8AA3B, %f3475;
	sub.f32 	%f3492, %f3475, %f3491;
	fma.rn.f32 	%f3493, %f3480, 0f3FB8AA3B, %f3492;
	fma.rn.f32 	%f3494, %f3486, 0f3FB8AA3B, %f3493;
	fma.rn.f32 	%f3495, %f3480, 0f32A55E34, %f3494;
	mul.f32 	%f3496, %f3490, 0f40400000;
	fma.rn.f32 	%f3497, %f3496, %f3486, %f3495;
	fma.rn.f32 	%f3498, %f3490, %f3480, %f3497;
	add.rn.f32 	%f3499, %f3491, %f3498;
	neg.f32 	%f3500, %f3491;
	add.rn.f32 	%f3501, %f3499, %f3500;
	neg.f32 	%f3502, %f3501;
	add.rn.f32 	%f3503, %f3498, %f3502;
	mul.rn.f32 	%f3504, %f3499, %f14;
	neg.f32 	%f3505, %f3504;
	fma.rn.f32 	%f3506, %f3499, %f14, %f3505;
	fma.rn.f32 	%f3507, %f3503, %f14, %f3506;
	cvt.rni.f32.f32 	%f3508, %f3504;
	sub.f32 	%f3509, %f3504, %f3508;
	add.f32 	%f3510, %f3509, %f3507;
	fma.rn.f32 	%f3511, %f3510, 0f391FCB8E, 0f3AAF85ED;
	fma.rn.f32 	%f3512, %f3511, %f3510, 0f3C1D9856;
	fma.rn.f32 	%f3513, %f3512, %f3510, 0f3D6357BB;
	fma.rn.f32 	%f3514, %f3513, %f3510, 0f3E75FDEC;
	fma.rn.f32 	%f3515, %f3514, %f3510, 0f3F317218;
	fma.rn.f32 	%f3516, %f3515, %f3510, 0f3F800000;
	cvt.rzi.s32.f32 	%r529, %f3508;
	setp.gt.f32 	%p986, %f3508, 0f00000000;
	selp.b32 	%r530, 0, -2097152000, %p986;
	add.s32 	%r531, %r530, 2130706432;
	mov.b32 	%f3517, %r531;
	mul.f32 	%f3518, %f3516, %f3517;
	shl.b32 	%r532, %r529, 23;
	sub.s32 	%r533, %r532, %r530;
	mov.b32 	%f3519, %r533;
	mul.f32 	%f3520, %f3518, %f3519;
	abs.f32 	%f3521, %f3504;
	setp.gt.f32 	%p987, %f3521, 0f43180000;
	setp.lt.f32 	%p988, %f3504, 0f00000000;
	selp.f32 	%f3522, 0f00000000, 0f7F800000, %p988;
	selp.f32 	%f208, %f3522, %f3520, %p987;
	setp.eq.f32 	%p989, %f205, 0f3F800000;
	@%p989 bra 	$L__BB0_173;
	setp.num.f32 	%p990, %f207, %f207;
	abs.f32 	%f3523, %f14;
	setp.num.f32 	%p991, %f3523, %f3523;
	and.pred  	%p992, %p990, %p991;
	@%p992 bra 	$L__BB0_168;
	add.rn.f32 	%f3617, %f205, %f14;
	bra.uni 	$L__BB0_173;
$L__BB0_168:
	setp.neu.f32 	%p993, %f205, 0f00000000;
	setp.neu.f32 	%p994, %f207, 0f7F800000;
	and.pred  	%p995, %p993, %p994;
	@%p995 bra 	$L__BB0_170;
	setp.neu.f32 	%p1002, %f206, 0f3F800000;
	add.f32 	%f3528, %f205, %f205;
	mov.b32 	%r534, %f3528;
	setp.lt.f32 	%p1003, %f14, 0f00000000;
	xor.b32  	%r535, %r534, 2139095040;
	selp.b32 	%r536, %r535, %r534, %p1003;
	and.b32  	%r537, %r536, 2147483647;
	selp.b32 	%r538, %r537, %r536, %p1002;
	mov.b32 	%f3617, %r538;
	bra.uni 	$L__BB0_173;
$L__BB0_170:
	setp.eq.f32 	%p996, %f205, 0fBF800000;
	setp.eq.f32 	%p997, %f3523, 0f7F800000;
	and.pred  	%p998, %p996, %p997;
	@%p998 bra 	$L__BB0_173;
	setp.geu.f32 	%p999, %f205, 0f00000000;
	mov.f32 	%f3617, %f208;
	@%p999 bra 	$L__BB0_173;
	setp.neu.f32 	%p1000, %f206, 0f3F800000;
	neg.f32 	%f3525, %f208;
	selp.f32 	%f3526, %f208, %f3525, %p1000;
	cvt.rmi.f32.f32 	%f3527, %f14;
	setp.neu.f32 	%p1001, %f14, %f3527;
	selp.f32 	%f3617, 0f7FFFFFFF, %f3526, %p1001;
$L__BB0_173:
	mov.f32 	%f3529, 0f3F800000;
	sub.f32 	%f3530, %f3529, %f3617;
	fma.rn.f32 	%f3619, %f193, %f3530, %f882;
$L__BB0_174:
	setp.eq.s32 	%p1004, %r24, 1;
	selp.f32 	%f3794, %f3619, %f3794, %p1004;
	bra.uni 	$L__BB0_703;
$L__BB0_175:
	ld.param.f32 	%f225, [_Z16VideoGradeKernelPKfPfiiiiiifffffffffffffffffffff_param_26];
	ld.param.f32 	%f224, [_Z16VideoGradeKernelPKfPfiiiiiifffffffffffffffffffff_param_25];
	ld.param.f32 	%f3623, [_Z16VideoGradeKernelPKfPfiiiiiifffffffffffffffffffff_param_19];
	ld.param.f32 	%f3622, [_Z16VideoGradeKernelPKfPfiiiiiifffffffffffffffffffff_param_18];
	ld.param.f32 	%f3621, [_Z16VideoGradeKernelPKfPfiiiiiifffffffffffffffffffff_param_15];
	ld.param.u32 	%r541, [_Z16VideoGradeKernelPKfPfiiiiiifffffffffffffffffffff_param_5];
	setp.ne.s32 	%p507, %r541, 1;
	@%p507 bra 	$L__BB0_177;
	mov.f32 	%f3734, %f868;
	mov.f32 	%f3621, %f868;
	mov.f32 	%f3622, %f872;
	mov.f32 	%f3623, %f872;
	mov.f32 	%f3738, %f876;
	mov.f32 	%f3739, %f876;
	mov.f32 	%f224, %f879;
	mov.f32 	%f225, %f879;
$L__BB0_177:
	div.rn.f32 	%f2210, %f864, 0f42C80000;
	add.f32 	%f226, %f2210, 0f3F800000;
	setp.eq.f32 	%p508, %f863, 0f00000000;
	@%p508 bra 	$L__BB0_179;
	mov.f32 	%f2211, 0f00000000;
	mov.f32 	%f2212, 0f3F000000;
	mul.rn.f32 	%f2213, %f2212, %f2211;
	mov.f32 	%f2214, 0f3DF6384F;
	mul.rn.f32 	%f2215, %f2214, %f2211;
	fma.rn.f32 	%f2216, %f2213, 0f3FB8AA3B, 0f00000000;
	add.f32 	%f2217, %f2216, 0f00000000;
	mul.f32 	%f2218, %f2215, 0f40400000;
	fma.rn.f32 	%f2219, %f2218, %f2213, %f2217;
	fma.rn.f32 	%f2220, %f2215, 0f00000000, %f2219;
	mov.f32 	%f2221, 0f3F800000;
	add.rn.f32 	%f2222, %f2221, %f2220;
	mov.f32 	%f2223, 0fBF800000;
	add.rn.f32 	%f2224, %f2222, %f2223;
	neg.f32 	%f2225, %f2224;
	add.rn.f32 	%f2226, %f2220, %f2225;
	mul.rn.f32 	%f2227, %f2222, %f863;
	neg.f32 	%f2228, %f2227;
	fma.rn.f32 	%f2229, %f2222, %f863, %f2228;
	fma.rn.f32 	%f2230, %f2226, %f863, %f2229;
	cvt.rni.f32.f32 	%f2231, %f2227;
	sub.f32 	%f2232, %f2227, %f2231;
	add.f32 	%f2233, %f2232, %f2230;
	fma.rn.f32 	%f2234, %f2233, 0f391FCB8E, 0f3AAF85ED;
	fma.rn.f32 	%f2235, %f2234, %f2233, 0f3C1D9856;
	fma.rn.f32 	%f2236, %f2235, %f2233, 0f3D6357BB;
	fma.rn.f32 	%f2237, %f2236, %f2233, 0f3E75FDEC;
	fma.rn.f32 	%f2238, %f2237, %f2233, 0f3F317218;
	fma.rn.f32 	%f2239, %f2238, %f2233, 0f3F800000;
	cvt.rzi.s32.f32 	%r287, %f2231;
	setp.gt.f32 	%p509, %f2231, 0f00000000;
	selp.b32 	%r288, 0, -2097152000, %p509;
	add.s32 	%r289, %r288, 2130706432;
	mov.b32 	%f2240, %r289;
	mul.f32 	%f2241, %f2239, %f2240;
	shl.b32 	%r290, %r287, 23;
	sub.s32 	%r291, %r290, %r288;
	mov.b32 	%f2242, %r291;
	mul.f32 	%f2243, %f2241, %f2242;
	abs.f32 	%f2244, %f2227;
	setp.gt.f32 	%p510, %f2244, 0f43180000;
	setp.lt.f32 	%p511, %f2227, 0f00000000;
	selp.f32 	%f2245, 0f00000000, 0f7F800000, %p511;
	selp.f32 	%f2246, %f2245, %f2243, %p510;
	abs.f32 	%f2247, %f863;
	setp.nan.f32 	%p512, %f2247, %f2247;
	mov.f32 	%f2248, 0f40000000;
	add.rn.f32 	%f2249, %f2248, %f863;
	selp.f32 	%f2250, %f2249, %f2246, %p512;
	mul.f32 	%f3651, %f3651, %f2250;
$L__BB0_179:
	setp.eq.f32 	%p513, %f226, 0f42840000;
	mov.f32 	%f3652, %f3651;
	mov.f32 	%f3653, %f3651;
	@%p513 bra 	$L__BB0_223;
	mul.f32 	%f2251, %f3651, 0f3F371759;
	fma.rn.f32 	%f2252, %f3651, 0f3E59B3D0, %f2251;
	fma.rn.f32 	%f3629, %f3651, 0f3D93DD98, %f2252;
	mul.f32 	%f2253, %f3651, 0f3F2D9168;
	fma.rn.f32 	%f2254, %f3651, 0f3E86809D, %f2253;
	fma.rn.f32 	%f230, %f3651, 0f3D72E48F, %f2254;
	mul.f32 	%f2255, %f3651, 0f3F38BA73;
	fma.rn.f32 	%f2256, %f3651, 0f3E568512, %f2255;
	fma.rn.f32 	%f231, %f3651, 0f3D8D2250, %f2256;
	mul.f32 	%f2257, %f3651, 0f3F3A6918;
	fma.rn.f32 	%f232, %f3651, 0f3EB01C5F, %f2257;
	mul.f32 	%f2258, %f3651, 0f3F2C909F;
	fma.rn.f32 	%f2259, %f3651, 0f3E8B6190, %f2258;
	fma.rn.f32 	%f233, %f3651, 0f3D5BE98A, %f2259;
	setp.gt.s32 	%p514, %r22, 2;
	@%p514 bra 	$L__BB0_185;
	setp.eq.s32 	%p518, %r22, 0;
	@%p518 bra 	$L__BB0_191;
	setp.eq.s32 	%p519, %r22, 1;
	@%p519 bra 	$L__BB0_190;
	setp.eq.s32 	%p520, %r22, 2;
	mov.f32 	%f3629, %f3651;
	@%p520 bra 	$L__BB0_184;
	bra.uni 	$L__BB0_191;
$L__BB0_184:
	mov.f32 	%f3629, %f231;
	bra.uni 	$L__BB0_191;
$L__BB0_185:
	setp.eq.s32 	%p515, %r22, 3;
	@%p515 bra 	$L__BB0_189;
	setp.eq.s32 	%p516, %r22, 4;
	mov.f32 	%f3629, %f233;
	@%p516 bra 	$L__BB0_191;
	setp.eq.s32 	%p517, %r22, 5;
	mov.f32 	%f3629, %f3651;
	@%p517 bra 	$L__BB0_188;
	bra.uni 	$L__BB0_191;
$L__BB0_188:
	add.f32 	%f2260, %f3651, %f3651;
	add.f32 	%f2261, %f3651, %f2260;
	div.rn.f32 	%f3629, %f2261, 0f40400000;
	bra.uni 	$L__BB0_191;
$L__BB0_189:
	fma.rn.f32 	%f3629, %f3651, 0fBD93BA3A, %f232;
	bra.uni 	$L__BB0_191;
$L__BB0_190:
	mov.f32 	%f3629, %f230;
$L__BB0_191:
	setp.gtu.f32 	%p521, %f226, 0f42840000;
	@%p521 bra 	$L__BB0_193;
	setp.lt.f32 	%p522, %f226, 0f00800000;
	mul.f32 	%f2263, %f226, 0f4B000000;
	selp.f32 	%f2264, %f2263, %f226, %p522;
	selp.f32 	%f2265, 0fC1B80000, 0f00000000, %p522;
	mov.b32 	%r292, %f2264;
	add.s32 	%r293, %r292, -1059760811;
	and.b32  	%r294, %r293, -8388608;
	sub.s32 	%r295, %r292, %r294;
	mov.b32 	%f2266, %r295;
	cvt.rn.f32.s32 	%f2267, %r294;
	fma.rn.f32 	%f2268, %f2267, 0f34000000, %f2265;
	add.f32 	%f2269, %f2266, 0fBF800000;
	fma.rn.f32 	%f2270, %f2269, 0fBE055027, 0f3E1039F6;
	fma.rn.f32 	%f2271, %f2270, %f2269, 0fBDF8CDCC;
	fma.rn.f32 	%f2272, %f2271, %f2269, 0f3E0F2955;
	fma.rn.f32 	%f2273, %f2272, %f2269, 0fBE2AD8B9;
	fma.rn.f32 	%f2274, %f2273, %f2269, 0f3E4CED0B;
	fma.rn.f32 	%f2275, %f2274, %f2269, 0fBE7FFF22;
	fma.rn.f32 	%f2276, %f2275, %f2269, 0f3EAAAA78;
	fma.rn.f32 	%f2277, %f2276, %f2269, 0fBF000000;
	mul.f32 	%f2278, %f2269, %f2277;
	fma.rn.f32 	%f2279, %f2278, %f2269, %f2269;
	fma.rn.f32 	%f2280, %f2268, 0f3F317218, %f2279;
	setp.gt.u32 	%p523, %r292, 2139095039;
	fma.rn.f32 	%f2281, %f2264, 0f7F800000, 0f7F800000;
	selp.f32 	%f2282, %f2281, %f2280, %p523;
	setp.eq.f32 	%p524, %f2264, 0f00000000;
	selp.f32 	%f2283, 0fFF800000, %f2282, %p524;
	cvt.f64.f32 	%fd21, %f2283;
	fma.rn.f64 	%fd22, %fd21, 0d4058DE21A12B8AFE, 0dC06423D3809E615A;
	cvt.rn.f32.f64 	%f2284, %fd22;
	setp.lt.f32 	%p525, %f2284, 0f00000000;
	selp.f32 	%f2285, 0f00000000, %f2284, %p525;
	setp.gt.f32 	%p526, %f2285, 0f437F0000;
	selp.f32 	%f3633, 0f437F0000, %f2285, %p526;
	mov.f32 	%f3632, 0f437F0000;
	bra.uni 	$L__BB0_208;
$L__BB0_193:
	add.f32 	%f238, %f226, 0fC2700000;
	abs.f32 	%f239, %f238;
	setp.lt.f32 	%p527, %f239, 0f00800000;
	mul.f32 	%f2287, %f239, 0f4B800000;
	selp.f32 	%f2288, %f2287, %f239, %p527;
	selp.f32 	%f2289, 0fC1C00000, 0f00000000, %p527;
	mov.b32 	%r296, %f2288;
	add.s32 	%r297, %r296, -1060439283;
	and.b32  	%r298, %r297, -8388608;
	sub.s32 	%r299, %r296, %r298;
	mov.b32 	%f2290, %r299;
	cvt.rn.f32.s32 	%f2291, %r298;
	fma.rn.f32 	%f2292, %f2291, 0f34000000, %f2289;
	add.f32 	%f2293, %f2290, 0fBF800000;
	add.f32 	%f2294, %f2290, 0f3F800000;
	rcp.approx.ftz.f32 	%f2295, %f2294;
	add.f32 	%f2296, %f2293, %f2293;
	mul.f32 	%f2297, %f2296, %f2295;
	mul.f32 	%f2298, %f2297, %f2297;
	sub.f32 	%f2299, %f2293, %f2297;
	add.f32 	%f2300, %f2299, %f2299;
	neg.f32 	%f2301, %f2297;
	fma.rn.f32 	%f2302, %f2301, %f2293, %f2300;
	mul.rn.f32 	%f2303, %f2295, %f2302;
	fma.rn.f32 	%f2304, %f2298, 0f3A2C32E4, 0f3B52E7DB;
	fma.rn.f32 	%f2305, %f2304, %f2298, 0f3C93BB73;
	fma.rn.f32 	%f2306, %f2305, %f2298, 0f3DF6384F;
	mul.rn.f32 	%f2307, %f2306, %f2298;
	fma.rn.f32 	%f2308, %f2297, 0f3FB8AA3B, %f2292;
	sub.f32 	%f2309, %f2292, %f2308;
	fma.rn.f32 	%f2310, %f2297, 0f3FB8AA3B, %f2309;
	fma.rn.f32 	%f2311, %f2303, 0f3FB8AA3B, %f2310;
	fma.rn.f32 	%f2312, %f2297, 0f32A55E34, %f2311;
	mul.f32 	%f2313, %f2307, 0f40400000;
	fma.rn.f32 	%f2314, %f2313, %f2303, %f2312;
	fma.rn.f32 	%f2315, %f2307, %f2297, %f2314;
	add.rn.f32 	%f240, %f2308, %f2315;
	neg.f32 	%f2316, %f2308;
	add.rn.f32 	%f2317, %f240, %f2316;
	neg.f32 	%f2318, %f2317;
	add.rn.f32 	%f241, %f2315, %f2318;
	setp.eq.f32 	%p528, %f238, 0f3F800000;
	mov.f32 	%f3630, 0f3F800000;
	@%p528 bra 	$L__BB0_200;
	setp.num.f32 	%p529, %f239, %f239;
	@%p529 bra 	$L__BB0_196;
	mov.f32 	%f2341, 0fBE0866D4;
	add.rn.f32 	%f3630, %f238, %f2341;
	bra.uni 	$L__BB0_200;
$L__BB0_196:
	setp.neu.f32 	%p530, %f238, 0f00000000;
	setp.neu.f32 	%p531, %f239, 0f7F800000;
	and.pred  	%p532, %p530, %p531;
	@%p532 bra 	$L__BB0_198;
	add.f32 	%f2340, %f238, %f238;
	mov.b32 	%r305, %f2340;
	and.b32  	%r306, %r305, 2147483647;
	xor.b32  	%r307, %r306, 2139095040;
	mov.b32 	%f3630, %r307;
	bra.uni 	$L__BB0_200;
$L__BB0_198:
	mov.f32 	%f2319, 0fBE0866D4;
	mul.rn.f32 	%f2320, %f240, %f2319;
	cvt.rni.f32.f32 	%f2321, %f2320;
	sub.f32 	%f2322, %f2320, %f2321;
	neg.f32 	%f2323, %f2320;
	fma.rn.f32 	%f2324, %f240, 0fBE0866D4, %f2323;
	fma.rn.f32 	%f2325, %f241, 0fBE0866D4, %f2324;
	add.f32 	%f2326, %f2322, %f2325;
	setp.gt.f32 	%p533, %f2321, 0f00000000;
	selp.b32 	%r300, 0, -2097152000, %p533;
	setp.geu.f32 	%p534, %f238, 0f00000000;
	setp.lt.f32 	%p535, %f2320, 0f00000000;
	selp.f32 	%f2327, 0f00000000, 0f7F800000, %p535;
	abs.f32 	%f2328, %f2320;
	setp.gt.f32 	%p536, %f2328, 0f43180000;
	cvt.rzi.s32.f32 	%r301, %f2321;
	shl.b32 	%r302, %r301, 23;
	sub.s32 	%r303, %r302, %r300;
	mov.b32 	%f2329, %r303;
	add.s32 	%r304, %r300, 2130706432;
	mov.b32 	%f2330, %r304;
	fma.rn.f32 	%f2331, %f2326, 0f391FCB8E, 0f3AAF85ED;
	fma.rn.f32 	%f2332, %f2331, %f2326, 0f3C1D9856;
	fma.rn.f32 	%f2333, %f2332, %f2326, 0f3D6357BB;
	fma.rn.f32 	%f2334, %f2333, %f2326, 0f3E75FDEC;
	fma.rn.f32 	%f2335, %f2334, %f2326, 0f3F317218;
	fma.rn.f32 	%f2336, %f2335, %f2326, 0f3F800000;
	mul.f32 	%f2337, %f2336, %f2330;
	mul.f32 	%f2338, %f2337, %f2329;
	selp.f32 	%f3630, %f2327, %f2338, %p536;
	@%p534 bra 	$L__BB0_200;
	mov.f32 	%f3630, 0f7FFFFFFF;
$L__BB0_200:
	cvt.f64.f32 	%fd23, %f3630;
	mul.f64 	%fd24, %fd23, 0d40749B2DFCD49634;
	cvt.rn.f32.f64 	%f2343, %fd24;
	setp.lt.f32 	%p538, %f2343, 0f00000000;
	selp.f32 	%f246, 0f00000000, %f2343, %p538;
	mov.f32 	%f2344, 0fBD9AA787;
	mul.rn.f32 	%f2345, %f240, %f2344;
	neg.f32 	%f2346, %f2345;
	fma.rn.f32 	%f2347, %f240, 0fBD9AA787, %f2346;
	fma.rn.f32 	%f2348, %f241, 0fBD9AA787, %f2347;
	cvt.rni.f32.f32 	%f2349, %f2345;
	sub.f32 	%f2350, %f2345, %f2349;
	add.f32 	%f2351, %f2350, %f2348;
	fma.rn.f32 	%f2352, %f2351, 0f391FCB8E, 0f3AAF85ED;
	fma.rn.f32 	%f2353, %f2352, %f2351, 0f3C1D9856;
	fma.rn.f32 	%f2354, %f2353, %f2351, 0f3D6357BB;
	fma.rn.f32 	%f2355, %f2354, %f2351, 0f3E75FDEC;
	fma.rn.f32 	%f2356, %f2355, %f2351, 0f3F317218;
	fma.rn.f32 	%f2357, %f2356, %f2351, 0f3F800000;
	cvt.rzi.s32.f32 	%r308, %f2349;
	setp.gt.f32 	%p539, %f2349, 0f00000000;
	selp.b32 	%r309, 0, -2097152000, %p539;
	add.s32 	%r310, %r309, 2130706432;
	mov.b32 	%f2358, %r310;
	mul.f32 	%f2359, %f2357, %f2358;
	shl.b32 	%r311, %r308, 23;
	sub.s32 	%r312, %r311, %r309;
	mov.b32 	%f2360, %r312;
	mul.f32 	%f2361, %f2359, %f2360;
	abs.f32 	%f2362, %f2345;
	setp.gt.f32 	%p540, %f2362, 0f43180000;
	setp.lt.f32 	%p541, %f2345, 0f00000000;
	selp.f32 	%f2363, 0f00000000, 0f7F800000, %p541;
	selp.f32 	%f247, %f2363, %f2361, %p540;
	mov.f32 	%f3631, 0f3F800000;
	@%p528 bra 	$L__BB0_207;
	setp.num.f32 	%p542, %f239, %f239;
	@%p542 bra 	$L__BB0_203;
	mov.f32 	%f2366, 0fBD9AA787;
	add.rn.f32 	%f3631, %f238, %f2366;
	bra.uni 	$L__BB0_207;
$L__BB0_203:
	setp.neu.f32 	%p543, %f238, 0f00000000;
	setp.neu.f32 	%p544, %f239, 0f7F800000;
	and.pred  	%p545, %p543, %p544;
	@%p545 bra 	$L__BB0_205;
	add.f32 	%f2365, %f238, %f238;
	mov.b32 	%r313, %f2365;
	and.b32  	%r314, %r313, 2147483647;
	xor.b32  	%r315, %r314, 2139095040;
	mov.b32 	%f3631, %r315;
	bra.uni 	$L__BB0_207;
$L__BB0_205:
	setp.geu.f32 	%p546, %f238, 0f00000000;
	mov.f32 	%f3631, %f247;
	@%p546 bra 	$L__BB0_207;
	mov.f32 	%f3631, 0f7FFFFFFF;
$L__BB0_207:
	cvt.f64.f32 	%fd25, %f3631;
	mul.f64 	%fd26, %fd25, 0d407201F4680909DC;
	cvt.rn.f32.f64 	%f2367, %fd26;
	setp.lt.f32 	%p547, %f2367, 0f00000000;
	selp.f32 	%f2368, 0f00000000, %f2367, %p547;
	setp.gt.f32 	%p548, %f2368, 0f437F0000;
	selp.f32 	%f3633, 0f437F0000, %f2368, %p548;
	setp.gt.f32 	%p549, %f246, 0f437F0000;
	selp.f32 	%f3632, 0f437F0000, %f246, %p549;
$L__BB0_208:
	setp.ge.f32 	%p550, %f226, 0f42840000;
	mov.f32 	%f3634, 0f437F0000;
	@%p550 bra 	$L__BB0_211;
	setp.le.f32 	%p551, %f226, 0f41980000;
	mov.f32 	%f3634, 0f00000000;
	@%p551 bra 	$L__BB0_211;
	add.f32 	%f2371, %f226, 0fC1200000;
	setp.lt.f32 	%p552, %f2371, 0f00800000;
	mul.f32 	%f2372, %f2371, 0f4B000000;
	selp.f32 	%f2373, %f2372, %f2371, %p552;
	selp.f32 	%f2374, 0fC1B80000, 0f00000000, %p552;
	mov.b32 	%r316, %f2373;
	add.s32 	%r317, %r316, -1059760811;
	and.b32  	%r318, %r317, -8388608;
	sub.s32 	%r319, %r316, %r318;
	mov.b32 	%f2375, %r319;
	cvt.rn.f32.s32 	%f2376, %r318;
	fma.rn.f32 	%f2377, %f2376, 0f34000000, %f2374;
	add.f32 	%f2378, %f2375, 0fBF800000;
	fma.rn.f32 	%f2379, %f2378, 0fBE055027, 0f3E1039F6;
	fma.rn.f32 	%f2380, %f2379, %f2378, 0fBDF8CDCC;
	fma.rn.f32 	%f2381, %f2380, %f2378, 0f3E0F2955;
	fma.rn.f32 	%f2382, %f2381, %f2378, 0fBE2AD8B9;
	fma.rn.f32 	%f2383, %f2382, %f2378, 0f3E4CED0B;
	fma.rn.f32 	%f2384, %f2383, %f2378, 0fBE7FFF22;
	fma.rn.f32 	%f2385, %f2384, %f2378, 0f3EAAAA78;
	fma.rn.f32 	%f2386, %f2385, %f2378, 0fBF000000;
	mul.f32 	%f2387, %f2378, %f2386;
	fma.rn.f32 	%f2388, %f2387, %f2378, %f2378;
	fma.rn.f32 	%f2389, %f2377, 0f3F317218, %f2388;
	setp.gt.u32 	%p553, %r316, 2139095039;
	fma.rn.f32 	%f2390, %f2373, 0f7F800000, 0f7F800000;
	selp.f32 	%f2391, %f2390, %f2389, %p553;
	setp.eq.f32 	%p554, %f2373, 0f00000000;
	selp.f32 	%f2392, 0fFF800000, %f2391, %p554;
	cvt.f64.f32 	%fd27, %f2392;
	fma.rn.f64 	%fd28, %fd27, 0d406150914111EAA4, 0dC07310B778951748;
	cvt.rn.f32.f64 	%f2393, %fd28;
	setp.lt.f32 	%p555, %f2393, 0f00000000;
	selp.f32 	%f2394, 0f00000000, %f2393, %p555;
	setp.gt.f32 	%p556, %f2394, 0f437F0000;
	selp.f32 	%f3634, 0f437F0000, %f2394, %p556;
$L__BB0_211:
	div.rn.f32 	%f2395, %f3632, 0f437F0000;
	div.rn.f32 	%f2396, %f3633, 0f437F0000;
	div.rn.f32 	%f2397, %f3634, 0f437F0000;
	mul.f32 	%f257, %f3651, %f2395;
	mul.f32 	%f258, %f3651, %f2396;
	mul.f32 	%f259, %f3651, %f2397;
	mul.f32 	%f2398, %f258, 0f3F371759;
	fma.rn.f32 	%f2399, %f257, 0f3E59B3D0, %f2398;
	fma.rn.f32 	%f3635, %f259, 0f3D93DD98, %f2399;
	mul.f32 	%f2400, %f258, 0f3F2D9168;
	fma.rn.f32 	%f2401, %f257, 0f3E86809D, %f2400;
	fma.rn.f32 	%f261, %f259, 0f3D72E48F, %f2401;
	mul.f32 	%f2402, %f258, 0f3F38BA73;
	fma.rn.f32 	%f2403, %f257, 0f3E568512, %f2402;
	fma.rn.f32 	%f262, %f259, 0f3D8D2250, %f2403;
	mul.f32 	%f2404, %f258, 0f3F3A6918;
	fma.rn.f32 	%f263, %f257, 0f3EB01C5F, %f2404;
	mul.f32 	%f2405, %f258, 0f3F2C909F;
	fma.rn.f32 	%f2406, %f257, 0f3E8B6190, %f2405;
	fma.rn.f32 	%f264, %f259, 0f3D5BE98A, %f2406;
	add.f32 	%f2407, %f257, %f258;
	add.f32 	%f265, %f2407, %f259;
	setp.gt.s32 	%p557, %r22, 2;
	@%p557 bra 	$L__BB0_215;
	setp.eq.s32 	%p561, %r22, 0;
	@%p561 bra 	$L__BB0_222;
	setp.eq.s32 	%p562, %r22, 1;
	@%p562 bra 	$L__BB0_221;
	setp.eq.s32 	%p563, %r22, 2;
	mov.f32 	%f3635, %f262;
	@%p563 bra 	$L__BB0_222;
	bra.uni 	$L__BB0_218;
$L__BB0_215:
	setp.eq.s32 	%p558, %r22, 3;
	@%p558 bra 	$L__BB0_220;
	setp.eq.s32 	%p559, %r22, 4;
	mov.f32 	%f3635, %f264;
	@%p559 bra 	$L__BB0_222;
	setp.eq.s32 	%p560, %r22, 5;
	@%p560 bra 	$L__BB0_219;
$L__BB0_218:
	max.f32 	%f2408, %f257, %f258;
	max.f32 	%f3635, %f2408, %f259;
	bra.uni 	$L__BB0_222;
$L__BB0_219:
	div.rn.f32 	%f3635, %f265, 0f40400000;
	bra.uni 	$L__BB0_222;
$L__BB0_220:
	fma.rn.f32 	%f3635, %f259, 0fBD93BA3A, %f263;
	bra.uni 	$L__BB0_222;
$L__BB0_221:
	mov.f32 	%f3635, %f261;
$L__BB0_222:
	div.rn.f32 	%f2409, %f3635, %f3629;
	div.rn.f32 	%f3651, %f257, %f2409;
	div.rn.f32 	%f3652, %f258, %f2409;
	div.rn.f32 	%f3653, %f259, %f2409;
$L__BB0_223:
	setp.eq.f32 	%p564, %f865, 0f00000000;
	@%p564 bra 	$L__BB0_247;
	mul.f32 	%f276, %f3652, 0f3F371759;
	fma.rn.f32 	%f2410, %f3651, 0f3E59B3D0, %f276;
	fma.rn.f32 	%f3639, %f3653, 0f3D93DD98, %f2410;
	mul.f32 	%f278, %f3652, 0f3F2D9168;
	fma.rn.f32 	%f2411, %f3651, 0f3E86809D, %f278;
	fma.rn.f32 	%f279, %f3653, 0f3D72E48F, %f2411;
	mul.f32 	%f280, %f3652, 0f3F38BA73;
	fma.rn.f32 	%f2412, %f3651, 0f3E568512, %f280;
	fma.rn.f32 	%f281, %f3653, 0f3D8D2250, %f2412;
	mul.f32 	%f282, %f3652, 0f3F3A6918;
	fma.rn.f32 	%f283, %f3651, 0f3EB01C5F, %f282;
	mul.f32 	%f284, %f3652, 0f3F2C909F;
	fma.rn.f32 	%f2413, %f3651, 0f3E8B6190, %f284;
	fma.rn.f32 	%f285, %f3653, 0f3D5BE98A, %f2413;
	setp.gt.s32 	%p565, %r22, 2;
	@%p565 bra 	$L__BB0_228;
	setp.eq.s32 	%p569, %r22, 0;
	@%p569 bra 	$L__BB0_235;
	setp.eq.s32 	%p570, %r22, 1;
	@%p570 bra 	$L__BB0_234;
	setp.eq.s32 	%p571, %r22, 2;
	mov.f32 	%f3639, %f281;
	@%p571 bra 	$L__BB0_235;
	bra.uni 	$L__BB0_231;
$L__BB0_228:
	setp.eq.s32 	%p566, %r22, 3;
	@%p566 bra 	$L__BB0_233;
	setp.eq.s32 	%p567, %r22, 4;
	mov.f32 	%f3639, %f285;
	@%p567 bra 	$L__BB0_235;
	setp.eq.s32 	%p568, %r22, 5;
	@%p568 bra 	$L__BB0_232;
$L__BB0_231:
	max.f32 	%f2416, %f3651, %f3652;
	max.f32 	%f3639, %f2416, %f3653;
	bra.uni 	$L__BB0_235;
$L__BB0_232:
	add.f32 	%f2414, %f3651, %f3652;
	add.f32 	%f2415, %f2414, %f3653;
	div.rn.f32 	%f3639, %f2415, 0f40400000;
	bra.uni 	$L__BB0_235;
$L__BB0_233:
	fma.rn.f32 	%f3639, %f3653, 0fBD93BA3A, %f283;
	bra.uni 	$L__BB0_235;
$L__BB0_234:
	mov.f32 	%f3639, %f279;
$L__BB0_235:
	fma.rn.f32 	%f2417, %f865, 0f3F000000, 0f3F800000;
	mul.f32 	%f290, %f2417, %f3651;
	mul.f32 	%f291, %f2417, %f3653;
	fma.rn.f32 	%f2418, %f290, 0f3E59B3D0, %f276;
	fma.rn.f32 	%f3640, %f291, 0f3D93DD98, %f2418;
	fma.rn.f32 	%f2419, %f290, 0f3E86809D, %f278;
	fma.rn.f32 	%f293, %f291, 0f3D72E48F, %f2419;
	fma.rn.f32 	%f2420, %f290, 0f3E568512, %f280;
	fma.rn.f32 	%f294, %f291, 0f3D8D2250, %f2420;
	fma.rn.f32 	%f295, %f290, 0f3EB01C5F, %f282;
	fma.rn.f32 	%f2421, %f290, 0f3E8B6190, %f284;
	fma.rn.f32 	%f296, %f291, 0f3D5BE98A, %f2421;
	add.f32 	%f2422, %f290, %f3652;
	add.f32 	%f297, %f2422, %f291;
	@%p565 bra 	$L__BB0_239;
	setp.eq.s32 	%p576, %r22, 0;
	@%p576 bra 	$L__BB0_246;
	setp.eq.s32 	%p577, %r22, 1;
	@%p577 bra 	$L__BB0_245;
	setp.eq.s32 	%p578, %r22, 2;
	mov.f32 	%f3640, %f294;
	@%p578 bra 	$L__BB0_246;
	bra.uni 	$L__BB0_242;
$L__BB0_239:
	setp.eq.s32 	%p573, %r22, 3;
	@%p573 bra 	$L__BB0_244;
	setp.eq.s32 	%p574, %r22, 4;
	mov.f32 	%f3640, %f296;
	@%p574 bra 	$L__BB0_246;
	setp.eq.s32 	%p575, %r22, 5;
	@%p575 bra 	$L__BB0_243;
$L__BB0_242:
	max.f32 	%f2423, %f290, %f3652;
	max.f32 	%f3640, %f2423, %f291;
	bra.uni 	$L__BB0_246;
$L__BB0_243:
	div.rn.f32 	%f3640, %f297, 0f40400000;
	bra.uni 	$L__BB0_246;
$L__BB0_244:
	fma.rn.f32 	%f3640, %f291, 0fBD93BA3A, %f295;
	bra.uni 	$L__BB0_246;
$L__BB0_245:
	mov.f32 	%f3640, %f293;
$L__BB0_246:
	div.rn.f32 	%f2424, %f3640, %f3639;
	div.rn.f32 	%f3651, %f290, %f2424;
	div.rn.f32 	%f3652, %f3652, %f2424;
	div.rn.f32 	%f3653, %f291, %f2424;
$L__BB0_247:
	setp.eq.f32 	%p579, %f866, 0f00000000;
	setp.eq.f32 	%p580, %f867, 0f00000000;
	and.pred  	%p581, %p579, %p580;
	@%p581 bra 	$L__BB0_274;
	min.f32 	%f2426, %f3651, %f3652;
	min.f32 	%f2427, %f2426, %f3653;
	max.f32 	%f2428, %f3651, %f3652;
	max.f32 	%f308, %f2428, %f3653;
	sub.f32 	%f309, %f308, %f2427;
	setp.eq.f32 	%p582, %f308, 0f00000000;
	mov.f32 	%f3645, 0f00000000;
	mov.f32 	%f3646, %f3645;
	@%p582 bra 	$L__BB0_257;
	setp.eq.f32 	%p583, %f309, 0f00000000;
	mov.f32 	%f3644, 0f00000000;
	@%p583 bra 	$L__BB0_255;
	setp.neu.f32 	%p584, %f3651, %f308;
	@%p584 bra 	$L__BB0_252;
	sub.f32 	%f2434, %f3652, %f3653;
	div.rn.f32 	%f3644, %f2434, %f309;
	bra.uni 	$L__BB0_255;
$L__BB0_252:
	setp.neu.f32 	%p585, %f3652, %f308;
	@%p585 bra 	$L__BB0_254;
	sub.f32 	%f2432, %f3653, %f3651;
	div.rn.f32 	%f2433, %f2432, %f309;
	add.f32 	%f3644, %f2433, 0f40000000;
	bra.uni 	$L__BB0_255;
$L__BB0_254:
	sub.f32 	%f2430, %f3651, %f3652;
	div.rn.f32 	%f2431, %f2430, %f309;
	add.f32 	%f3644, %f2431, 0f40800000;
$L__BB0_255:
	div.rn.f32 	%f3646, %f309, %f308;
	cvt.f64.f32 	%fd29, %f3644;
	mul.f64 	%fd30, %fd29, 0d3FC5555555555555;
	cvt.rn.f32.f64 	%f3645, %fd30;
	setp.geu.f32 	%p586, %f3645, 0f00000000;
	@%p586 bra 	$L__BB0_257;
	add.f32 	%f3645, %f3645, 0f3F800000;
$L__BB0_257:
	div.rn.f32 	%f2435, %f866, 0f43B40000;
	add.f32 	%f319, %f2435, %f3645;
	add.f32 	%f2436, %f867, 0f3F800000;
	mul.f32 	%f320, %f2436, %f3646;
	setp.eq.f32 	%p587, %f320, 0f00000000;
	mov.f32 	%f3651, %f308;
	mov.f32 	%f3652, %f308;
	mov.f32 	%f3653, %f308;
	@%p587 bra 	$L__BB0_274;
	add.f32 	%f2437, %f319, 0fBF800000;
	setp.ge.f32 	%p588, %f319, 0f3F800000;
	selp.f32 	%f2438, %f2437, %f319, %p588;
	add.f32 	%f2439, %f319, 0f3F800000;
	setp.lt.f32 	%p589, %f319, 0f00000000;
	selp.f32 	%f2440, %f2439, %f2438, %p589;
	mul.f32 	%f321, %f2440, 0f40C00000;
	cvt.rmi.f32.f32 	%f2441, %f321;
	cvt.rzi.s32.f32 	%r8, %f2441;
	setp.lt.s32 	%p590, %r8, 0;
	@%p590 bra 	$L__BB0_260;
	mul.hi.u32 	%r324, %r8, -1431655765;
	shr.u32 	%r325, %r324, 2;
	mul.lo.s32 	%r326, %r325, 6;
	sub.s32 	%r544, %r8, %r326;
	bra.uni 	$L__BB0_261;
$L__BB0_260:
	neg.s32 	%r320, %r8;
	mul.hi.u32 	%r321, %r320, -1431655765;
	shr.u32 	%r322, %r321, 2;
	mad.lo.s32 	%r323, %r322, 6, %r8;
	add.s32 	%r544, %r323, 6;
$L__BB0_261:
	cvt.rn.f32.s32 	%f2442, %r8;
	sub.f32 	%f2443, %f321, %f2442;
	mov.f32 	%f2444, 0f3F800000;
	sub.f32 	%f2445, %f2444, %f320;
	mul.f32 	%f3653, %f308, %f2445;
	mul.f32 	%f2446, %f320, %f2443;
	sub.f32 	%f2447, %f2444, %f2446;
	mul.f32 	%f323, %f308, %f2447;
	sub.f32 	%f2448, %f2444, %f2443;
	mul.f32 	%f2449, %f320, %f2448;
	sub.f32 	%f2450, %f2444, %f2449;
	mul.f32 	%f324, %f308, %f2450;
	add.s32 	%r327, %r544, -2;
	setp.lt.u32 	%p591, %r327, 2;
	@%p591 bra 	$L__BB0_264;
	setp.eq.s32 	%p592, %r544, 1;
	mov.f32 	%f3651, %f323;
	mov.f32 	%f3652, %f308;
	@%p592 bra 	$L__BB0_274;
	setp.eq.s32 	%p593, %r544, 4;
	mov.f32 	%f3651, %f308;
	mov.f32 	%f3649, %f3653;
	mov.f32 	%f3650, %f324;
	@%p593 bra 	$L__BB0_272;
	bra.uni 	$L__BB0_265;
$L__BB0_264:
	mov.f32 	%f3651, %f3653;
$L__BB0_265:
	add.s32 	%r328, %r544, -1;
	setp.lt.u32 	%p594, %r328, 2;
	@%p594 bra 	$L__BB0_268;
	setp.eq.s32 	%p595, %r544, 0;
	mov.f32 	%f3652, %f324;
	@%p595 bra 	$L__BB0_274;
	setp.eq.s32 	%p596, %r544, 3;
	mov.f32 	%f3652, %f3653;
	mov.f32 	%f3649, %f323;
	mov.f32 	%f3650, %f3651;
	@%p596 bra 	$L__BB0_272;
	bra.uni 	$L__BB0_269;
$L__BB0_268:
	mov.f32 	%f3652, %f308;
$L__BB0_269:
	setp.eq.s32 	%p597, %r544, 1;
	@%p597 bra 	$L__BB0_274;
	setp.eq.s32 	%p598, %r544, 2;
	@%p598 bra 	$L__BB0_273;
	setp.eq.s32 	%p599, %r544, 4;
	mov.f32 	%f3649, %f3652;
	mov.f32 	%f3650, %f3651;
	mov.f32 	%f3653, %f323;
	@%p599 bra 	$L__BB0_272;
	bra.uni 	$L__BB0_274;
$L__BB0_272:
	mov.f32 	%f3651, %f3650;
	mov.f32 	%f3652, %f3649;
	mov.f32 	%f3653, %f308;
	bra.uni 	$L__BB0_274;
$L__BB0_273:
	mov.f32 	%f3653, %f324;
$L__BB0_274:
	setp.eq.f32 	%p600, %f868, 0f3F800000;
	@%p600 bra 	$L__BB0_276;
	setp.ltu.f32 	%p601, %f3651, %f871;
	sub.f32 	%f2451, %f3651, %f871;
	fma.rn.f32 	%f2452, %f868, %f2451, %f871;
	selp.f32 	%f3651, %f3651, %f2452, %p601;
$L__BB0_276:
	setp.eq.f32 	%p602, %f3734, 0f3F800000;
	@%p602 bra 	$L__BB0_278;
	setp.ltu.f32 	%p603, %f3652, %f871;
	sub.f32 	%f2453, %f3652, %f871;
	fma.rn.f32 	%f2454, %f3734, %f2453, %f871;
	selp.f32 	%f3652, %f3652, %f2454, %p603;
$L__BB0_278:
	setp.eq.f32 	%p604, %f3621, 0f3F800000;
	@%p604 bra 	$L__BB0_280;
	setp.ltu.f32 	%p605, %f3653, %f871;
	sub.f32 	%f2455, %f3653, %f871;
	fma.rn.f32 	%f2456, %f3621, %f2455, %f871;
	selp.f32 	%f3653, %f3653, %f2456, %p605;
$L__BB0_280:
	setp.eq.f32 	%p606, %f872, 0f00000000;
	setp.gtu.f32 	%p607, %f3651, %f875;
	or.pred  	%p608, %p606, %p607;
	@%p608 bra 	$L__BB0_282;
	div.rn.f32 	%f2457, %f3651, %f875;
	mov.f32 	%f2458, 0f3F800000;
	sub.f32 	%f2459, %f2458, %f2457;
	fma.rn.f32 	%f2460, %f872, %f2459, %f2457;
	mul.f32 	%f3651, %f875, %f2460;
$L__BB0_282:
	setp.eq.f32 	%p609, %f3622, 0f00000000;
	setp.gtu.f32 	%p610, %f3652, %f875;
	or.pred  	%p611, %p609, %p610;
	@%p611 bra 	$L__BB0_284;
	div.rn.f32 	%f2461, %f3652, %f875;
	mov.f32 	%f2462, 0f3F800000;
	sub.f32 	%f2463, %f2462, %f2461;
	fma.rn.f32 	%f2464, %f3622, %f2463, %f2461;
	mul.f32 	%f3652, %f875, %f2464;
$L__BB0_284:
	setp.eq.f32 	%p612, %f3623, 0f00000000;
	setp.gtu.f32 	%p613, %f3653, %f875;
	or.pred  	%p614, %p612, %p613;
	@%p614 bra 	$L__BB0_286;
	div.rn.f32 	%f2465, %f3653, %f875;
	mov.f32 	%f2466, 0f3F800000;
	sub.f32 	%f2467, %f2466, %f2465;
	fma.rn.f32 	%f2468, %f3623, %f2467, %f2465;
	mul.f32 	%f3653, %f875, %f2468;
$L__BB0_286:
	setp.neu.f32 	%p615, %f876, 0f00000000;
	add.f32 	%f2469, %f876, %f3651;
	selp.f32 	%f3662, %f2469, %f3651, %p615;
	setp.neu.f32 	%p616, %f3738, 0f00000000;
	add.f32 	%f2470, %f3738, %f3652;
	selp.f32 	%f3667, %f2470, %f3652, %p616;
	setp.neu.f32 	%p617, %f3739, 0f00000000;
	add.f32 	%f2471, %f3739, %f3653;
	selp.f32 	%f3672, %f2471, %f3653, %p617;
	setp.eq.f32 	%p618, %f879, 0f00000000;
	@%p618 bra 	$L__BB0_306;
	setp.ltu.f32 	%p619, %f3662, %f882;
	setp.gtu.f32 	%p620, %f3662, %f883;
	or.pred  	%p621, %p619, %p620;
	mov.f32 	%f3660, 0f3F800000;
	mov.f32 	%f3663, %f3662;
	@%p621 bra 	$L__BB0_305;
	sub.f32 	%f2473, %f3662, %f882;
	sub.f32 	%f347, %f883, %f882;
	div.rn.f32 	%f348, %f2473, %f347;
	rcp.rn.f32 	%f349, %f879;
	mul.f32 	%f2474, %f349, 0f3F000000;
	cvt.rzi.f32.f32 	%f2475, %f2474;
	add.f32 	%f2476, %f2475, %f2475;
	sub.f32 	%f2477, %f349, %f2476;
	abs.f32 	%f350, %f2477;
	abs.f32 	%f351, %f348;
	setp.lt.f32 	%p622, %f351, 0f00800000;
	mul.f32 	%f2478, %f351, 0f4B800000;
	selp.f32 	%f2479, %f2478, %f351, %p622;
	selp.f32 	%f2480, 0fC1C00000, 0f00000000, %p622;
	mov.b32 	%r329, %f2479;
	add.s32 	%r330, %r329, -1060439283;
	and.b32  	%r331, %r330, -8388608;
	sub.s32 	%r332, %r329, %r331;
	mov.b32 	%f2481, %r332;
	cvt.rn.f32.s32 	%f2482, %r331;
	fma.rn.f32 	%f2483, %f2482, 0f34000000, %f2480;
	add.f32 	%f2484, %f2481, 0fBF800000;
	add.f32 	%f2485, %f2481, 0f3F800000;
	rcp.approx.ftz.f32 	%f2486, %f2485;
	add.f32 	%f2487, %f2484, %f2484;
	mul.f32 	%f2488, %f2487, %f2486;
	mul.f32 	%f2489, %f2488, %f2488;
	sub.f32 	%f2490, %f2484, %f2488;
	add.f32 	%f2491, %f2490, %f2490;
	neg.f32 	%f2492, %f2488;
	fma.rn.f32 	%f2493, %f2492, %f2484, %f2491;
	mul.rn.f32 	%f2494, %f2486, %f2493;
	fma.rn.f32 	%f2495, %f2489, 0f3A2C32E4, 0f3B52E7DB;
	fma.rn.f32 	%f2496, %f2495, %f2489, 0f3C93BB73;
	fma.rn.f32 	%f2497, %f2496, %f2489, 0f3DF6384F;
	mul.rn.f32 	%f2498, %f2497, %f2489;
	fma.rn.f32 	%f2499, %f2488, 0f3FB8AA3B, %f2483;
	sub.f32 	%f2500, %f2483, %f2499;
	fma.rn.f32 	%f2501, %f2488, 0f3FB8AA3B, %f2500;
	fma.rn.f32 	%f2502, %f2494, 0f3FB8AA3B, %f2501;
	fma.rn.f32 	%f2503, %f2488, 0f32A55E34, %f2502;
	mul.f32 	%f2504, %f2498, 0f40400000;
	fma.rn.f32 	%f2505, %f2504, %f2494, %f2503;
	fma.rn.f32 	%f2506, %f2498, %f2488, %f2505;
	add.rn.f32 	%f2507, %f2499, %f2506;
	neg.f32 	%f2508, %f2499;
	add.rn.f32 	%f2509, %f2507, %f2508;
	neg.f32 	%f2510, %f2509;
	add.rn.f32 	%f2511, %f2506, %f2510;
	mul.rn.f32 	%f2512, %f2507, %f349;
	neg.f32 	%f2513, %f2512;
	fma.rn.f32 	%f2514, %f2507, %f349, %f2513;
	fma.rn.f32 	%f2515, %f2511, %f349, %f2514;
	cvt.rni.f32.f32 	%f2516, %f2512;
	sub.f32 	%f2517, %f2512, %f2516;
	add.f32 	%f2518, %f2517, %f2515;
	fma.rn.f32 	%f2519, %f2518, 0f391FCB8E, 0f3AAF85ED;
	fma.rn.f32 	%f2520, %f2519, %f2518, 0f3C1D9856;
	fma.rn.f32 	%f2521, %f2520, %f2518, 0f3D6357BB;
	fma.rn.f32 	%f2522, %f2521, %f2518, 0f3E75FDEC;
	fma.rn.f32 	%f2523, %f2522, %f2518, 0f3F317218;
	fma.rn.f32 	%f2524, %f2523, %f2518, 0f3F800000;
	cvt.rzi.s32.f32 	%r333, %f2516;
	setp.gt.f32 	%p623, %f2516, 0f00000000;
	selp.b32 	%r334, 0, -2097152000, %p623;
	add.s32 	%r335, %r334, 2130706432;
	mov.b32 	%f2525, %r335;
	mul.f32 	%f2526, %f2524, %f2525;
	shl.b32 	%r336, %r333, 23;
	sub.s32 	%r337, %r336, %r334;
	mov.b32 	%f2527, %r337;
	mul.f32 	%f2528, %f2526, %f2527;
	abs.f32 	%f2529, %f2512;
	setp.gt.f32 	%p624, %f2529, 0f43180000;
	setp.lt.f32 	%p625, %f2512, 0f00000000;
	selp.f32 	%f2530, 0f00000000, 0f7F800000, %p625;
	selp.f32 	%f352, %f2530, %f2528, %p624;
	setp.eq.f32 	%p626, %f348, 0f3F800000;
	setp.eq.f32 	%p627, %f349, 0f00000000;
	or.pred  	%p628, %p627, %p626;
	@%p628 bra 	$L__BB0_296;
	setp.num.f32 	%p629, %f351, %f351;
	abs.f32 	%f2531, %f349;
	setp.num.f32 	%p630, %f2531, %f2531;
	and.pred  	%p631, %p629, %p630;
	@%p631 bra 	$L__BB0_291;
	add.rn.f32 	%f3660, %f348, %f349;
	bra.uni 	$L__BB0_296;
$L__BB0_291:
	setp.neu.f32 	%p632, %f348, 0f00000000;
	setp.neu.f32 	%p633, %f351, 0f7F800000;
	and.pred  	%p634, %p632, %p633;
	@%p634 bra 	$L__BB0_293;
	setp.neu.f32 	%p641, %f350, 0f3F800000;
	add.f32 	%f2536, %f348, %f348;
	mov.b32 	%r338, %f2536;
	setp.lt.f32 	%p642, %f349, 0f00000000;
	xor.b32  	%r339, %r338, 2139095040;
	selp.b32 	%r340, %r339, %r338, %p642;
	and.b32  	%r341, %r340, 2147483647;
	selp.b32 	%r342, %r341, %r340, %p641;
	mov.b32 	%f3660, %r342;
	bra.uni 	$L__BB0_296;
$L__BB0_293:
	setp.eq.f32 	%p635, %f348, 0fBF800000;
	setp.eq.f32 	%p636, %f2531, 0f7F800000;
	and.pred  	%p637, %p635, %p636;
	@%p637 bra 	$L__BB0_296;
	setp.geu.f32 	%p638, %f348, 0f00000000;
	mov.f32 	%f3660, %f352;
	@%p638 bra 	$L__BB0_296;
	setp.neu.f32 	%p639, %f350, 0f3F800000;
	neg.f32 	%f2533, %f352;
	selp.f32 	%f2534, %f352, %f2533, %p639;
	cvt.rmi.f32.f32 	%f2535, %f349;
	setp.neu.f32 	%p640, %f349, %f2535;
	selp.f32 	%f3660, 0f7FFFFFFF, %f2534, %p640;
$L__BB0_296:
	fma.rn.f32 	%f3662, %f347, %f3660, %f882;
	mov.f32 	%f3661, 0f3F800000;
	sub.f32 	%f359, %f3661, %f348;
	mul.f32 	%f2538, %f879, 0f3F000000;
	cvt.rzi.f32.f32 	%f2539, %f2538;
	add.f32 	%f2540, %f2539, %f2539;
	sub.f32 	%f2541, %f879, %f2540;
	abs.f32 	%f360, %f2541;
	abs.f32 	%f361, %f359;
	setp.lt.f32 	%p643, %f361, 0f00800000;
	mul.f32 	%f2542, %f361, 0f4B800000;
	selp.f32 	%f2543, %f2542, %f361, %p643;
	selp.f32 	%f2544, 0fC1C00000, 0f00000000, %p643;
	mov.b32 	%r343, %f2543;
	add.s32 	%r344, %r343, -1060439283;
	and.b32  	%r345, %r344, -8388608;
	sub.s32 	%r346, %r343, %r345;
	mov.b32 	%f2545, %r346;
	cvt.rn.f32.s32 	%f2546, %r345;
	fma.rn.f32 	%f2547, %f2546, 0f34000000, %f2544;
	add.f32 	%f2548, %f2545, 0fBF800000;
	add.f32 	%f2549, %f2545, 0f3F800000;
	rcp.approx.ftz.f32 	%f2550, %f2549;
	add.f32 	%f2551, %f2548, %f2548;
	mul.f32 	%f2552, %f2551, %f2550;
	mul.f32 	%f2553, %f2552, %f2552;
	sub.f32 	%f2554, %f2548, %f2552;
	add.f32 	%f2555, %f2554, %f2554;
	neg.f32 	%f2556, %f2552;
	fma.rn.f32 	%f2557, %f2556, %f2548, %f2555;
	mul.rn.f32 	%f2558, %f2550, %f2557;
	fma.rn.f32 	%f2559, %f2553, 0f3A2C32E4, 0f3B52E7DB;
	fma.rn.f32 	%f2560, %f2559, %f2553, 0f3C93BB73;
	fma.rn.f32 	%f2561, %f2560, %f2553, 0f3DF6384F;
	mul.rn.f32 	%f2562, %f2561, %f2553;
	fma.rn.f32 	%f2563, %f2552, 0f3FB8AA3B, %f2547;
	sub.f32 	%f2564, %f2547, %f2563;
	fma.rn.f32 	%f2565, %f2552, 0f3FB8AA3B, %f2564;
	fma.rn.f32 	%f2566, %f2558, 0f3FB8AA3B, %f2565;
	fma.rn.f32 	%f2567, %f2552, 0f32A55E34, %f2566;
	mul.f32 	%f2568, %f2562, 0f40400000;
	fma.rn.f32 	%f2569, %f2568, %f2558, %f2567;
	fma.rn.f32 	%f2570, %f2562, %f2552, %f2569;
	add.rn.f32 	%f2571, %f2563, %f2570;
	neg.f32 	%f2572, %f2563;
	add.rn.f32 	%f2573, %f2571, %f2572;
	neg.f32 	%f2574, %f2573;
	add.rn.f32 	%f2575, %f2570, %f2574;
	mul.rn.f32 	%f2576, %f2571, %f879;
	neg.f32 	%f2577, %f2576;
	fma.rn.f32 	%f2578, %f2571, %f879, %f2577;
	fma.rn.f32 	%f2579, %f2575, %f879, %f2578;
	cvt.rni.f32.f32 	%f2580, %f2576;
	sub.f32 	%f2581, %f2576, %f2580;
	add.f32 	%f2582, %f2581, %f2579;
	fma.rn.f32 	%f2583, %f2582, 0f391FCB8E, 0f3AAF85ED;
	fma.rn.f32 	%f2584, %f2583, %f2582, 0f3C1D9856;
	fma.rn.f32 	%f2585, %f2584, %f2582, 0f3D6357BB;
	fma.rn.f32 	%f2586, %f2585, %f2582, 0f3E75FDEC;
	fma.rn.f32 	%f2587, %f2586, %f2582, 0f3F317218;
	fma.rn.f32 	%f2588, %f2587, %f2582, 0f3F800000;
	cvt.rzi.s32.f32 	%r347, %f2580;
	setp.gt.f32 	%p644, %f2580, 0f00000000;
	selp.b32 	%r348, 0, -2097152000, %p644;
	add.s32 	%r349, %r348, 2130706432;
	mov.b32 	%f2589, %r349;
	mul.f32 	%f2590, %f2588, %f2589;
	shl.b32 	%r350, %r347, 23;
	sub.s32 	%r351, %r350, %r348;
	mov.b32 	%f2591, %r351;
	mul.f32 	%f2592, %f2590, %f2591;
	abs.f32 	%f2593, %f2576;
	setp.gt.f32 	%p645, %f2593, 0f43180000;
	setp.lt.f32 	%p646, %f2576, 0f00000000;
	selp.f32 	%f2594, 0f00000000, 0f7F800000, %p646;
	selp.f32 	%f362, %f2594, %f2592, %p645;
	setp.eq.f32 	%p647, %f359, 0f3F800000;
	@%p647 bra 	$L__BB0_304;
	setp.num.f32 	%p648, %f361, %f361;
	abs.f32 	%f2595, %f879;
	setp.num.f32 	%p649, %f2595, %f2595;
	and.pred  	%p650, %p648, %p649;
	@%p650 bra 	$L__BB0_299;
	add.rn.f32 	%f3661, %f359, %f879;
	bra.uni 	$L__BB0_304;
$L__BB0_299:
	setp.neu.f32 	%p651, %f359, 0f00000000;
	setp.neu.f32 	%p652, %f361, 0f7F800000;
	and.pred  	%p653, %p651, %p652;
	@%p653 bra 	$L__BB0_301;
	setp.neu.f32 	%p660, %f360, 0f3F800000;
	add.f32 	%f2600, %f359, %f359;
	mov.b32 	%r352, %f2600;
	setp.lt.f32 	%p661, %f879, 0f00000000;
	xor.b32  	%r353, %r352, 2139095040;
	selp.b32 	%r354, %r353, %r352, %p661;
	and.b32  	%r355, %r354, 2147483647;
	selp.b32 	%r356, %r355, %r354, %p660;
	mov.b32 	%f3661, %r356;
	bra.uni 	$L__BB0_304;
$L__BB0_301:
	setp.eq.f32 	%p654, %f359, 0fBF800000;
	setp.eq.f32 	%p655, %f2595, 0f7F800000;
	and.pred  	%p656, %p654, %p655;
	@%p656 bra 	$L__BB0_304;
	setp.geu.f32 	%p657, %f359, 0f00000000;
	mov.f32 	%f3661, %f362;
	@%p657 bra 	$L__BB0_304;
	setp.neu.f32 	%p658, %f360, 0f3F800000;
	neg.f32 	%f2597, %f362;
	selp.f32 	%f2598, %f362, %f2597, %p658;
	cvt.rmi.f32.f32 	%f2599, %f879;
	setp.neu.f32 	%p659, %f879, %f2599;
	selp.f32 	%f3661, 0f7FFFFFFF, %f2598, %p659;
$L__BB0_304:
	mov.f32 	%f2601, 0f3F800000;
	sub.f32 	%f2602, %f2601, %f3661;
	fma.rn.f32 	%f3663, %f347, %f2602, %f882;
$L__BB0_305:
	setp.eq.s32 	%p662, %r24, 1;
	selp.f32 	%f3662, %f3663, %f3662, %p662;
$L__BB0_306:
	setp.eq.f32 	%p663, %f224, 0f00000000;
	@%p663 bra 	$L__BB0_326;
	setp.ltu.f32 	%p664, %f3667, %f882;
	setp.gtu.f32 	%p665, %f3667, %f883;
	or.pred  	%p666, %p664, %p665;
	mov.f32 	%f3665, 0f3F800000;
	mov.f32 	%f3668, %f3667;
	@%p666 bra 	$L__BB0_325;
	sub.f32 	%f2604, %f3667, %f882;
	sub.f32 	%f373, %f883, %f882;
	div.rn.f32 	%f374, %f2604, %f373;
	rcp.rn.f32 	%f375, %f224;
	mul.f32 	%f2605, %f375, 0f3F000000;
	cvt.rzi.f32.f32 	%f2606, %f2605;
	add.f32 	%f2607, %f2606, %f2606;
	sub.f32 	%f2608, %f375, %f2607;
	abs.f32 	%f376, %f2608;
	abs.f32 	%f377, %f374;
	setp.lt.f32 	%p667, %f377, 0f00800000;
	mul.f32 	%f2609, %f377, 0f4B800000;
	selp.f32 	%f2610, %f2609, %f377, %p667;
	selp.f32 	%f2611, 0fC1C00000, 0f00000000, %p667;
	mov.b32 	%r357, %f2610;
	add.s32 	%r358, %r357, -1060439283;
	and.b32  	%r359, %r358, -8388608;
	sub.s32 	%r360, %r357, %r359;
	mov.b32 	%f2612, %r360;
	cvt.rn.f32.s32 	%f2613, %r359;
	fma.rn.f32 	%f2614, %f2613, 0f34000000, %f2611;
	add.f32 	%f2615, %f2612, 0fBF800000;
	add.f32 	%f2616, %f2612, 0f3F800000;
	rcp.approx.ftz.f32 	%f2617, %f2616;
	add.f32 	%f2618, %f2615, %f2615;
	mul.f32 	%f2619, %f2618, %f2617;
	mul.f32 	%f2620, %f2619, %f2619;
	sub.f32 	%f2621, %f2615, %f2619;
	add.f32 	%f2622, %f2621, %f2621;
	neg.f32 	%f2623, %f2619;
	fma.rn.f32 	%f2624, %f2623, %f2615, %f2622;
	mul.rn.f32 	%f2625, %f2617, %f2624;
	fma.rn.f32 	%f2626, %f2620, 0f3A2C32E4, 0f3B52E7DB;
	fma.rn.f32 	%f2627, %f2626, %f2620, 0f3C93BB73;
	fma.rn.f32 	%f2628, %f2627, %f2620, 0f3DF6384F;
	mul.rn.f32 	%f2629, %f2628, %f2620;
	fma.rn.f32 	%f2630, %f2619, 0f3FB8AA3B, %f2614;
	sub.f32 	%f2631, %f2614, %f2630;
	fma.rn.f32 	%f2632, %f2619, 0f3FB8AA3B, %f2631;
	fma.rn.f32 	%f2633, %f2625, 0f3FB8AA3B, %f2632;
	fma.rn.f32 	%f2634, %f2619, 0f32A55E34, %f2633;
	mul.f32 	%f2635, %f2629, 0f40400000;
	fma.rn.f32 	%f2636, %f2635, %f2625, %f2634;
	fma.rn.f32 	%f2637, %f2629, %f2619, %f2636;
	add.rn.f32 	%f2638, %f2630, %f2637;
	neg.f32 	%f2639, %f2630;
	add.rn.f32 	%f2640, %f2638, %f2639;
	neg.f32 	%f2641, %f2640;
	add.rn.f32 	%f2642, %f2637, %f2641;
	mul.rn.f32 	%f2643, %f2638, %f375;
	neg.f32 	%f2644, %f2643;
	fma.rn.f32 	%f2645, %f2638, %f375, %f2644;
	fma.rn.f32 	%f2646, %f2642, %f375, %f2645;
	cvt.rni.f32.f32 	%f2647, %f2643;
	sub.f32 	%f2648, %f2643, %f2647;
	add.f32 	%f2649, %f2648, %f2646;
	fma.rn.f32 	%f2650, %f2649, 0f391FCB8E, 0f3AAF85ED;
	fma.rn.f32 	%f2651, %f2650, %f2649, 0f3C1D9856;
	fma.rn.f32 	%f2652, %f2651, %f2649, 0f3D6357BB;
	fma.rn.f32 	%f2653, %f2652, %f2649, 0f3E75FDEC;
	fma.rn.f32 	%f2654, %f2653, %f2649, 0f3F317218;
	fma.rn.f32 	%f2655, %f2654, %f2649, 0f3F800000;
	cvt.rzi.s32.f32 	%r361, %f2647;
	setp.gt.f32 	%p668, %f2647, 0f00000000;
	selp.b32 	%r362, 0, -2097152000, %p668;
	add.s32 	%r363, %r362, 2130706432;
	mov.b32 	%f2656, %r363;
	mul.f32 	%f2657, %f2655, %f2656;
	shl.b32 	%r364, %r361, 23;
	sub.s32 	%r365, %r364, %r362;
	mov.b32 	%f2658, %r365;
	mul.f32 	%f2659, %f2657, %f2658;
	abs.f32 	%f2660, %f2643;
	setp.gt.f32 	%p669, %f2660, 0f43180000;
	setp.lt.f32 	%p670, %f2643, 0f00000000;
	selp.f32 	%f2661, 0f00000000, 0f7F800000, %p670;
	selp.f32 	%f378, %f2661, %f2659, %p669;
	setp.eq.f32 	%p671, %f374, 0f3F800000;
	setp.eq.f32 	%p672, %f375, 0f00000000;
	or.pred  	%p673, %p672, %p671;
	@%p673 bra 	$L__BB0_316;
	setp.num.f32 	%p674, %f377, %f377;
	abs.f32 	%f2662, %f375;
	setp.num.f32 	%p675, %f2662, %f2662;
	and.pred  	%p676, %p674, %p675;
	@%p676 bra 	$L__BB0_311;
	add.rn.f32 	%f3665, %f374, %f375;
	bra.uni 	$L__BB0_316;
$L__BB0_311:
	setp.neu.f32 	%p677, %f374, 0f00000000;
	setp.neu.f32 	%p678, %f377, 0f7F800000;
	and.pred  	%p679, %p677, %p678;
	@%p679 bra 	$L__BB0_313;
	setp.neu.f32 	%p686, %f376, 0f3F800000;
	add.f32 	%f2667, %f374, %f374;
	mov.b32 	%r366, %f2667;
	setp.lt.f32 	%p687, %f375, 0f00000000;
	xor.b32  	%r367, %r366, 2139095040;
	selp.b32 	%r368, %r367, %r366, %p687;
	and.b32  	%r369, %r368, 2147483647;
	selp.b32 	%r370, %r369, %r368, %p686;
	mov.b32 	%f3665, %r370;
	bra.uni 	$L__BB0_316;
$L__BB0_313:
	setp.eq.f32 	%p680, %f374, 0fBF800000;
	setp.eq.f32 	%p681, %f2662, 0f7F800000;
	and.pred  	%p682, %p680, %p681;
	@%p682 bra 	$L__BB0_316;
	setp.geu.f32 	%p683, %f374, 0f00000000;
	mov.f32 	%f3665, %f378;
	@%p683 bra 	$L__BB0_316;
	setp.neu.f32 	%p684, %f376, 0f3F800000;
	neg.f32 	%f2664, %f378;
	selp.f32 	%f2665, %f378, %f2664, %p684;
	cvt.rmi.f32.f32 	%f2666, %f375;
	setp.neu.f32 	%p685, %f375, %f2666;
	selp.f32 	%f3665, 0f7FFFFFFF, %f2665, %p685;
$L__BB0_316:
	fma.rn.f32 	%f3667, %f373, %f3665, %f882;
	mov.f32 	%f3666, 0f3F800000;
	sub.f32 	%f385, %f3666, %f374;
	mul.f32 	%f2669, %f224, 0f3F000000;
	cvt.rzi.f32.f32 	%f2670, %f2669;
	add.f32 	%f2671, %f2670, %f2670;
	sub.f32 	%f2672, %f224, %f2671;
	abs.f32 	%f386, %f2672;
	abs.f32 	%f387, %f385;
	setp.lt.f32 	%p688, %f387, 0f00800000;
	mul.f32 	%f2673, %f387, 0f4B800000;
	selp.f32 	%f2674, %f2673, %f387, %p688;
	selp.f32 	%f2675, 0fC1C00000, 0f00000000, %p688;
	mov.b32 	%r371, %f2674;
	add.s32 	%r372, %r371, -1060439283;
	and.b32  	%r373, %r372, -8388608;
	sub.s32 	%r374, %r371, %r373;
	mov.b32 	%f2676, %r374;
	cvt.rn.f32.s32 	%f2677, %r373;
	fma.rn.f32 	%f2678, %f2677, 0f34000000, %f2675;
	add.f32 	%f2679, %f2676, 0fBF800000;
	add.f32 	%f2680, %f2676, 0f3F800000;
	rcp.approx.ftz.f32 	%f2681, %f2680;
	add.f32 	%f2682, %f2679, %f2679;
	mul.f32 	%f2683, %f2682, %f2681;
	mul.f32 	%f2684, %f2683, %f2683;
	sub.f32 	%f2685, %f2679, %f2683;
	add.f32 	%f2686, %f2685, %f2685;
	neg.f32 	%f2687, %f2683;
	fma.rn.f32 	%f2688, %f2687, %f2679, %f2686;
	mul.rn.f32 	%f2689, %f2681, %f2688;
	fma.rn.f32 	%f2690, %f2684, 0f3A2C32E4, 0f3B52E7DB;
	fma.rn.f32 	%f2691, %f2690, %f2684, 0f3C93BB73;
	fma.rn.f32 	%f2692, %f2691, %f2684, 0f3DF6384F;
	mul.rn.f32 	%f2693, %f2692, %f2684;
	fma.rn.f32 	%f2694, %f2683, 0f3FB8AA3B, %f2678;
	sub.f32 	%f2695, %f2678, %f2694;
	fma.rn.f32 	%f2696, %f2683, 0f3FB8AA3B, %f2695;
	fma.rn.f32 	%f2697, %f2689, 0f3FB8AA3B, %f2696;
	fma.rn.f32 	%f2698, %f2683, 0f32A55E34, %f2697;
	mul.f32 	%f2699, %f2693, 0f40400000;
	fma.rn.f32 	%f2700, %f2699, %f2689, %f2698;
	fma.rn.f32 	%f2701, %f2693, %f2683, %f2700;
	add.rn.f32 	%f2702, %f2694, %f2701;
	neg.f32 	%f2703, %f2694;
	add.rn.f32 	%f2704, %f2702, %f2703;
	neg.f32 	%f2705, %f2704;
	add.rn.f32 	%f2706, %f2701, %f2705;
	mul.rn.f32 	%f2707, %f2702, %f224;
	neg.f32 	%f2708, %f2707;
	fma.rn.f32 	%f2709, %f2702, %f224, %f2708;
	fma.rn.f32 	%f2710, %f2706, %f224, %f2709;
	cvt.rni.f32.f32 	%f2711, %f2707;
	sub.f32 	%f2712, %f2707, %f2711;
	add.f32 	%f2713, %f2712, %f2710;
	fma.rn.f32 	%f2714, %f2713, 0f391FCB8E, 0f3AAF85ED;
	fma.rn.f32 	%f2715, %f2714, %f2713, 0f3C1D9856;
	fma.rn.f32 	%f2716, %f2715, %f2713, 0f3D6357BB;
	fma.rn.f32 	%f2717, %f2716, %f2713, 0f3E75FDEC;
	fma.rn.f32 	%f2718, %f2717, %f2713, 0f3F317218;
	fma.rn.f32 	%f2719, %f2718, %f2713, 0f3F800000;
	cvt.rzi.s32.f32 	%r375, %f2711;
	setp.gt.f32 	%p689, %f2711, 0f00000000;
	selp.b32 	%r376, 0, -2097152000, %p689;
	add.s32 	%r377, %r376, 2130706432;
	mov.b32 	%f2720, %r377;
	mul.f32 	%f2721, %f2719, %f2720;
	shl.b32 	%r378, %r375, 23;
	sub.s32 	%r379, %r378, %r376;
	mov.b32 	%f2722, %r379;
	mul.f32 	%f2723, %f2721, %f2722;
	abs.f32 	%f2724, %f2707;
	setp.gt.f32 	%p690, %f2724, 0f43180000;
	setp.lt.f32 	%p691, %f2707, 0f00000000;
	selp.f32 	%f2725, 0f00000000, 0f7F800000, %p691;
	selp.f32 	%f388, %f2725, %f2723, %p690;
	setp.eq.f32 	%p692, %f385, 0f3F800000;
	@%p692 bra 	$L__BB0_324;
	setp.num.f32 	%p693, %f387, %f387;
	abs.f32 	%f2726, %f224;
	setp.num.f32 	%p694, %f2726, %f2726;
	and.pred  	%p695, %p693, %p694;
	@%p695 bra 	$L__BB0_319;
	add.rn.f32 	%f3666, %f385, %f224;
	bra.uni 	$L__BB0_324;
$L__BB0_319:
	setp.neu.f32 	%p696, %f385, 0f00000000;
	setp.neu.f32 	%p697, %f387, 0f7F800000;
	and.pred  	%p698, %p696, %p697;
	@%p698 bra 	$L__BB0_321;
	setp.neu.f32 	%p705, %f386, 0f3F800000;
	add.f32 	%f2731, %f385, %f385;
	mov.b32 	%r380, %f2731;
	setp.lt.f32 	%p706, %f224, 0f00000000;
	xor.b32  	%r381, %r380, 2139095040;
	selp.b32 	%r382, %r381, %r380, %p706;
	and.b32  	%r383, %r382, 2147483647;
	selp.b32 	%r384, %r383, %r382, %p705;
	mov.b32 	%f3666, %r384;
	bra.uni 	$L__BB0_324;
$L__BB0_321:
	setp.eq.f32 	%p699, %f385, 0fBF800000;
	setp.eq.f32 	%p700, %f2726, 0f7F800000;
	and.pred  	%p701, %p699, %p700;
	@%p701 bra 	$L__BB0_324;
	setp.geu.f32 	%p702, %f385, 0f00000000;
	mov.f32 	%f3666, %f388;
	@%p702 bra 	$L__BB0_324;
	setp.neu.f32 	%p703, %f386, 0f3F800000;
	neg.f32 	%f2728, %f388;
	selp.f32 	%f2729, %f388, %f2728, %p703;
	cvt.rmi.f32.f32 	%f2730, %f224;
	setp.neu.f32 	%p704, %f224, %f2730;
	selp.f32 	%f3666, 0f7FFFFFFF, %f2729, %p704;
$L__BB0_324:
	mov.f32 	%f2732, 0f3F800000;
	sub.f32 	%f2733, %f2732, %f3666;
	fma.rn.f32 	%f3668, %f373, %f2733, %f882;
$L__BB0_325:
	setp.eq.s32 	%p707, %r24, 1;
	selp.f32 	%f3667, %f3668, %f3667, %p707;
$L__BB0_326:
	setp.eq.f32 	%p708, %f225, 0f00000000;
	@%p708 bra 	$L__BB0_346;
	setp.ltu.f32 	%p709, %f3672, %f882;
	setp.gtu.f32 	%p710, %f3672, %f883;
	or.pred  	%p711, %p709, %p710;
	mov.f32 	%f3670, 0f3F800000;
	mov.f32 	%f3673, %f3672;
	@%p711 bra 	$L__BB0_345;
	sub.f32 	%f2735, %f3672, %f882;
	sub.f32 	%f399, %f883, %f882;
	div.rn.f32 	%f400, %f2735, %f399;
	rcp.rn.f32 	%f401, %f225;
	mul.f32 	%f2736, %f401, 0f3F000000;
	cvt.rzi.f32.f32 	%f2737, %f2736;
	add.f32 	%f2738, %f2737, %f2737;
	sub.f32 	%f2739, %f401, %f2738;
	abs.f32 	%f402, %f2739;
	abs.f32 	%f403, %f400;
	setp.lt.f32 	%p712, %f403, 0f00800000;
	mul.f32 	%f2740, %f403, 0f4B800000;
	selp.f32 	%f2741, %f2740, %f403, %p712;
	selp.f32 	%f2742, 0fC1C00000, 0f00000000, %p712;
	mov.b32 	%r385, %f2741;
	add.s32 	%r386, %r385, -1060439283;
	and.b32  	%r387, %r386, -8388608;
	sub.s32 	%r388, %r385, %r387;
	mov.b32 	%f2743, %r388;
	cvt.rn.f32.s32 	%f2744, %r387;
	fma.rn.f32 	%f2745, %f2744, 0f34000000, %f2742;
	add.f32 	%f2746, %f2743, 0fBF800000;
	add.f32 	%f2747, %f2743, 0f3F800000;
	rcp.approx.ftz.f32 	%f2748, %f2747;
	add.f32 	%f2749, %f2746, %f2746;
	mul.f32 	%f2750, %f2749, %f2748;
	mul.f32 	%f2751, %f2750, %f2750;
	sub.f32 	%f2752, %f2746, %f2750;
	add.f32 	%f2753, %f2752, %f2752;
	neg.f32 	%f2754, %f2750;
	fma.rn.f32 	%f2755, %f2754, %f2746, %f2753;
	mul.rn.f32 	%f2756, %f2748, %f2755;
	fma.rn.f32 	%f2757, %f2751, 0f3A2C32E4, 0f3B52E7DB;
	fma.rn.f32 	%f2758, %f2757, %f2751, 0f3C93BB73;
	fma.rn.f32 	%f2759, %f2758, %f2751, 0f3DF6384F;
	mul.rn.f32 	%f2760, %f2759, %f2751;
	fma.rn.f32 	%f2761, %f2750, 0f3FB8AA3B, %f2745;
	sub.f32 	%f2762, %f2745, %f2761;
	fma.rn.f32 	%f2763, %f2750, 0f3FB8AA3B, %f2762;
	fma.rn.f32 	%f2764, %f2756, 0f3FB8AA3B, %f2763;
	fma.rn.f32 	%f2765, %f2750, 0f32A55E34, %f2764;
	mul.f32 	%f2766, %f2760, 0f40400000;
	fma.rn.f32 	%f2767, %f2766, %f2756, %f2765;
	fma.rn.f32 	%f2768, %f2760, %f2750, %f2767;
	add.rn.f32 	%f2769, %f2761, %f2768;
	neg.f32 	%f2770, %f2761;
	add.rn.f32 	%f2771, %f2769, %f2770;
	neg.f32 	%f2772, %f2771;
	add.rn.f32 	%f2773, %f2768, %f2772;
	mul.rn.f32 	%f2774, %f2769, %f401;
	neg.f32 	%f2775, %f2774;
	fma.rn.f32 	%f2776, %f2769, %f401, %f2775;
	fma.rn.f32 	%f2777, %f2773, %f401, %f2776;
	cvt.rni.f32.f32 	%f2778, %f2774;
	sub.f32 	%f2779, %f2774, %f2778;
	add.f32 	%f2780, %f2779, %f2777;
	fma.rn.f32 	%f2781, %f2780, 0f391FCB8E, 0f3AAF85ED;
	fma.rn.f32 	%f2782, %f2781, %f2780, 0f3C1D9856;
	fma.rn.f32 	%f2783, %f2782, %f2780, 0f3D6357BB;
	fma.rn.f32 	%f2784, %f2783, %f2780, 0f3E75FDEC;
	fma.rn.f32 	%f2785, %f2784, %f2780, 0f3F317218;
	fma.rn.f32 	%f2786, %f2785, %f2780, 0f3F800000;
	cvt.rzi.s32.f32 	%r389, %f2778;
	setp.gt.f32 	%p713, %f2778, 0f00000000;
	selp.b32 	%r390, 0, -2097152000, %p713;
	add.s32 	%r391, %r390, 2130706432;
	mov.b32 	%f2787, %r391;
	mul.f32 	%f2788, %f2786, %f2787;
	shl.b32 	%r392, %r389, 23;
	sub.s32 	%r393, %r392, %r390;
	mov.b32 	%f2789, %r393;
	mul.f32 	%f2790, %f2788, %f2789;
	abs.f32 	%f2791, %f2774;
	setp.gt.f32 	%p714, %f2791, 0f43180000;
	setp.lt.f32 	%p715, %f2774, 0f00000000;
	selp.f32 	%f2792, 0f00000000, 0f7F800000, %p715;
	selp.f32 	%f404, %f2792, %f2790, %p714;
	setp.eq.f32 	%p716, %f400, 0f3F800000;
	setp.eq.f32 	%p717, %f401, 0f00000000;
	or.pred  	%p718, %p717, %p716;
	@%p718 bra 	$L__BB0_336;
	setp.num.f32 	%p719, %f403, %f403;
	abs.f32 	%f2793, %f401;
	setp.num.f32 	%p720, %f2793, %f2793;
	and.pred  	%p721, %p719, %p720;
	@%p721 bra 	$L__BB0_331;
	add.rn.f32 	%f3670, %f400, %f401;
	bra.uni 	$L__BB0_336;
$L__BB0_331:
	setp.neu.f32 	%p722, %f400, 0f00000000;
	setp.neu.f32 	%p723, %f403, 0f7F800000;
	and.pred  	%p724, %p722, %p723;
	@%p724 bra 	$L__BB0_333;
	setp.neu.f32 	%p731, %f402, 0f3F800000;
	add.f32 	%f2798, %f400, %f400;
	mov.b32 	%r394, %f2798;
	setp.lt.f32 	%p732, %f401, 0f00000000;
	xor.b32  	%r395, %r394, 2139095040;
	selp.b32 	%r396, %r395, %r394, %p732;
	and.b32  	%r397, %r396, 2147483647;
	selp.b32 	%r398, %r397, %r396, %p731;
	mov.b32 	%f3670, %r398;
	bra.uni 	$L__BB0_336;
$L__BB0_333:
	setp.eq.f32 	%p725, %f400, 0fBF800000;
	setp.eq.f32 	%p726, %f2793, 0f7F800000;
	and.pred  	%p727, %p725, %p726;
	@%p727 bra 	$L__BB0_336;
	setp.geu.f32 	%p728, %f400, 0f00000000;
	mov.f32 	%f3670, %f404;
	@%p728 bra 	$L__BB0_336;
	setp.neu.f32 	%p729, %f402, 0f3F800000;
	neg.f32 	%f2795, %f404;
	selp.f32 	%f2796, %f404, %f2795, %p729;
	cvt.rmi.f32.f32 	%f2797, %f401;
	setp.neu.f32 	%p730, %f401, %f2797;
	selp.f32 	%f3670, 0f7FFFFFFF, %f2796, %p730;
$L__BB0_336:
	fma.rn.f32 	%f3672, %f399, %f3670, %f882;
	mov.f32 	%f3671, 0f3F800000;
	sub.f32 	%f411, %f3671, %f400;
	mul.f32 	%f2800, %f225, 0f3F000000;
	cvt.rzi.f32.f32 	%f2801, %f2800;
	add.f32 	%f2802, %f2801, %f2801;
	sub.f32 	%f2803, %f225, %f2802;
	abs.f32 	%f412, %f2803;
	abs.f32 	%f413, %f411;
	setp.lt.f32 	%p733, %f413, 0f00800000;
	mul.f32 	%f2804, %f413, 0f4B800000;
	selp.f32 	%f2805, %f2804, %f413, %p733;
	selp.f32 	%f2806, 0fC1C00000, 0f00000000, %p733;
	mov.b32 	%r399, %f2805;
	add.s32 	%r400, %r399, -1060439283;
	and.b32  	%r401, %r400, -8388608;
	sub.s32 	%r402, %r399, %r401;
	mov.b32 	%f2807, %r402;
	cvt.rn.f32.s32 	%f2808, %r401;
	fma.rn.f32 	%f2809, %f2808, 0f34000000, %f2806;
	add.f32 	%f2810, %f2807, 0fBF800000;
	add.f32 	%f2811, %f2807, 0f3F800000;
	rcp.approx.ftz.f32 	%f2812, %f2811;
	add.f32 	%f2813, %f2810, %f2810;
	mul.f32 	%f2814, %f2813, %f2812;
	mul.f32 	%f2815, %f2814, %f2814;
	sub.f32 	%f2816, %f2810, %f2814;
	add.f32 	%f2817, %f2816, %f2816;
	neg.f32 	%f2818, %f2814;
	fma.rn.f32 	%f2819, %f2818, %f2810, %f2817;
	mul.rn.f32 	%f2820, %f2812, %f2819;
	fma.rn.f32 	%f2821, %f2815, 0f3A2C32E4, 0f3B52E7DB;
	fma.rn.f32 	%f2822, %f2821, %f2815, 0f3C93BB73;
	fma.rn.f32 	%f2823, %f2822, %f2815, 0f3DF6384F;
	mul.rn.f32 	%f2824, %f2823, %f2815;
	fma.rn.f32 	%f2825, %f2814, 0f3FB8AA3B, %f2809;
	sub.f32 	%f2826, %f2809, %f2825;
	fma.rn.f32 	%f2827, %f2814, 0f3FB8AA3B, %f2826;
	fma.rn.f32 	%f2828, %f2820, 0f3FB8AA3B, %f2827;
	fma.rn.f32 	%f2829, %f2814, 0f32A55E34, %f2828;
	mul.f32 	%f2830, %f2824, 0f40400000;
	fma.rn.f32 	%f2831, %f2830, %f2820, %f2829;
	fma.rn.f32 	%f2832, %f2824, %f2814, %f2831;
	add.rn.f32 	%f2833, %f2825, %f2832;
	neg.f32 	%f2834, %f2825;
	add.rn.f32 	%f2835, %f2833, %f2834;
	neg.f32 	%f2836, %f2835;
	add.rn.f32 	%f2837, %f2832, %f2836;
	mul.rn.f32 	%f2838, %f2833, %f225;
	neg.f32 	%f2839, %f2838;
	fma.rn.f32 	%f2840, %f2833, %f225, %f2839;
	fma.rn.f32 	%f2841, %f2837, %f225, %f2840;
	cvt.rni.f32.f32 	%f2842, %f2838;
	sub.f32 	%f2843, %f2838, %f2842;
	add.f32 	%f2844, %f2843, %f2841;
	fma.rn.f32 	%f2845, %f2844, 0f391FCB8E, 0f3AAF85ED;
	fma.rn.f32 	%f2846, %f2845, %f2844, 0f3C1D9856;
	fma.rn.f32 	%f2847, %f2846, %f2844, 0f3D6357BB;
	fma.rn.f32 	%f2848, %f2847, %f2844, 0f3E75FDEC;
	fma.rn.f32 	%f2849, %f2848, %f2844, 0f3F317218;
	fma.rn.f32 	%f2850, %f2849, %f2844, 0f3F800000;
	cvt.rzi.s32.f32 	%r403, %f2842;
	setp.gt.f32 	%p734, %f2842, 0f00000000;
	selp.b32 	%r404, 0, -2097152000, %p734;
	add.s32 	%r405, %r404, 2130706432;
	mov.b32 	%f2851, %r405;
	mul.f32 	%f2852, %f2850, %f2851;
	shl.b32 	%r406, %r403, 23;
	sub.s32 	%r407, %r406, %r404;
	mov.b32 	%f2853, %r407;
	mul.f32 	%f2854, %f2852, %f2853;
	abs.f32 	%f2855, %f2838;
	setp.gt.f32 	%p735, %f2855, 0f43180000;
	setp.lt.f32 	%p736, %f2838, 0f00000000;
	selp.f32 	%f2856, 0f00000000, 0f7F800000, %p736;
	selp.f32 	%f414, %f2856, %f2854, %p735;
	setp.eq.f32 	%p737, %f411, 0f3F800000;
	@%p737 bra 	$L__BB0_344;
	setp.num.f32 	%p738, %f413, %f413;
	abs.f32 	%f2857, %f225;
	setp.num.f32 	%p739, %f2857, %f2857;
	and.pred  	%p740, %p738, %p739;
	@%p740 bra 	$L__BB0_339;
	add.rn.f32 	%f3671, %f411, %f225;
	bra.uni 	$L__BB0_344;
$L__BB0_339:
	setp.neu.f32 	%p741, %f411, 0f00000000;
	setp.neu.f32 	%p742, %f413, 0f7F800000;
	and.pred  	%p743, %p741, %p742;
	@%p743 bra 	$L__BB0_341;
	setp.neu.f32 	%p750, %f412, 0f3F800000;
	add.f32 	%f2862, %f411, %f411;
	mov.b32 	%r408, %f2862;
	setp.lt.f32 	%p751, %f225, 0f00000000;
	xor.b32  	%r409, %r408, 2139095040;
	selp.b32 	%r410, %r409, %r408, %p751;
	and.b32  	%r411, %r410, 2147483647;
	selp.b32 	%r412, %r411, %r410, %p750;
	mov.b32 	%f3671, %r412;
	bra.uni 	$L__BB0_344;
$L__BB0_341:
	setp.eq.f32 	%p744, %f411, 0fBF800000;
	setp.eq.f32 	%p745, %f2857, 0f7F800000;
	and.pred  	%p746, %p744, %p745;
	@%p746 bra 	$L__BB0_344;
	setp.geu.f32 	%p747, %f411, 0f00000000;
	mov.f32 	%f3671, %f414;
	@%p747 bra 	$L__BB0_344;
	setp.neu.f32 	%p748, %f412, 0f3F800000;
	neg.f32 	%f2859, %f414;
	selp.f32 	%f2860, %f414, %f2859, %p748;
	cvt.rmi.f32.f32 	%f2861, %f225;
	setp.neu.f32 	%p749, %f225, %f2861;
	selp.f32 	%f3671, 0f7FFFFFFF, %f2860, %p749;
$L__BB0_344:
	mov.f32 	%f2863, 0f3F800000;
	sub.f32 	%f2864, %f2863, %f3671;
	fma.rn.f32 	%f3673, %f399, %f2864, %f882;
$L__BB0_345:
	setp.eq.s32 	%p752, %r24, 1;
	selp.f32 	%f3672, %f3673, %f3672, %p752;
$L__BB0_346:
	cvt.rn.f32.u32 	%f425, %r33;
	sub.f32 	%f2866, %f425, %f5;
	div.rn.f32 	%f426, %f2866, %f4;
	setp.ltu.f32 	%p753, %f3662, %f426;
	mov.f32 	%f3792, 0f00000000;
	@%p753 bra 	$L__BB0_348;
	add.f32 	%f2867, %f5, %f425;
	div.rn.f32 	%f2868, %f2867, %f4;
	setp.le.f32 	%p754, %f3662, %f2868;
	selp.f32 	%f3792, 0f3F800000, 0f00000000, %p754;
$L__BB0_348:
	setp.ltu.f32 	%p755, %f3667, %f426;
	mov.f32 	%f3793, 0f00000000;
	@%p755 bra 	$L__BB0_350;
	add.f32 	%f2870, %f5, %f425;
	div.rn.f32 	%f2871, %f2870, %f4;
	setp.le.f32 	%p756, %f3667, %f2871;
	selp.f32 	%f3793, 0f3F800000, 0f00000000, %p756;
$L__BB0_350:
	setp.ltu.f32 	%p757, %f3672, %f426;
	mov.f32 	%f3794, 0f00000000;
	@%p757 bra 	$L__BB0_703;
	add.f32 	%f2873, %f5, %f425;
	div.rn.f32 	%f2874, %f2873, %f4;
	setp.le.f32 	%p758, %f3672, %f2874;
	selp.f32 	%f3794, 0f3F800000, 0f00000000, %p758;
	bra.uni 	$L__BB0_703;
$L__BB0_352:
	ld.param.f32 	%f439, [_Z16VideoGradeKernelPKfPfiiiiiifffffffffffffffffffff_param_26];
	ld.param.f32 	%f438, [_Z16VideoGradeKernelPKfPfiiiiiifffffffffffffffffffff_param_25];
	ld.param.f32 	%f3680, [_Z16VideoGradeKernelPKfPfiiiiiifffffffffffffffffffff_param_19];
	ld.param.f32 	%f3679, [_Z16VideoGradeKernelPKfPfiiiiiifffffffffffffffffffff_param_18];
	ld.param.f32 	%f3678, [_Z16VideoGradeKernelPKfPfiiiiiifffffffffffffffffffff_param_15];
	ld.param.u32 	%r539, [_Z16VideoGradeKernelPKfPfiiiiiifffffffffffffffffffff_param_5];
	setp.ne.s32 	%p8, %r539, 1;
	mov.f32 	%f3677, %f3734;
	mov.f32 	%f3681, %f3738;
	mov.f32 	%f3682, %f3739;
	@%p8 bra 	$L__BB0_354;
	mov.f32 	%f3677, %f868;
	mov.f32 	%f3678, %f868;
	mov.f32 	%f3679, %f872;
	mov.f32 	%f3680, %f872;
	mov.f32 	%f3681, %f876;
	mov.f32 	%f3682, %f876;
	mov.f32 	%f438, %f879;
	mov.f32 	%f439, %f879;
$L__BB0_354:
	div.rn.f32 	%f889, %f864, 0f42C80000;
	add.f32 	%f440, %f889, 0f3F800000;
	setp.eq.f32 	%p9, %f863, 0f00000000;
	@%p9 bra 	$L__BB0_356;
	mov.f32 	%f890, 0f00000000;
	mov.f32 	%f891, 0f3F000000;
	mul.rn.f32 	%f892, %f891, %f890;
	mov.f32 	%f893, 0f3DF6384F;
	mul.rn.f32 	%f894, %f893, %f890;
	fma.rn.f32 	%f895, %f892, 0f3FB8AA3B, 0f00000000;
	add.f32 	%f896, %f895, 0f00000000;
	mul.f32 	%f897, %f894, 0f40400000;
	fma.rn.f32 	%f898, %f897, %f892, %f896;
	fma.rn.f32 	%f899, %f894, 0f00000000, %f898;
	mov.f32 	%f900, 0f3F800000;
	add.rn.f32 	%f901, %f900, %f899;
	mov.f32 	%f902, 0fBF800000;
	add.rn.f32 	%f903, %f901, %f902;
	neg.f32 	%f904, %f903;
	add.rn.f32 	%f905, %f899, %f904;
	mul.rn.f32 	%f906, %f901, %f863;
	neg.f32 	%f907, %f906;
	fma.rn.f32 	%f908, %f901, %f863, %f907;
	fma.rn.f32 	%f909, %f905, %f863, %f908;
	cvt.rni.f32.f32 	%f910, %f906;
	sub.f32 	%f911, %f906, %f910;
	add.f32 	%f912, %f911, %f909;
	fma.rn.f32 	%f913, %f912, 0f391FCB8E, 0f3AAF85ED;
	fma.rn.f32 	%f914, %f913, %f912, 0f3C1D9856;
	fma.rn.f32 	%f915, %f914, %f912, 0f3D6357BB;
	fma.rn.f32 	%f916, %f915, %f912, 0f3E75FDEC;
	fma.rn.f32 	%f917, %f916, %f912, 0f3F317218;
	fma.rn.f32 	%f918, %f917, %f912, 0f3F800000;
	cvt.rzi.s32.f32 	%r35, %f910;
	setp.gt.f32 	%p10, %f910, 0f00000000;
	selp.b32 	%r36, 0, -2097152000, %p10;
	add.s32 	%r37, %r36, 2130706432;
	mov.b32 	%f919, %r37;
	mul.f32 	%f920, %f918, %f919;
	shl.b32 	%r38, %r35, 23;
	sub.s32 	%r39, %r38, %r36;
	mov.b32 	%f921, %r39;
	mul.f32 	%f922, %f920, %f921;
	abs.f32 	%f923, %f906;
	setp.gt.f32 	%p11, %f923, 0f43180000;
	setp.lt.f32 	%p12, %f906, 0f00000000;
	selp.f32 	%f924, 0f00000000, 0f7F800000, %p12;
	selp.f32 	%f925, %f924, %f922, %p11;
	abs.f32 	%f926, %f863;
	setp.nan.f32 	%p13, %f926, %f926;
	mov.f32 	%f927, 0f40000000;
	add.rn.f32 	%f928, %f927, %f863;
	selp.f32 	%f929, %f928, %f925, %p13;
	mul.f32 	%f3597, %f929, %f3597;
	mul.f32 	%f3573, %f929, %f3573;
	mul.f32 	%f3599, %f929, %f3599;
$L__BB0_356:
	setp.eq.f32 	%p14, %f440, 0f42840000;
	@%p14 bra 	$L__BB0_400;
	mul.f32 	%f930, %f3597, 0f3E59B3D0;
	fma.rn.f32 	%f931, %f3573, 0f3F371759, %f930;
	fma.rn.f32 	%f3688, %f3599, 0f3D93DD98, %f931;
	mul.f32 	%f932, %f3597, 0f3E86809D;
	fma.rn.f32 	%f933, %f3573, 0f3F2D9168, %f932;
	fma.rn.f32 	%f448, %f3599, 0f3D72E48F, %f933;
	mul.f32 	%f934, %f3597, 0f3E568512;
	fma.rn.f32 	%f935, %f3573, 0f3F38BA73, %f934;
	fma.rn.f32 	%f449, %f3599, 0f3D8D2250, %f935;
	mul.f32 	%f936, %f3597, 0f3EB01C5F;
	fma.rn.f32 	%f450, %f3573, 0f3F3A6918, %f936;
	mul.f32 	%f937, %f3597, 0f3E8B6190;
	fma.rn.f32 	%f938, %f3573, 0f3F2C909F, %f937;
	fma.rn.f32 	%f451, %f3599, 0f3D5BE98A, %f938;
	setp.gt.s32 	%p15, %r22, 2;
	@%p15 bra 	$L__BB0_361;
	setp.eq.s32 	%p19, %r22, 0;
	@%p19 bra 	$L__BB0_368;
	setp.eq.s32 	%p20, %r22, 1;
	@%p20 bra 	$L__BB0_367;
	setp.eq.s32 	%p21, %r22, 2;
	mov.f32 	%f3688, %f449;
	@%p21 bra 	$L__BB0_368;
	bra.uni 	$L__BB0_364;
$L__BB0_361:
	setp.eq.s32 	%p16, %r22, 3;
	@%p16 bra 	$L__BB0_366;
	setp.eq.s32 	%p17, %r22, 4;
	mov.f32 	%f3688, %f451;
	@%p17 bra 	$L__BB0_368;
	setp.eq.s32 	%p18, %r22, 5;
	@%p18 bra 	$L__BB0_365;
$L__BB0_364:
	max.f32 	%f941, %f3597, %f3573;
	max.f32 	%f3688, %f941, %f3599;
	bra.uni 	$L__BB0_368;
$L__BB0_365:
	add.f32 	%f939, %f3573, %f3597;
	add.f32 	%f940, %f3599, %f939;
	div.rn.f32 	%f3688, %f940, 0f40400000;
	bra.uni 	$L__BB0_368;
$L__BB0_366:
	fma.rn.f32 	%f3688, %f3599, 0fBD93BA3A, %f450;
	bra.uni 	$L__BB0_368;
$L__BB0_367:
	mov.f32 	%f3688, %f448;
$L__BB0_368:
	setp.gtu.f32 	%p22, %f440, 0f42840000;
	@%p22 bra 	$L__BB0_370;
	setp.lt.f32 	%p23, %f440, 0f00800000;
	mul.f32 	%f943, %f440, 0f4B000000;
	selp.f32 	%f944, %f943, %f440, %p23;
	selp.f32 	%f945, 0fC1B80000, 0f00000000, %p23;
	mov.b32 	%r40, %f944;
	add.s32 	%r41, %r40, -1059760811;
	and.b32  	%r42, %r41, -8388608;
	sub.s32 	%r43, %r40, %r42;
	mov.b32 	%f946, %r43;
	cvt.rn.f32.s32 	%f947, %r42;
	fma.rn.f32 	%f948, %f947, 0f34000000, %f945;
	add.f32 	%f949, %f946, 0fBF800000;
	fma.rn.f32 	%f950, %f949, 0fBE055027, 0f3E1039F6;
	fma.rn.f32 	%f951, %f950, %f949, 0fBDF8CDCC;
	fma.rn.f32 	%f952, %f951, %f949, 0f3E0F2955;
	fma.rn.f32 	%f953, %f952, %f949, 0fBE2AD8B9;
	fma.rn.f32 	%f954, %f953, %f949, 0f3E4CED0B;
	fma.rn.f32 	%f955, %f954, %f949, 0fBE7FFF22;
	fma.rn.f32 	%f956, %f955, %f949, 0f3EAAAA78;
	fma.rn.f32 	%f957, %f956, %f949, 0fBF000000;
	mul.f32 	%f958, %f949, %f957;
	fma.rn.f32 	%f959, %f958, %f949, %f949;
	fma.rn.f32 	%f960, %f948, 0f3F317218, %f959;
	setp.gt.u32 	%p24, %r40, 2139095039;
	fma.rn.f32 	%f961, %f944, 0f7F800000, 0f7F800000;
	selp.f32 	%f962, %f961, %f960, %p24;
	setp.eq.f32 	%p25, %f944, 0f00000000;
	selp.f32 	%f963, 0fFF800000, %f962, %p25;
	cvt.f64.f32 	%fd1, %f963;
	fma.rn.f64 	%fd2, %fd1, 0d4058DE21A12B8AFE, 0dC06423D3809E615A;
	cvt.rn.f32.f64 	%f964, %fd2;
	setp.lt.f32 	%p26, %f964, 0f00000000;
	selp.f32 	%f965, 0f00000000, %f964, %p26;
	setp.gt.f32 	%p27, %f965, 0f437F0000;
	selp.f32 	%f3692, 0f437F0000, %f965, %p27;
	mov.f32 	%f3691, 0f437F0000;
	bra.uni 	$L__BB0_385;
$L__BB0_370:
	add.f32 	%f457, %f440, 0fC2700000;
	abs.f32 	%f458, %f457;
	setp.lt.f32 	%p28, %f458, 0f00800000;
	mul.f32 	%f967, %f458, 0f4B800000;
	selp.f32 	%f968, %f967, %f458, %p28;
	selp.f32 	%f969, 0fC1C00000, 0f00000000, %p28;
	mov.b32 	%r44, %f968;
	add.s32 	%r45, %r44, -1060439283;
	and.b32  	%r46, %r45, -8388608;
	sub.s32 	%r47, %r44, %r46;
	mov.b32 	%f970, %r47;
	cvt.rn.f32.s32 	%f971, %r46;
	fma.rn.f32 	%f972, %f971, 0f34000000, %f969;
	add.f32 	%f973, %f970, 0fBF800000;
	add.f32 	%f974, %f970, 0f3F800000;
	rcp.approx.ftz.f32 	%f975, %f974;
	add.f32 	%f976, %f973, %f973;
	mul.f32 	%f977, %f976, %f975;
	mul.f32 	%f978, %f977, %f977;
	sub.f32 	%f979, %f973, %f977;
	add.f32 	%f980, %f979, %f979;
	neg.f32 	%f981, %f977;
	fma.rn.f32 	%f982, %f981, %f973, %f980;
	mul.rn.f32 	%f983, %f975, %f982;
	fma.rn.f32 	%f984, %f978, 0f3A2C32E4, 0f3B52E7DB;
	fma.rn.f32 	%f985, %f984, %f978, 0f3C93BB73;
	fma.rn.f32 	%f986, %f985, %f978, 0f3DF6384F;
	mul.rn.f32 	%f987, %f986, %f978;
	fma.rn.f32 	%f988, %f977, 0f3FB8AA3B, %f972;
	sub.f32 	%f989, %f972, %f988;
	fma.rn.f32 	%f990, %f977, 0f3FB8AA3B, %f989;
	fma.rn.f32 	%f991, %f983, 0f3FB8AA3B, %f990;
	fma.rn.f32 	%f992, %f977, 0f32A55E34, %f991;
	mul.f32 	%f993, %f987, 0f40400000;
	fma.rn.f32 	%f994, %f993, %f983, %f992;
	fma.rn.f32 	%f995, %f987, %f977, %f994;
	add.rn.f32 	%f459, %f988, %f995;
	neg.f32 	%f996, %f988;
	add.rn.f32 	%f997, %f459, %f996;
	neg.f32 	%f998, %f997;
	add.rn.f32 	%f460, %f995, %f998;
	setp.eq.f32 	%p29, %f457, 0f3F800000;
	mov.f32 	%f3689, 0f3F800000;
	@%p29 bra 	$L__BB0_377;
	setp.num.f32 	%p30, %f458, %f458;
	@%p30 bra 	$L__BB0_373;
	mov.f32 	%f1021, 0fBE0866D4;
	add.rn.f32 	%f3689, %f457, %f1021;
	bra.uni 	$L__BB0_377;
$L__BB0_373:
	setp.neu.f32 	%p31, %f457, 0f00000000;
	setp.neu.f32 	%p32, %f458, 0f7F800000;
	and.pred  	%p33, %p31, %p32;
	@%p33 bra 	$L__BB0_375;
	add.f32 	%f1020, %f457, %f457;
	mov.b32 	%r53, %f1020;
	and.b32  	%r54, %r53, 2147483647;
	xor.b32  	%r55, %r54, 2139095040;
	mov.b32 	%f3689, %r55;
	bra.uni 	$L__BB0_377;
$L__BB0_375:
	mov.f32 	%f999, 0fBE0866D4;
	mul.rn.f32 	%f1000, %f459, %f999;
	cvt.rni.f32.f32 	%f1001, %f1000;
	sub.f32 	%f1002, %f1000, %f1001;
	neg.f32 	%f1003, %f1000;
	fma.rn.f32 	%f1004, %f459, 0fBE0866D4, %f1003;
	fma.rn.f32 	%f1005, %f460, 0fBE0866D4, %f1004;
	add.f32 	%f1006, %f1002, %f1005;
	setp.gt.f32 	%p34, %f1001, 0f00000000;
	selp.b32 	%r48, 0, -2097152000, %p34;
	setp.geu.f32 	%p35, %f457, 0f00000000;
	setp.lt.f32 	%p36, %f1000, 0f00000000;
	selp.f32 	%f1007, 0f00000000, 0f7F800000, %p36;
	abs.f32 	%f1008, %f1000;
	setp.gt.f32 	%p37, %f1008, 0f43180000;
	cvt.rzi.s32.f32 	%r49, %f1001;
	shl.b32 	%r50, %r49, 23;
	sub.s32 	%r51, %r50, %r48;
	mov.b32 	%f1009, %r51;
	add.s32 	%r52, %r48, 2130706432;
	mov.b32 	%f1010, %r52;
	fma.rn.f32 	%f1011, %f1006, 0f391FCB8E, 0f3AAF85ED;
	fma.rn.f32 	%f1012, %f1011, %f1006, 0f3C1D9856;
	fma.rn.f32 	%f1013, %f1012, %f1006, 0f3D6357BB;
	fma.rn.f32 	%f1014, %f1013, %f1006, 0f3E75FDEC;
	fma.rn.f32 	%f1015, %f1014, %f1006, 0f3F317218;
	fma.rn.f32 	%f1016, %f1015, %f1006, 0f3F800000;
	mul.f32 	%f1017, %f1016, %f1010;
	mul.f32 	%f1018, %f1017, %f1009;
	selp.f32 	%f3689, %f1007, %f1018, %p37;
	@%p35 bra 	$L__BB0_377;
	mov.f32 	%f3689, 0f7FFFFFFF;
$L__BB0_377:
	cvt.f64.f32 	%fd3, %f3689;
	mul.f64 	%fd4, %fd3, 0d40749B2DFCD49634;
	cvt.rn.f32.f64 	%f1023, %fd4;
	setp.lt.f32 	%p39, %f1023, 0f00000000;
	selp.f32 	%f465, 0f00000000, %f1023, %p39;
	mov.f32 	%f1024, 0fBD9AA787;
	mul.rn.f32 	%f1025, %f459, %f1024;
	neg.f32 	%f1026, %f1025;
	fma.rn.f32 	%f1027, %f459, 0fBD9AA787, %f1026;
	fma.rn.f32 	%f1028, %f460, 0fBD9AA787, %f1027;
	cvt.rni.f32.f32 	%f1029, %f1025;
	sub.f32 	%f1030, %f1025, %f1029;
	add.f32 	%f1031, %f1030, %f1028;
	fma.rn.f32 	%f1032, %f1031, 0f391FCB8E, 0f3AAF85ED;
	fma.rn.f32 	%f1033, %f1032, %f1031, 0f3C1D9856;
	fma.rn.f32 	%f1034, %f1033, %f1031, 0f3D6357BB;
	fma.rn.f32 	%f1035, %f1034, %f1031, 0f3E75FDEC;
	fma.rn.f32 	%f1036, %f1035, %f1031, 0f3F317218;
	fma.rn.f32 	%f1037, %f1036, %f1031, 0f3F800000;
	cvt.rzi.s32.f32 	%r56, %f1029;
	setp.gt.f32 	%p40, %f1029, 0f00000000;
	selp.b32 	%r57, 0, -2097152000, %p40;
	add.s32 	%r58, %r57, 2130706432;
	mov.b32 	%f1038, %r58;
	mul.f32 	%f1039, %f1037, %f1038;
	shl.b32 	%r59, %r56, 23;
	sub.s32 	%r60, %r59, %r57;
	mov.b32 	%f1040, %r60;
	mul.f32 	%f1041, %f1039, %f1040;
	abs.f32 	%f1042, %f1025;
	setp.gt.f32 	%p41, %f1042, 0f43180000;
	setp.lt.f32 	%p42, %f1025, 0f00000000;
	selp.f32 	%f1043, 0f00000000, 0f7F800000, %p42;
	selp.f32 	%f466, %f1043, %f1041, %p41;
	mov.f32 	%f3690, 0f3F800000;
	@%p29 bra 	$L__BB0_384;
	setp.num.f32 	%p43, %f458, %f458;
	@%p43 bra 	$L__BB0_380;
	mov.f32 	%f1046, 0fBD9AA787;
	add.rn.f32 	%f3690, %f457, %f1046;
	bra.uni 	$L__BB0_384;
$L__BB0_380:
	setp.neu.f32 	%p44, %f457, 0f00000000;
	setp.neu.f32 	%p45, %f458, 0f7F800000;
	and.pred  	%p46, %p44, %p45;
	@%p46 bra 	$L__BB0_382;
	add.f32 	%f1045, %f457, %f457;
	mov.b32 	%r61, %f1045;
	and.b32  	%r62, %r61, 2147483647;
	xor.b32  	%r63, %r62, 2139095040;
	mov.b32 	%f3690, %r63;
	bra.uni 	$L__BB0_384;
$L__BB0_382:
	setp.geu.f32 	%p47, %f457, 0f00000000;
	mov.f32 	%f3690, %f466;
	@%p47 bra 	$L__BB0_384;
	mov.f32 	%f3690, 0f7FFFFFFF;
$L__BB0_384:
	cvt.f64.f32 	%fd5, %f3690;
	mul.f64 	%fd6, %fd5, 0d407201F4680909DC;
	cvt.rn.f32.f64 	%f1047, %fd6;
	setp.lt.f32 	%p48, %f1047, 0f00000000;
	selp.f32 	%f1048, 0f00000000, %f1047, %p48;
	setp.gt.f32 	%p49, %f1048, 0f437F0000;
	selp.f32 	%f3692, 0f437F0000, %f1048, %p49;
	setp.gt.f32 	%p50, %f465, 0f437F0000;
	selp.f32 	%f3691, 0f437F0000, %f465, %p50;
$L__BB0_385:
	setp.ge.f32 	%p51, %f440, 0f42840000;
	mov.f32 	%f3693, 0f437F0000;
	@%p51 bra 	$L__BB0_388;
	setp.le.f32 	%p52, %f440, 0f41980000;
	mov.f32 	%f3693, 0f00000000;
	@%p52 bra 	$L__BB0_388;
	add.f32 	%f1051, %f440, 0fC1200000;
	setp.lt.f32 	%p53, %f1051, 0f00800000;
	mul.f32 	%f1052, %f1051, 0f4B000000;
	selp.f32 	%f1053, %f1052, %f1051, %p53;
	selp.f32 	%f1054, 0fC1B80000, 0f00000000, %p53;
	mov.b32 	%r64, %f1053;
	add.s32 	%r65, %r64, -1059760811;
	and.b32  	%r66, %r65, -8388608;
	sub.s32 	%r67, %r64, %r66;
	mov.b32 	%f1055, %r67;
	cvt.rn.f32.s32 	%f1056, %r66;
	fma.rn.f32 	%f1057, %f1056, 0f34000000, %f1054;
	add.f32 	%f1058, %f1055, 0fBF800000;
	fma.rn.f32 	%f1059, %f1058, 0fBE055027, 0f3E1039F6;
	fma.rn.f32 	%f1060, %f1059, %f1058, 0fBDF8CDCC;
	fma.rn.f32 	%f1061, %f1060, %f1058, 0f3E0F2955;
	fma.rn.f32 	%f1062, %f1061, %f1058, 0fBE2AD8B9;
	fma.rn.f32 	%f1063, %f1062, %f1058, 0f3E4CED0B;
	fma.rn.f32 	%f1064, %f1063, %f1058, 0fBE7FFF22;
	fma.rn.f32 	%f1065, %f1064, %f1058, 0f3EAAAA78;
	fma.rn.f32 	%f1066, %f1065, %f1058, 0fBF000000;
	mul.f32 	%f1067, %f1058, %f1066;
	fma.rn.f32 	%f1068, %f1067, %f1058, %f1058;
	fma.rn.f32 	%f1069, %f1057, 0f3F317218, %f1068;
	setp.gt.u32 	%p54, %r64, 2139095039;
	fma.rn.f32 	%f1070, %f1053, 0f7F800000, 0f7F800000;
	selp.f32 	%f1071, %f1070, %f1069, %p54;
	setp.eq.f32 	%p55, %f1053, 0f00000000;
	selp.f32 	%f1072, 0fFF800000, %f1071, %p55;
	cvt.f64.f32 	%fd7, %f1072;
	fma.rn.f64 	%fd8, %fd7, 0d406150914111EAA4, 0dC07310B778951748;
	cvt.rn.f32.f64 	%f1073, %fd8;
	setp.lt.f32 	%p56, %f1073, 0f00000000;
	selp.f32 	%f1074, 0f00000000, %f1073, %p56;
	setp.gt.f32 	%p57, %f1074, 0f437F0000;
	selp.f32 	%f3693, 0f437F0000, %f1074, %p57;
$L__BB0_388:
	div.rn.f32 	%f1075, %f3691, 0f437F0000;
	div.rn.f32 	%f1076, %f3692, 0f437F0000;
	div.rn.f32 	%f1077, %f3693, 0f437F0000;
	mul.f32 	%f476, %f3597, %f1075;
	mul.f32 	%f477, %f3573, %f1076;
	mul.f32 	%f478, %f3599, %f1077;
	mul.f32 	%f1078, %f477, 0f3F371759;
	fma.rn.f32 	%f1079, %f476, 0f3E59B3D0, %f1078;
	fma.rn.f32 	%f3694, %f478, 0f3D93DD98, %f1079;
	mul.f32 	%f1080, %f477, 0f3F2D9168;
	fma.rn.f32 	%f1081, %f476, 0f3E86809D, %f1080;
	fma.rn.f32 	%f480, %f478, 0f3D72E48F, %f1081;
	mul.f32 	%f1082, %f477, 0f3F38BA73;
	fma.rn.f32 	%f1083, %f476, 0f3E568512, %f1082;
	fma.rn.f32 	%f481, %f478, 0f3D8D2250, %f1083;
	mul.f32 	%f1084, %f477, 0f3F3A6918;
	fma.rn.f32 	%f482, %f476, 0f3EB01C5F, %f1084;
	mul.f32 	%f1085, %f477, 0f3F2C909F;
	fma.rn.f32 	%f1086, %f476, 0f3E8B6190, %f1085;
	fma.rn.f32 	%f483, %f478, 0f3D5BE98A, %f1086;
	add.f32 	%f1087, %f476, %f477;
	add.f32 	%f484, %f1087, %f478;
	@%p15 bra 	$L__BB0_392;
	setp.eq.s32 	%p62, %r22, 0;
	@%p62 bra 	$L__BB0_399;
	setp.eq.s32 	%p63, %r22, 1;
	@%p63 bra 	$L__BB0_398;
	setp.eq.s32 	%p64, %r22, 2;
	mov.f32 	%f3694, %f481;
	@%p64 bra 	$L__BB0_399;
	bra.uni 	$L__BB0_395;
$L__BB0_392:
	setp.eq.s32 	%p59, %r22, 3;
	@%p59 bra 	$L__BB0_397;
	setp.eq.s32 	%p60, %r22, 4;
	mov.f32 	%f3694, %f483;
	@%p60 bra 	$L__BB0_399;
	setp.eq.s32 	%p61, %r22, 5;
	@%p61 bra 	$L__BB0_396;
$L__BB0_395:
	max.f32 	%f1088, %f476, %f477;
	max.f32 	%f3694, %f1088, %f478;
	bra.uni 	$L__BB0_399;
$L__BB0_396:
	div.rn.f32 	%f3694, %f484, 0f40400000;
	bra.uni 	$L__BB0_399;
$L__BB0_397:
	fma.rn.f32 	%f3694, %f478, 0fBD93BA3A, %f482;
	bra.uni 	$L__BB0_399;
$L__BB0_398:
	mov.f32 	%f3694, %f480;
$L__BB0_399:
	div.rn.f32 	%f1089, %f3694, %f3688;
	div.rn.f32 	%f3597, %f476, %f1089;
	div.rn.f32 	%f3573, %f477, %f1089;
	div.rn.f32 	%f3599, %f478, %f1089;
$L__BB0_400:
	setp.eq.f32 	%p65, %f865, 0f00000000;
	@%p65 bra 	$L__BB0_426;
	mul.f32 	%f495, %f3573, 0f3F371759;
	fma.rn.f32 	%f1090, %f3597, 0f3E59B3D0, %f495;
	fma.rn.f32 	%f3698, %f3599, 0f3D93DD98, %f1090;
	mul.f32 	%f497, %f3573, 0f3F2D9168;
	mul.f32 	%f498, %f3573, 0f3F38BA73;
	mul.f32 	%f499, %f3573, 0f3F3A6918;
	mul.f32 	%f500, %f3573, 0f3F2C909F;
	setp.gt.s32 	%p66, %r22, 2;
	@%p66 bra 	$L__BB0_406;
	setp.eq.s32 	%p70, %r22, 0;
	@%p70 bra 	$L__BB0_414;
	setp.eq.s32 	%p71, %r22, 1;
	@%p71 bra 	$L__BB0_413;
	setp.eq.s32 	%p72, %r22, 2;
	@%p72 bra 	$L__BB0_405;
	bra.uni 	$L__BB0_409;
$L__BB0_405:
	fma.rn.f32 	%f1095, %f3597, 0f3E568512, %f498;
	fma.rn.f32 	%f3698, %f3599, 0f3D8D2250, %f1095;
	bra.uni 	$L__BB0_414;
$L__BB0_406:
	setp.eq.s32 	%p67, %r22, 3;
	@%p67 bra 	$L__BB0_412;
	setp.eq.s32 	%p68, %r22, 4;
	@%p68 bra 	$L__BB0_411;
	setp.eq.s32 	%p69, %r22, 5;
	@%p69 bra 	$L__BB0_410;
$L__BB0_409:
	max.f32 	%f1097, %f3597, %f3573;
	max.f32 	%f3698, %f1097, %f3599;
	bra.uni 	$L__BB0_414;
$L__BB0_410:
	add.f32 	%f1091, %f3573, %f3597;
	add.f32 	%f1092, %f3599, %f1091;
	div.rn.f32 	%f3698, %f1092, 0f40400000;
	bra.uni 	$L__BB0_414;
$L__BB0_411:
	fma.rn.f32 	%f1093, %f3597, 0f3E8B6190, %f500;
	fma.rn.f32 	%f3698, %f3599, 0f3D5BE98A, %f1093;
	bra.uni 	$L__BB0_414;
$L__BB0_412:
	fma.rn.f32 	%f1094, %f3597, 0f3EB01C5F, %f499;
	fma.rn.f32 	%f3698, %f3599, 0fBD93BA3A, %f1094;
	bra.uni 	$L__BB0_414;
$L__BB0_413:
	fma.rn.f32 	%f1096, %f3597, 0f3E86809D, %f497;
	fma.rn.f32 	%f3698, %f3599, 0f3D72E48F, %f1096;
$L__BB0_414:
	fma.rn.f32 	%f1098, %f865, 0f3F000000, 0f3F800000;
	mul.f32 	%f508, %f1098, %f3597;
	mul.f32 	%f509, %f1098, %f3599;
	fma.rn.f32 	%f1099, %f508, 0f3E59B3D0, %f495;
	fma.rn.f32 	%f3699, %f509, 0f3D93DD98, %f1099;
	fma.rn.f32 	%f1100, %f508, 0f3E86809D, %f497;
	fma.rn.f32 	%f511, %f509, 0f3D72E48F, %f1100;
	fma.rn.f32 	%f1101, %f508, 0f3E568512, %f498;
	fma.rn.f32 	%f512, %f509, 0f3D8D2250, %f1101;
	fma.rn.f32 	%f513, %f508, 0f3EB01C5F, %f499;
	fma.rn.f32 	%f1102, %f508, 0f3E8B6190, %f500;
	fma.rn.f32 	%f514, %f509, 0f3D5BE98A, %f1102;
	add.f32 	%f1103, %f3573, %f508;
	add.f32 	%f515, %f509, %f1103;
	@%p66 bra 	$L__BB0_418;
	setp.eq.s32 	%p77, %r22, 0;
	@%p77 bra 	$L__BB0_425;
	setp.eq.s32 	%p78, %r22, 1;
	@%p78 bra 	$L__BB0_424;
	setp.eq.s32 	%p79, %r22, 2;
	mov.f32 	%f3699, %f512;
	@%p79 bra 	$L__BB0_425;
	bra.uni 	$L__BB0_421;
$L__BB0_418:
	setp.eq.s32 	%p74, %r22, 3;
	@%p74 bra 	$L__BB0_423;
	setp.eq.s32 	%p75, %r22, 4;
	mov.f32 	%f3699, %f514;
	@%p75 bra 	$L__BB0_425;
	setp.eq.s32 	%p76, %r22, 5;
	@%p76 bra 	$L__BB0_422;
$L__BB0_421:
	max.f32 	%f1104, %f508, %f3573;
	max.f32 	%f3699, %f1104, %f509;
	bra.uni 	$L__BB0_425;
$L__BB0_422:
	div.rn.f32 	%f3699, %f515, 0f40400000;
	bra.uni 	$L__BB0_425;
$L__BB0_423:
	fma.rn.f32 	%f3699, %f509, 0fBD93BA3A, %f513;
	bra.uni 	$L__BB0_425;
$L__BB0_424:
	mov.f32 	%f3699, %f511;
$L__BB0_425:
	div.rn.f32 	%f1105, %f3699, %f3698;
	div.rn.f32 	%f3597, %f508, %f1105;
	div.rn.f32 	%f3573, %f3573, %f1105;
	div.rn.f32 	%f3599, %f509, %f1105;
$L__BB0_426:
	setp.neu.f32 	%p80, %f866, 0f00000000;
	setp.neu.f32 	%p81, %f867, 0f00000000;
	or.pred  	%p1, %p80, %p81;
	not.pred 	%p82, %p1;
	@%p82 bra 	$L__BB0_453;
	min.f32 	%f1107, %f3597, %f3573;
	min.f32 	%f1108, %f1107, %f3599;
	max.f32 	%f1109, %f3597, %f3573;
	max.f32 	%f526, %f1109, %f3599;
	sub.f32 	%f527, %f526, %f1108;
	setp.eq.f32 	%p83, %f526, 0f00000000;
	mov.f32 	%f3704, 0f00000000;
	mov.f32 	%f3705, %f3704;
	@%p83 bra 	$L__BB0_436;
	setp.eq.f32 	%p84, %f527, 0f00000000;
	mov.f32 	%f3703, 0f00000000;
	@%p84 bra 	$L__BB0_434;
	setp.neu.f32 	%p85, %f3597, %f526;
	@%p85 bra 	$L__BB0_431;
	sub.f32 	%f1115, %f3573, %f3599;
	div.rn.f32 	%f3703, %f1115, %f527;
	bra.uni 	$L__BB0_434;
$L__BB0_431:
	setp.neu.f32 	%p86, %f3573, %f526;
	@%p86 bra 	$L__BB0_433;
	sub.f32 	%f1113, %f3599, %f3597;
	div.rn.f32 	%f1114, %f1113, %f527;
	add.f32 	%f3703, %f1114, 0f40000000;
	bra.uni 	$L__BB0_434;
$L__BB0_433:
	sub.f32 	%f1111, %f3597, %f3573;
	div.rn.f32 	%f1112, %f1111, %f527;
	add.f32 	%f3703, %f1112, 0f40800000;
$L__BB0_434:
	div.rn.f32 	%f3704, %f527, %f526;
	cvt.f64.f32 	%fd9, %f3703;
	mul.f64 	%fd10, %fd9, 0d3FC5555555555555;
	cvt.rn.f32.f64 	%f3705, %fd10;
	setp.geu.f32 	%p87, %f3705, 0f00000000;
	@%p87 bra 	$L__BB0_436;
	add.f32 	%f3705, %f3705, 0f3F800000;
$L__BB0_436:
	div.rn.f32 	%f1116, %f866, 0f43B40000;
	add.f32 	%f537, %f1116, %f3705;
	add.f32 	%f1117, %f867, 0f3F800000;
	mul.f32 	%f538, %f1117, %f3704;
	setp.eq.f32 	%p88, %f538, 0f00000000;
	mov.f32 	%f3599, %f526;
	mov.f32 	%f3573, %f526;
	mov.f32 	%f3597, %f526;
	@%p88 bra 	$L__BB0_453;
	add.f32 	%f1118, %f537, 0fBF800000;
	setp.ge.f32 	%p89, %f537, 0f3F800000;
	selp.f32 	%f1119, %f1118, %f537, %p89;
	add.f32 	%f1120, %f537, 0f3F800000;
	setp.lt.f32 	%p90, %f537, 0f00000000;
	selp.f32 	%f1121, %f1120, %f1119, %p90;
	mul.f32 	%f539, %f1121, 0f40C00000;
	cvt.rmi.f32.f32 	%f1122, %f539;
	cvt.rzi.s32.f32 	%r12, %f1122;
	setp.lt.s32 	%p91, %r12, 0;
	@%p91 bra 	$L__BB0_439;
	mul.hi.u32 	%r72, %r12, -1431655765;
	shr.u32 	%r73, %r72, 2;
	mul.lo.s32 	%r74, %r73, 6;
	sub.s32 	%r545, %r12, %r74;
	bra.uni 	$L__BB0_440;
$L__BB0_439:
	neg.s32 	%r68, %r12;
	mul.hi.u32 	%r69, %r68, -1431655765;
	shr.u32 	%r70, %r69, 2;
	mad.lo.s32 	%r71, %r70, 6, %r12;
	add.s32 	%r545, %r71, 6;
$L__BB0_440:
	cvt.rn.f32.s32 	%f1123, %r12;
	sub.f32 	%f1124, %f539, %f1123;
	mov.f32 	%f1125, 0f3F800000;
	sub.f32 	%f1126, %f1125, %f538;
	mul.f32 	%f3599, %f526, %f1126;
	mul.f32 	%f1127, %f538, %f1124;
	sub.f32 	%f1128, %f1125, %f1127;
	mul.f32 	%f541, %f526, %f1128;
	sub.f32 	%f1129, %f1125, %f1124;
	mul.f32 	%f1130, %f538, %f1129;
	sub.f32 	%f1131, %f1125, %f1130;
	mul.f32 	%f542, %f526, %f1131;
	add.s32 	%r75, %r545, -2;
	setp.lt.u32 	%p92, %r75, 2;
	@%p92 bra 	$L__BB0_443;
	setp.eq.s32 	%p93, %r545, 1;
	mov.f32 	%f3573, %f526;
	mov.f32 	%f3597, %f541;
	@%p93 bra 	$L__BB0_453;
	setp.eq.s32 	%p94, %r545, 4;
	mov.f32 	%f3597, %f526;
	mov.f32 	%f3708, %f3599;
	mov.f32 	%f3709, %f542;
	@%p94 bra 	$L__BB0_451;
	bra.uni 	$L__BB0_444;
$L__BB0_443:
	mov.f32 	%f3597, %f3599;
$L__BB0_444:
	add.s32 	%r76, %r545, -1;
	setp.lt.u32 	%p95, %r76, 2;
	@%p95 bra 	$L__BB0_447;
	setp.eq.s32 	%p96, %r545, 0;
	mov.f32 	%f3573, %f542;
	@%p96 bra 	$L__BB0_453;
	setp.eq.s32 	%p97, %r545, 3;
	mov.f32 	%f3573, %f3599;
	mov.f32 	%f3708, %f541;
	mov.f32 	%f3709, %f3597;
	@%p97 bra 	$L__BB0_451;
	bra.uni 	$L__BB0_448;
$L__BB0_447:
	mov.f32 	%f3573, %f526;
$L__BB0_448:
	setp.eq.s32 	%p98, %r545, 1;
	@%p98 bra 	$L__BB0_453;
	setp.eq.s32 	%p99, %r545, 2;
	@%p99 bra 	$L__BB0_452;
	setp.eq.s32 	%p100, %r545, 4;
	mov.f32 	%f3708, %f3573;
	mov.f32 	%f3709, %f3597;
	mov.f32 	%f3599, %f541;
	@%p100 bra 	$L__BB0_451;
	bra.uni 	$L__BB0_453;
$L__BB0_451:
	mov.f32 	%f3599, %f526;
	mov.f32 	%f3573, %f3708;
	mov.f32 	%f3597, %f3709;
	bra.uni 	$L__BB0_453;
$L__BB0_452:
	mov.f32 	%f3599, %f542;
$L__BB0_453:
	setp.eq.f32 	%p101, %f868, 0f3F800000;
	@%p101 bra 	$L__BB0_455;
	setp.ltu.f32 	%p102, %f3597, %f871;
	sub.f32 	%f1132, %f3597, %f871;
	fma.rn.f32 	%f1133, %f868, %f1132, %f871;
	selp.f32 	%f3597, %f3597, %f1133, %p102;
$L__BB0_455:
	setp.eq.f32 	%p103, %f3677, 0f3F800000;
	@%p103 bra 	$L__BB0_457;
	setp.ltu.f32 	%p104, %f3573, %f871;
	sub.f32 	%f1134, %f3573, %f871;
	fma.rn.f32 	%f1135, %f3677, %f1134, %f871;
	selp.f32 	%f3573, %f3573, %f1135, %p104;
$L__BB0_457:
	setp.eq.f32 	%p105, %f3678, 0f3F800000;
	@%p105 bra 	$L__BB0_459;
	setp.ltu.f32 	%p106, %f3599, %f871;
	sub.f32 	%f1136, %f3599, %f871;
	fma.rn.f32 	%f1137, %f3678, %f1136, %f871;
	selp.f32 	%f3599, %f3599, %f1137, %p106;
$L__BB0_459:
	setp.eq.f32 	%p107, %f872, 0f00000000;
	setp.gtu.f32 	%p108, %f3597, %f875;
	or.pred  	%p109, %p107, %p108;
	@%p109 bra 	$L__BB0_461;
	div.rn.f32 	%f1138, %f3597, %f875;
	mov.f32 	%f1139, 0f3F800000;
	sub.f32 	%f1140, %f1139, %f1138;
	fma.rn.f32 	%f1141, %f872, %f1140, %f1138;
	mul.f32 	%f3597, %f875, %f1141;
$L__BB0_461:
	setp.eq.f32 	%p110, %f3679, 0f00000000;
	setp.gtu.f32 	%p111, %f3573, %f875;
	or.pred  	%p112, %p110, %p111;
	@%p112 bra 	$L__BB0_463;
	div.rn.f32 	%f1142, %f3573, %f875;
	mov.f32 	%f1143, 0f3F800000;
	sub.f32 	%f1144, %f1143, %f1142;
	fma.rn.f32 	%f1145, %f3679, %f1144, %f1142;
	mul.f32 	%f3573, %f875, %f1145;
$L__BB0_463:
	setp.eq.f32 	%p113, %f3680, 0f00000000;
	setp.gtu.f32 	%p114, %f3599, %f875;
	or.pred  	%p115, %p113, %p114;
	@%p115 bra 	$L__BB0_465;
	div.rn.f32 	%f1146, %f3599, %f875;
	mov.f32 	%f1147, 0f3F800000;
	sub.f32 	%f1148, %f1147, %f1146;
	fma.rn.f32 	%f1149, %f3680, %f1148, %f1146;
	mul.f32 	%f3599, %f875, %f1149;
$L__BB0_465:
	setp.neu.f32 	%p116, %f876, 0f00000000;
	add.f32 	%f1150, %f876, %f3597;
	selp.f32 	%f3721, %f1150, %f3597, %p116;
	setp.neu.f32 	%p117, %f3681, 0f00000000;
	add.f32 	%f1151, %f3681, %f3573;
	selp.f32 	%f3726, %f1151, %f3573, %p117;
	setp.neu.f32 	%p118, %f3682, 0f00000000;
	add.f32 	%f1152, %f3682, %f3599;
	selp.f32 	%f3731, %f1152, %f3599, %p118;
	setp.eq.f32 	%p119, %f879, 0f00000000;
	@%p119 bra 	$L__BB0_485;
	setp.ltu.f32 	%p120, %f3721, %f882;
	setp.gtu.f32 	%p121, %f3721, %f883;
	or.pred  	%p122, %p120, %p121;
	mov.f32 	%f3719, 0f3F800000;
	mov.f32 	%f3722, %f3721;
	@%p122 bra 	$L__BB0_484;
	sub.f32 	%f1154, %f3721, %f882;
	sub.f32 	%f565, %f883, %f882;
	div.rn.f32 	%f566, %f1154, %f565;
	rcp.rn.f32 	%f567, %f879;
	mul.f32 	%f1155, %f567, 0f3F000000;
	cvt.rzi.f32.f32 	%f1156, %f1155;
	add.f32 	%f1157, %f1156, %f1156;
	sub.f32 	%f1158, %f567, %f1157;
	abs.f32 	%f568, %f1158;
	abs.f32 	%f569, %f566;
	setp.lt.f32 	%p123, %f569, 0f00800000;
	mul.f32 	%f1159, %f569, 0f4B800000;
	selp.f32 	%f1160, %f1159, %f569, %p123;
	selp.f32 	%f1161, 0fC1C00000, 0f00000000, %p123;
	mov.b32 	%r77, %f1160;
	add.s32 	%r78, %r77, -1060439283;
	and.b32  	%r79, %r78, -8388608;
	sub.s32 	%r80, %r77, %r79;
	mov.b32 	%f1162, %r80;
	cvt.rn.f32.s32 	%f1163, %r79;
	fma.rn.f32 	%f1164, %f1163, 0f34000000, %f1161;
	add.f32 	%f1165, %f1162, 0fBF800000;
	add.f32 	%f1166, %f1162, 0f3F800000;
	rcp.approx.ftz.f32 	%f1167, %f1166;
	add.f32 	%f1168, %f1165, %f1165;
	mul.f32 	%f1169, %f1168, %f1167;
	mul.f32 	%f1170, %f1169, %f1169;
	sub.f32 	%f1171, %f1165, %f1169;
	add.f32 	%f1172, %f1171, %f1171;
	neg.f32 	%f1173, %f1169;
	fma.rn.f32 	%f1174, %f1173, %f1165, %f1172;
	mul.rn.f32 	%f1175, %f1167, %f1174;
	fma.rn.f32 	%f1176, %f1170, 0f3A2C32E4, 0f3B52E7DB;
	fma.rn.f32 	%f1177, %f1176, %f1170, 0f3C93BB73;
	fma.rn.f32 	%f1178, %f1177, %f1170, 0f3DF6384F;
	mul.rn.f32 	%f1179, %f1178, %f1170;
	fma.rn.f32 	%f1180, %f1169, 0f3FB8AA3B, %f1164;
	sub.f32 	%f1181, %f1164, %f1180;
	fma.rn.f32 	%f1182, %f1169, 0f3FB8AA3B, %f1181;
	fma.rn.f32 	%f1183, %f1175, 0f3FB8AA3B, %f1182;
	fma.rn.f32 	%f1184, %f1169, 0f32A55E34, %f1183;
	mul.f32 	%f1185, %f1179, 0f40400000;
	fma.rn.f32 	%f1186, %f1185, %f1175, %f1184;
	fma.rn.f32 	%f1187, %f1179, %f1169, %f1186;
	add.rn.f32 	%f1188, %f1180, %f1187;
	neg.f32 	%f1189, %f1180;
	add.rn.f32 	%f1190, %f1188, %f1189;
	neg.f32 	%f1191, %f1190;
	add.rn.f32 	%f1192, %f1187, %f1191;
	mul.rn.f32 	%f1193, %f1188, %f567;
	neg.f32 	%f1194, %f1193;
	fma.rn.f32 	%f1195, %f1188, %f567, %f1194;
	fma.rn.f32 	%f1196, %f1192, %f567, %f1195;
	cvt.rni.f32.f32 	%f1197, %f1193;
	sub.f32 	%f1198, %f1193, %f1197;
	add.f32 	%f1199, %f1198, %f1196;
	fma.rn.f32 	%f1200, %f1199, 0f391FCB8E, 0f3AAF85ED;
	fma.rn.f32 	%f1201, %f1200, %f1199, 0f3C1D9856;
	fma.rn.f32 	%f1202, %f1201, %f1199, 0f3D6357BB;
	fma.rn.f32 	%f1203, %f1202, %f1199, 0f3E75FDEC;
	fma.rn.f32 	%f1204, %f1203, %f1199, 0f3F317218;
	fma.rn.f32 	%f1205, %f1204, %f1199, 0f3F800000;
	cvt.rzi.s32.f32 	%r81, %f1197;
	setp.gt.f32 	%p124, %f1197, 0f00000000;
	selp.b32 	%r82, 0, -2097152000, %p124;
	add.s32 	%r83, %r82, 2130706432;
	mov.b32 	%f1206, %r83;
	mul.f32 	%f1207, %f1205, %f1206;
	shl.b32 	%r84, %r81, 23;
	sub.s32 	%r85, %r84, %r82;
	mov.b32 	%f1208, %r85;
	mul.f32 	%f1209, %f1207, %f1208;
	abs.f32 	%f1210, %f1193;
	setp.gt.f32 	%p125, %f1210, 0f43180000;
	setp.lt.f32 	%p126, %f1193, 0f00000000;
	selp.f32 	%f1211, 0f00000000, 0f7F800000, %p126;
	selp.f32 	%f570, %f1211, %f1209, %p125;
	setp.eq.f32 	%p127, %f566, 0f3F800000;
	setp.eq.f32 	%p128, %f567, 0f00000000;
	or.pred  	%p129, %p128, %p127;
	@%p129 bra 	$L__BB0_475;
	setp.num.f32 	%p130, %f569, %f569;
	abs.f32 	%f1212, %f567;
	setp.num.f32 	%p131, %f1212, %f1212;
	and.pred  	%p132, %p130, %p131;
	@%p132 bra 	$L__BB0_470;
	add.rn.f32 	%f3719, %f566, %f567;
	bra.uni 	$L__BB0_475;
$L__BB0_470:
	setp.neu.f32 	%p133, %f566, 0f00000000;
	setp.neu.f32 	%p134, %f569, 0f7F800000;
	and.pred  	%p135, %p133, %p134;
	@%p135 bra 	$L__BB0_472;
	setp.neu.f32 	%p142, %f568, 0f3F800000;
	add.f32 	%f1217, %f566, %f566;
	mov.b32 	%r86, %f1217;
	setp.lt.f32 	%p143, %f567, 0f00000000;
	xor.b32  	%r87, %r86, 2139095040;
	selp.b32 	%r88, %r87, %r86, %p143;
	and.b32  	%r89, %r88, 2147483647;
	selp.b32 	%r90, %r89, %r88, %p142;
	mov.b32 	%f3719, %r90;
	bra.uni 	$L__BB0_475;
$L__BB0_472:
	setp.eq.f32 	%p136, %f566, 0fBF800000;
	setp.eq.f32 	%p137, %f1212, 0f7F800000;
	and.pred  	%p138, %p136, %p137;
	@%p138 bra 	$L__BB0_475;
	setp.geu.f32 	%p139, %f566, 0f00000000;
	mov.f32 	%f3719, %f570;
	@%p139 bra 	$L__BB0_475;
	setp.neu.f32 	%p140, %f568, 0f3F800000;
	neg.f32 	%f1214, %f570;
	selp.f32 	%f1215, %f570, %f1214, %p140;
	cvt.rmi.f32.f32 	%f1216, %f567;
	setp.neu.f32 	%p141, %f567, %f1216;
	selp.f32 	%f3719, 0f7FFFFFFF, %f1215, %p141;
$L__BB0_475:
	fma.rn.f32 	%f3721, %f565, %f3719, %f882;
	mov.f32 	%f3720, 0f3F800000;
	sub.f32 	%f577, %f3720, %f566;
	mul.f32 	%f1219, %f879, 0f3F000000;
	cvt.rzi.f32.f32 	%f1220, %f1219;
	add.f32 	%f1221, %f1220, %f1220;
	sub.f32 	%f1222, %f879, %f1221;
	abs.f32 	%f578, %f1222;
	abs.f32 	%f579, %f577;
	setp.lt.f32 	%p144, %f579, 0f00800000;
	mul.f32 	%f1223, %f579, 0f4B800000;
	selp.f32 	%f1224, %f1223, %f579, %p144;
	selp.f32 	%f1225, 0fC1C00000, 0f00000000, %p144;
	mov.b32 	%r91, %f1224;
	add.s32 	%r92, %r91, -1060439283;
	and.b32  	%r93, %r92, -8388608;
	sub.s32 	%r94, %r91, %r93;
	mov.b32 	%f1226, %r94;
	cvt.rn.f32.s32 	%f1227, %r93;
	fma.rn.f32 	%f1228, %f1227, 0f34000000, %f1225;
	add.f32 	%f1229, %f1226, 0fBF800000;
	add.f32 	%f1230, %f1226, 0f3F800000;
	rcp.approx.ftz.f32 	%f1231, %f1230;
	add.f32 	%f1232, %f1229, %f1229;
	mul.f32 	%f1233, %f1232, %f1231;
	mul.f32 	%f1234, %f1233, %f1233;
	sub.f32 	%f1235, %f1229, %f1233;
	add.f32 	%f1236, %f1235, %f1235;
	neg.f32 	%f1237, %f1233;
	fma.rn.f32 	%f1238, %f1237, %f1229, %f1236;
	mul.rn.f32 	%f1239, %f1231, %f1238;
	fma.rn.f32 	%f1240, %f1234, 0f3A2C32E4, 0f3B52E7DB;
	fma.rn.f32 	%f1241, %f1240, %f1234, 0f3C93BB73;
	fma.rn.f32 	%f1242, %f1241, %f1234, 0f3DF6384F;
	mul.rn.f32 	%f1243, %f1242, %f1234;
	fma.rn.f32 	%f1244, %f1233, 0f3FB8AA3B, %f1228;
	sub.f32 	%f1245, %f1228, %f1244;
	fma.rn.f32 	%f1246, %f1233, 0f3FB8AA3B, %f1245;
	fma.rn.f32 	%f1247, %f1239, 0f3FB8AA3B, %f1246;
	fma.rn.f32 	%f1248, %f1233, 0f32A55E34, %f1247;
	mul.f32 	%f1249, %f1243, 0f40400000;
	fma.rn.f32 	%f1250, %f1249, %f1239, %f1248;
	fma.rn.f32 	%f1251, %f1243, %f1233, %f1250;
	add.rn.f32 	%f1252, %f1244, %f1251;
	neg.f32 	%f1253, %f1244;
	add.rn.f32 	%f1254, %f1252, %f1253;
	neg.f32 	%f1255, %f1254;
	add.rn.f32 	%f1256, %f1251, %f1255;
	mul.rn.f32 	%f1257, %f1252, %f879;
	neg.f32 	%f1258, %f1257;
	fma.rn.f32 	%f1259, %f1252, %f879, %f1258;
	fma.rn.f32 	%f1260, %f1256, %f879, %f1259;
	cvt.rni.f32.f32 	%f1261, %f1257;
	sub.f32 	%f1262, %f1257, %f1261;
	add.f32 	%f1263, %f1262, %f1260;
	fma.rn.f32 	%f1264, %f1263, 0f391FCB8E, 0f3AAF85ED;
	fma.rn.f32 	%f1265, %f1264, %f1263, 0f3C1D9856;
	fma.rn.f32 	%f1266, %f1265, %f1263, 0f3D6357BB;
	fma.rn.f32 	%f1267, %f1266, %f1263, 0f3E75FDEC;
	fma.rn.f32 	%f1268, %f1267, %f1263, 0f3F317218;
	fma.rn.f32 	%f1269, %f1268, %f1263, 0f3F800000;
	cvt.rzi.s32.f32 	%r95, %f1261;
	setp.gt.f32 	%p145, %f1261, 0f00000000;
	selp.b32 	%r96, 0, -2097152000, %p145;
	add.s32 	%r97, %r96, 2130706432;
	mov.b32 	%f1270, %r97;
	mul.f32 	%f1271, %f1269, %f1270;
	shl.b32 	%r98, %r95, 23;
	sub.s32 	%r99, %r98, %r96;
	mov.b32 	%f1272, %r99;
	mul.f32 	%f1273, %f1271, %f1272;
	abs.f32 	%f1274, %f1257;
	setp.gt.f32 	%p146, %f1274, 0f43180000;
	setp.lt.f32 	%p147, %f1257, 0f00000000;
	selp.f32 	%f1275, 0f00000000, 0f7F800000, %p147;
	selp.f32 	%f580, %f1275, %f1273, %p146;
	setp.eq.f32 	%p148, %f577, 0f3F800000;
	@%p148 bra 	$L__BB0_483;
	setp.num.f32 	%p149, %f579, %f579;
	abs.f32 	%f1276, %f879;
	setp.num.f32 	%p150, %f1276, %f1276;
	and.pred  	%p151, %p149, %p150;
	@%p151 bra 	$L__BB0_478;
	add.rn.f32 	%f3720, %f577, %f879;
	bra.uni 	$L__BB0_483;
$L__BB0_478:
	setp.neu.f32 	%p152, %f577, 0f00000000;
	setp.neu.f32 	%p153, %f579, 0f7F800000;
	and.pred  	%p154, %p152, %p153;
	@%p154 bra 	$L__BB0_480;
	setp.neu.f32 	%p161, %f578, 0f3F800000;
	add.f32 	%f1281, %f577, %f577;
	mov.b32 	%r100, %f1281;
	setp.lt.f32 	%p162, %f879, 0f00000000;
	xor.b32  	%r101, %r100, 2139095040;
	selp.b32 	%r102, %r101, %r100, %p162;
	and.b32  	%r103, %r102, 2147483647;
	selp.b32 	%r104, %r103, %r102, %p161;
	mov.b32 	%f3720, %r104;
	bra.uni 	$L__BB0_483;
$L__BB0_480:
	setp.eq.f32 	%p155, %f577, 0fBF800000;
	setp.eq.f32 	%p156, %f1276, 0f7F800000;
	and.pred  	%p157, %p155, %p156;
	@%p157 bra 	$L__BB0_483;
	setp.geu.f32 	%p158, %f577, 0f00000000;
	mov.f32 	%f3720, %f580;
	@%p158 bra 	$L__BB0_483;
	setp.neu.f32 	%p159, %f578, 0f3F800000;
	neg.f32 	%f1278, %f580;
	selp.f32 	%f1279, %f580, %f1278, %p159;
	cvt.rmi.f32.f32 	%f1280, %f879;
	setp.neu.f32 	%p160, %f879, %f1280;
	selp.f32 	%f3720, 0f7FFFFFFF, %f1279, %p160;
$L__BB0_483:
	mov.f32 	%f1282, 0f3F800000;
	sub.f32 	%f1283, %f1282, %f3720;
	fma.rn.f32 	%f3722, %f565, %f1283, %f882;
$L__BB0_484:
	setp.eq.s32 	%p163, %r24, 1;
	selp.f32 	%f3721, %f3722, %f3721, %p163;
$L__BB0_485:
	setp.eq.f32 	%p164, %f438, 0f00000000;
	@%p164 bra 	$L__BB0_505;
	setp.ltu.f32 	%p165, %f3726, %f882;
	setp.gtu.f32 	%p166, %f3726, %f883;
	or.pred  	%p167, %p165, %p166;
	mov.f32 	%f3724, 0f3F800000;
	mov.f32 	%f3727, %f3726;
	@%p167 bra 	$L__BB0_504;
	sub.f32 	%f1285, %f3726, %f882;
	sub.f32 	%f591, %f883, %f882;
	div.rn.f32 	%f592, %f1285, %f591;
	rcp.rn.f32 	%f593, %f438;
	mul.f32 	%f1286, %f593, 0f3F000000;
	cvt.rzi.f32.f32 	%f1287, %f1286;
	add.f32 	%f1288, %f1287, %f1287;
	sub.f32 	%f1289, %f593, %f1288;
	abs.f32 	%f594, %f1289;
	abs.f32 	%f595, %f592;
	setp.lt.f32 	%p168, %f595, 0f00800000;
	mul.f32 	%f1290, %f595, 0f4B800000;
	selp.f32 	%f1291, %f1290, %f595, %p168;
	selp.f32 	%f1292, 0fC1C00000, 0f00000000, %p168;
	mov.b32 	%r105, %f1291;
	add.s32 	%r106, %r105, -1060439283;
	and.b32  	%r107, %r106, -8388608;
	sub.s32 	%r108, %r105, %r107;
	mov.b32 	%f1293, %r108;
	cvt.rn.f32.s32 	%f1294, %r107;
	fma.rn.f32 	%f1295, %f1294, 0f34000000, %f1292;
	add.f32 	%f1296, %f1293, 0fBF800000;
	add.f32 	%f1297, %f1293, 0f3F800000;
	rcp.approx.ftz.f32 	%f1298, %f1297;
	add.f32 	%f1299, %f1296, %f1296;
	mul.f32 	%f1300, %f1299, %f1298;
	mul.f32 	%f1301, %f1300, %f1300;
	sub.f32 	%f1302, %f1296, %f1300;
	add.f32 	%f1303, %f1302, %f1302;
	neg.f32 	%f1304, %f1300;
	fma.rn.f32 	%f1305, %f1304, %f1296, %f1303;
	mul.rn.f32 	%f1306, %f1298, %f1305;
	fma.rn.f32 	%f1307, %f1301, 0f3A2C32E4, 0f3B52E7DB;
	fma.rn.f32 	%f1308, %f1307, %f1301, 0f3C93BB73;
	fma.rn.f32 	%f1309, %f1308, %f1301, 0f3DF6384F;
	mul.rn.f32 	%f1310, %f1309, %f1301;
	fma.rn.f32 	%f1311, %f1300, 0f3FB8AA3B, %f1295;
	sub.f32 	%f1312, %f1295, %f1311;
	fma.rn.f32 	%f1313, %f1300, 0f3FB8AA3B, %f1312;
	fma.rn.f32 	%f1314, %f1306, 0f3FB8AA3B, %f1313;
	fma.rn.f32 	%f1315, %f1300, 0f32A55E34, %f1314;
	mul.f32 	%f1316, %f1310, 0f40400000;
	fma.rn.f32 	%f1317, %f1316, %f1306, %f1315;
	fma.rn.f32 	%f1318, %f1310, %f1300, %f1317;
	add.rn.f32 	%f1319, %f1311, %f1318;
	neg.f32 	%f1320, %f1311;
	add.rn.f32 	%f1321, %f1319, %f1320;
	neg.f32 	%f1322, %f1321;
	add.rn.f32 	%f1323, %f1318, %f1322;
	mul.rn.f32 	%f1324, %f1319, %f593;
	neg.f32 	%f1325, %f1324;
	fma.rn.f32 	%f1326, %f1319, %f593, %f1325;
	fma.rn.f32 	%f1327, %f1323, %f593, %f1326;
	cvt.rni.f32.f32 	%f1328, %f1324;
	sub.f32 	%f1329, %f1324, %f1328;
	add.f32 	%f1330, %f1329, %f1327;
	fma.rn.f32 	%f1331, %f1330, 0f391FCB8E, 0f3AAF85ED;
	fma.rn.f32 	%f1332, %f1331, %f1330, 0f3C1D9856;
	fma.rn.f32 	%f1333, %f1332, %f1330, 0f3D6357BB;
	fma.rn.f32 	%f1334, %f1333, %f1330, 0f3E75FDEC;
	fma.rn.f32 	%f1335, %f1334, %f1330, 0f3F317218;
	fma.rn.f32 	%f1336, %f1335, %f1330, 0f3F800000;
	cvt.rzi.s32.f32 	%r109, %f1328;
	setp.gt.f32 	%p169, %f1328, 0f00000000;
	selp.b32 	%r110, 0, -2097152000, %p169;
	add.s32 	%r111, %r110, 2130706432;
	mov.b32 	%f1337, %r111;
	mul.f32 	%f1338, %f1336, %f1337;
	shl.b32 	%r112, %r109, 23;
	sub.s32 	%r113, %r112, %r110;
	mov.b32 	%f1339, %r113;
	mul.f32 	%f1340, %f1338, %f1339;
	abs.f32 	%f1341, %f1324;
	setp.gt.f32 	%p170, %f1341, 0f43180000;
	setp.lt.f32 	%p171, %f1324, 0f00000000;
	selp.f32 	%f1342, 0f00000000, 0f7F800000, %p171;
	selp.f32 	%f596, %f1342, %f1340, %p170;
	setp.eq.f32 	%p172, %f592, 0f3F800000;
	setp.eq.f32 	%p173, %f593, 0f00000000;
	or.pred  	%p174, %p173, %p172;
	@%p174 bra 	$L__BB0_495;
	setp.num.f32 	%p175, %f595, %f595;
	abs.f32 	%f1343, %f593;
	setp.num.f32 	%p176, %f1343, %f1343;
	and.pred  	%p177, %p175, %p176;
	@%p177 bra 	$L__BB0_490;
	add.rn.f32 	%f3724, %f592, %f593;
	bra.uni 	$L__BB0_495;
$L__BB0_490:
	setp.neu.f32 	%p178, %f592, 0f00000000;
	setp.neu.f32 	%p179, %f595, 0f7F800000;
	and.pred  	%p180, %p178, %p179;
	@%p180 bra 	$L__BB0_492;
	setp.neu.f32 	%p187, %f594, 0f3F800000;
	add.f32 	%f1348, %f592, %f592;
	mov.b32 	%r114, %f1348;
	setp.lt.f32 	%p188, %f593, 0f00000000;
	xor.b32  	%r115, %r114, 2139095040;
	selp.b32 	%r116, %r115, %r114, %p188;
	and.b32  	%r117, %r116, 2147483647;
	selp.b32 	%r118, %r117, %r116, %p187;
	mov.b32 	%f3724, %r118;
	bra.uni 	$L__BB0_495;
$L__BB0_492:
	setp.eq.f32 	%p181, %f592, 0fBF800000;
	setp.eq.f32 	%p182, %f1343, 0f7F800000;
	and.pred  	%p183, %p181, %p182;
	@%p183 bra 	$L__BB0_495;
	setp.geu.f32 	%p184, %f592, 0f00000000;
	mov.f32 	%f3724, %f596;
	@%p184 bra 	$L__BB0_495;
	setp.neu.f32 	%p185, %f594, 0f3F800000;
	neg.f32 	%f1345, %f596;
	selp.f32 	%f1346, %f596, %f1345, %p185;
	cvt.rmi.f32.f32 	%f1347, %f593;
	setp.neu.f32 	%p186, %f593, %f1347;
	selp.f32 	%f3724, 0f7FFFFFFF, %f1346, %p186;
$L__BB0_495:
	fma.rn.f32 	%f3726, %f591, %f3724, %f882;
	mov.f32 	%f3725, 0f3F800000;
	sub.f32 	%f603, %f3725, %f592;
	mul.f32 	%f1350, %f438, 0f3F000000;
	cvt.rzi.f32.f32 	%f1351, %f1350;
	add.f32 	%f1352, %f1351, %f1351;
	sub.f32 	%f1353, %f438, %f1352;
	abs.f32 	%f604, %f1353;
	abs.f32 	%f605, %f603;
	setp.lt.f32 	%p189, %f605, 0f00800000;
	mul.f32 	%f1354, %f605, 0f4B800000;
	selp.f32 	%f1355, %f1354, %f605, %p189;
	selp.f32 	%f1356, 0fC1C00000, 0f00000000, %p189;
	mov.b32 	%r119, %f1355;
	add.s32 	%r120, %r119, -1060439283;
	and.b32  	%r121, %r120, -8388608;
	sub.s32 	%r122, %r119, %r121;
	mov.b32 	%f1357, %r122;
	cvt.rn.f32.s32 	%f1358, %r121;
	fma.rn.f32 	%f1359, %f1358, 0f34000000, %f1356;
	add.f32 	%f1360, %f1357, 0fBF800000;
	add.f32 	%f1361, %f1357, 0f3F800000;
	rcp.approx.ftz.f32 	%f1362, %f1361;
	add.f32 	%f1363, %f1360, %f1360;
	mul.f32 	%f1364, %f1363, %f1362;
	mul.f32 	%f1365, %f1364, %f1364;
	sub.f32 	%f1366, %f1360, %f1364;
	add.f32 	%f1367, %f1366, %f1366;
	neg.f32 	%f1368, %f1364;
	fma.rn.f32 	%f1369, %f1368, %f1360, %f1367;
	mul.rn.f32 	%f1370, %f1362, %f1369;
	fma.rn.f32 	%f1371, %f1365, 0f3A2C32E4, 0f3B52E7DB;
	fma.rn.f32 	%f1372, %f1371, %f1365, 0f3C93BB73;
	fma.rn.f32 	%f1373, %f1372, %f1365, 0f3DF6384F;
	mul.rn.f32 	%f1374, %f1373, %f1365;
	fma.rn.f32 	%f1375, %f1364, 0f3FB8AA3B, %f1359;
	sub.f32 	%f1376, %f1359, %f1375;
	fma.rn.f32 	%f1377, %f1364, 0f3FB8AA3B, %f1376;
	fma.rn.f32 	%f1378, %f1370, 0f3FB8AA3B, %f1377;
	fma.rn.f32 	%f1379, %f1364, 0f32A55E34, %f1378;
	mul.f32 	%f1380, %f1374, 0f40400000;
	fma.rn.f32 	%f1381, %f1380, %f1370, %f1379;
	fma.rn.f32 	%f1382, %f1374, %f1364, %f1381;
	add.rn.f32 	%f1383, %f1375, %f1382;
	neg.f32 	%f1384, %f1375;
	add.rn.f32 	%f1385, %f1383, %f1384;
	neg.f32 	%f1386, %f1385;
	add.rn.f32 	%f1387, %f1382, %f1386;
	mul.rn.f32 	%f1388, %f1383, %f438;
	neg.f32 	%f1389, %f1388;
	fma.rn.f32 	%f1390, %f1383, %f438, %f1389;
	fma.rn.f32 	%f1391, %f1387, %f438, %f1390;
	cvt.rni.f32.f32 	%f1392, %f1388;
	sub.f32 	%f1393, %f1388, %f1392;
	add.f32 	%f1394, %f1393, %f1391;
	fma.rn.f32 	%f1395, %f1394, 0f391FCB8E, 0f3AAF85ED;
	fma.rn.f32 	%f1396, %f1395, %f1394, 0f3C1D9856;
	fma.rn.f32 	%f1397, %f1396, %f1394, 0f3D6357BB;
	fma.rn.f32 	%f1398, %f1397, %f1394, 0f3E75FDEC;
	fma.rn.f32 	%f1399, %f1398, %f1394, 0f3F317218;
	fma.rn.f32 	%f1400, %f1399, %f1394, 0f3F800000;
	cvt.rzi.s32.f32 	%r123, %f1392;
	setp.gt.f32 	%p190, %f1392, 0f00000000;
	selp.b32 	%r124, 0, -2097152000, %p190;
	add.s32 	%r125, %r124, 2130706432;
	mov.b32 	%f1401, %r125;
	mul.f32 	%f1402, %f1400, %f1401;
	shl.b32 	%r126, %r123, 23;
	sub.s32 	%r127, %r126, %r124;
	mov.b32 	%f1403, %r127;
	mul.f32 	%f1404, %f1402, %f1403;
	abs.f32 	%f1405, %f1388;
	setp.gt.f32 	%p191, %f1405, 0f43180000;
	setp.lt.f32 	%p192, %f1388, 0f00000000;
	selp.f32 	%f1406, 0f00000000, 0f7F800000, %p192;
	selp.f32 	%f606, %f1406, %f1404, %p191;
	setp.eq.f32 	%p193, %f603, 0f3F800000;
	@%p193 bra 	$L__BB0_503;
	setp.num.f32 	%p194, %f605, %f605;
	abs.f32 	%f1407, %f438;
	setp.num.f32 	%p195, %f1407, %f1407;
	and.pred  	%p196, %p194, %p195;
	@%p196 bra 	$L__BB0_498;
	add.rn.f32 	%f3725, %f603, %f438;
	bra.uni 	$L__BB0_503;
$L__BB0_498:
	setp.neu.f32 	%p197, %f603, 0f00000000;
	setp.neu.f32 	%p198, %f605, 0f7F800000;
	and.pred  	%p199, %p197, %p198;
	@%p199 bra 	$L__BB0_500;
	setp.neu.f32 	%p206, %f604, 0f3F800000;
	add.f32 	%f1412, %f603, %f603;
	mov.b32 	%r128, %f1412;
	setp.lt.f32 	%p207, %f438, 0f00000000;
	xor.b32  	%r129, %r128, 2139095040;
	selp.b32 	%r130, %r129, %r128, %p207;
	and.b32  	%r131, %r130, 2147483647;
	selp.b32 	%r132, %r131, %r130, %p206;
	mov.b32 	%f3725, %r132;
	bra.uni 	$L__BB0_503;
$L__BB0_500:
	setp.eq.f32 	%p200, %f603, 0fBF800000;
	setp.eq.f32 	%p201, %f1407, 0f7F800000;
	and.pred  	%p202, %p200, %p201;
	@%p202 bra 	$L__BB0_503;
	setp.geu.f32 	%p203, %f603, 0f00000000;
	mov.f32 	%f3725, %f606;
	@%p203 bra 	$L__BB0_503;
	setp.neu.f32 	%p204, %f604, 0f3F800000;
	neg.f32 	%f1409, %f606;
	selp.f32 	%f1410, %f606, %f1409, %p204;
	cvt.rmi.f32.f32 	%f1411, %f438;
	setp.neu.f32 	%p205, %f438, %f1411;
	selp.f32 	%f3725, 0f7FFFFFFF, %f1410, %p205;
$L__BB0_503:
	mov.f32 	%f1413, 0f3F800000;
	sub.f32 	%f1414, %f1413, %f3725;
	fma.rn.f32 	%f3727, %f591, %f1414, %f882;
$L__BB0_504:
	setp.eq.s32 	%p208, %r24, 1;
	selp.f32 	%f3726, %f3727, %f3726, %p208;
$L__BB0_505:
	setp.eq.f32 	%p209, %f439, 0f00000000;
	@%p209 bra 	$L__BB0_525;
	setp.ltu.f32 	%p210, %f3731, %f882;
	setp.gtu.f32 	%p211, %f3731, %f883;
	or.pred  	%p212, %p210, %p211;
	mov.f32 	%f3729, 0f3F800000;
	mov.f32 	%f3732, %f3731;
	@%p212 bra 	$L__BB0_524;
	sub.f32 	%f1416, %f3731, %f882;
	sub.f32 	%f617, %f883, %f882;
	div.rn.f32 	%f618, %f1416, %f617;
	rcp.rn.f32 	%f619, %f439;
	mul.f32 	%f1417, %f619, 0f3F000000;
	cvt.rzi.f32.f32 	%f1418, %f1417;
	add.f32 	%f1419, %f1418, %f1418;
	sub.f32 	%f1420, %f619, %f1419;
	abs.f32 	%f620, %f1420;
	abs.f32 	%f621, %f618;
	setp.lt.f32 	%p213, %f621, 0f00800000;
	mul.f32 	%f1421, %f621, 0f4B800000;
	selp.f32 	%f1422, %f1421, %f621, %p213;
	selp.f32 	%f1423, 0fC1C00000, 0f00000000, %p213;
	mov.b32 	%r133, %f1422;
	add.s32 	%r134, %r133, -1060439283;
	and.b32  	%r135, %r134, -8388608;
	sub.s32 	%r136, %r133, %r135;
	mov.b32 	%f1424, %r136;
	cvt.rn.f32.s32 	%f1425, %r135;
	fma.rn.f32 	%f1426, %f1425, 0f34000000, %f1423;
	add.f32 	%f1427, %f1424, 0fBF800000;
	add.f32 	%f1428, %f1424, 0f3F800000;
	rcp.approx.ftz.f32 	%f1429, %f1428;
	add.f32 	%f1430, %f1427, %f1427;
	mul.f32 	%f1431, %f1430, %f1429;
	mul.f32 	%f1432, %f1431, %f1431;
	sub.f32 	%f1433, %f1427, %f1431;
	add.f32 	%f1434, %f1433, %f1433;
	neg.f32 	%f1435, %f1431;
	fma.rn.f32 	%f1436, %f1435, %f1427, %f1434;
	mul.rn.f32 	%f1437, %f1429, %f1436;
	fma.rn.f32 	%f1438, %f1432, 0f3A2C32E4, 0f3B52E7DB;
	fma.rn.f32 	%f1439, %f1438, %f1432, 0f3C93BB73;
	fma.rn.f32 	%f1440, %f1439, %f1432, 0f3DF6384F;
	mul.rn.f32 	%f1441, %f1440, %f1432;
	fma.rn.f32 	%f1442, %f1431, 0f3FB8AA3B, %f1426;
	sub.f32 	%f1443, %f1426, %f1442;
	fma.rn.f32 	%f1444, %f1431, 0f3FB8AA3B, %f1443;
	fma.rn.f32 	%f1445, %f1437, 0f3FB8AA3B, %f1444;
	fma.rn.f32 	%f1446, %f1431, 0f32A55E34, %f1445;
	mul.f32 	%f1447, %f1441, 0f40400000;
	fma.rn.f32 	%f1448, %f1447, %f1437, %f1446;
	fma.rn.f32 	%f1449, %f1441, %f1431, %f1448;
	add.rn.f32 	%f1450, %f1442, %f1449;
	neg.f32 	%f1451, %f1442;
	add.rn.f32 	%f1452, %f1450, %f1451;
	neg.f32 	%f1453, %f1452;
	add.rn.f32 	%f1454, %f1449, %f1453;
	mul.rn.f32 	%f1455, %f1450, %f619;
	neg.f32 	%f1456, %f1455;
	fma.rn.f32 	%f1457, %f1450, %f619, %f1456;
	fma.rn.f32 	%f1458, %f1454, %f619, %f1457;
	cvt.rni.f32.f32 	%f1459, %f1455;
	sub.f32 	%f1460, %f1455, %f1459;
	add.f32 	%f1461, %f1460, %f1458;
	fma.rn.f32 	%f1462, %f1461, 0f391FCB8E, 0f3AAF85ED;
	fma.rn.f32 	%f1463, %f1462, %f1461, 0f3C1D9856;
	fma.rn.f32 	%f1464, %f1463, %f1461, 0f3D6357BB;
	fma.rn.f32 	%f1465, %f1464, %f1461, 0f3E75FDEC;
	fma.rn.f32 	%f1466, %f1465, %f1461, 0f3F317218;
	fma.rn.f32 	%f1467, %f1466, %f1461, 0f3F800000;
	cvt.rzi.s32.f32 	%r137, %f1459;
	setp.gt.f32 	%p214, %f1459, 0f00000000;
	selp.b32 	%r138, 0, -2097152000, %p214;
	add.s32 	%r139, %r138, 2130706432;
	mov.b32 	%f1468, %r139;
	mul.f32 	%f1469, %f1467, %f1468;
	shl.b32 	%r140, %r137, 23;
	sub.s32 	%r141, %r140, %r138;
	mov.b32 	%f1470, %r141;
	mul.f32 	%f1471, %f1469, %f1470;
	abs.f32 	%f1472, %f1455;
	setp.gt.f32 	%p215, %f1472, 0f43180000;
	setp.lt.f32 	%p216, %f1455, 0f00000000;
	selp.f32 	%f1473, 0f00000000, 0f7F800000, %p216;
	selp.f32 	%f622, %f1473, %f1471, %p215;
	setp.eq.f32 	%p217, %f618, 0f3F800000;
	setp.eq.f32 	%p218, %f619, 0f00000000;
	or.pred  	%p219, %p218, %p217;
	@%p219 bra 	$L__BB0_515;
	setp.num.f32 	%p220, %f621, %f621;
	abs.f32 	%f1474, %f619;
	setp.num.f32 	%p221, %f1474, %f1474;
	and.pred  	%p222, %p220, %p221;
	@%p222 bra 	$L__BB0_510;
	add.rn.f32 	%f3729, %f618, %f619;
	bra.uni 	$L__BB0_515;
$L__BB0_510:
	setp.neu.f32 	%p223, %f618, 0f00000000;
	setp.neu.f32 	%p224, %f621, 0f7F800000;
	and.pred  	%p225, %p223, %p224;
	@%p225 bra 	$L__BB0_512;
	setp.neu.f32 	%p232, %f620, 0f3F800000;
	add.f32 	%f1479, %f618, %f618;
	mov.b32 	%r142, %f1479;
	setp.lt.f32 	%p233, %f619, 0f00000000;
	xor.b32  	%r143, %r142, 2139095040;
	selp.b32 	%r144, %r143, %r142, %p233;
	and.b32  	%r145, %r144, 2147483647;
	selp.b32 	%r146, %r145, %r144, %p232;
	mov.b32 	%f3729, %r146;
	bra.uni 	$L__BB0_515;
$L__BB0_512:
	setp.eq.f32 	%p226, %f618, 0fBF800000;
	setp.eq.f32 	%p227, %f1474, 0f7F800000;
	and.pred  	%p228, %p226, %p227;
	@%p228 bra 	$L__BB0_515;
	setp.geu.f32 	%p229, %f618, 0f00000000;
	mov.f32 	%f3729, %f622;
	@%p229 bra 	$L__BB0_515;
	setp.neu.f32 	%p230, %f620, 0f3F800000;
	neg.f32 	%f1476, %f622;
	selp.f32 	%f1477, %f622, %f1476, %p230;
	cvt.rmi.f32.f32 	%f1478, %f619;
	setp.neu.f32 	%p231, %f619, %f1478;
	selp.f32 	%f3729, 0f7FFFFFFF, %f1477, %p231;
$L__BB0_515:
	fma.rn.f32 	%f3731, %f617, %f3729, %f882;
	mov.f32 	%f3730, 0f3F800000;
	sub.f32 	%f629, %f3730, %f618;
	mul.f32 	%f1481, %f439, 0f3F000000;
	cvt.rzi.f32.f32 	%f1482, %f1481;
	add.f32 	%f1483, %f1482, %f1482;
	sub.f32 	%f1484, %f439, %f1483;
	abs.f32 	%f630, %f1484;
	abs.f32 	%f631, %f629;
	setp.lt.f32 	%p234, %f631, 0f00800000;
	mul.f32 	%f1485, %f631, 0f4B800000;
	selp.f32 	%f1486, %f1485, %f631, %p234;
	selp.f32 	%f1487, 0fC1C00000, 0f00000000, %p234;
	mov.b32 	%r147, %f1486;
	add.s32 	%r148, %r147, -1060439283;
	and.b32  	%r149, %r148, -8388608;
	sub.s32 	%r150, %r147, %r149;
	mov.b32 	%f1488, %r150;
	cvt.rn.f32.s32 	%f1489, %r149;
	fma.rn.f32 	%f1490, %f1489, 0f34000000, %f1487;
	add.f32 	%f1491, %f1488, 0fBF800000;
	add.f32 	%f1492, %f1488, 0f3F800000;
	rcp.approx.ftz.f32 	%f1493, %f1492;
	add.f32 	%f1494, %f1491, %f1491;
	mul.f32 	%f1495, %f1494, %f1493;
	mul.f32 	%f1496, %f1495, %f1495;
	sub.f32 	%f1497, %f1491, %f1495;
	add.f32 	%f1498, %f1497, %f1497;
	neg.f32 	%f1499, %f1495;
	fma.rn.f32 	%f1500, %f1499, %f1491, %f1498;
	mul.rn.f32 	%f1501, %f1493, %f1500;
	fma.rn.f32 	%f1502, %f1496, 0f3A2C32E4, 0f3B52E7DB;
	fma.rn.f32 	%f1503, %f1502, %f1496, 0f3C93BB73;
	fma.rn.f32 	%f1504, %f1503, %f1496, 0f3DF6384F;
	mul.rn.f32 	%f1505, %f1504, %f1496;
	fma.rn.f32 	%f1506, %f1495, 0f3FB8AA3B, %f1490;
	sub.f32 	%f1507, %f1490, %f1506;
	fma.rn.f32 	%f1508, %f1495, 0f3FB8AA3B, %f1507;
	fma.rn.f32 	%f1509, %f1501, 0f3FB8AA3B, %f1508;
	fma.rn.f32 	%f1510, %f1495, 0f32A55E34, %f1509;
	mul.f32 	%f1511, %f1505, 0f40400000;
	fma.rn.f32 	%f1512, %f1511, %f1501, %f1510;
	fma.rn.f32 	%f1513, %f1505, %f1495, %f1512;
	add.rn.f32 	%f1514, %f1506, %f1513;
	neg.f32 	%f1515, %f1506;
	add.rn.f32 	%f1516, %f1514, %f1515;
	neg.f32 	%f1517, %f1516;
	add.rn.f32 	%f1518, %f1513, %f1517;
	mul.rn.f32 	%f1519, %f1514, %f439;
	neg.f32 	%f1520, %f1519;
	fma.rn.f32 	%f1521, %f1514, %f439, %f1520;
	fma.rn.f32 	%f1522, %f1518, %f439, %f1521;
	cvt.rni.f32.f32 	%f1523, %f1519;
	sub.f32 	%f1524, %f1519, %f1523;
	add.f32 	%f1525, %f1524, %f1522;
	fma.rn.f32 	%f1526, %f1525, 0f391FCB8E, 0f3AAF85ED;
	fma.rn.f32 	%f1527, %f1526, %f1525, 0f3C1D9856;
	fma.rn.f32 	%f1528, %f1527, %f1525, 0f3D6357BB;
	fma.rn.f32 	%f1529, %f1528, %f1525, 0f3E75FDEC;
	fma.rn.f32 	%f1530, %f1529, %f1525, 0f3F317218;
	fma.rn.f32 	%f1531, %f1530, %f1525, 0f3F800000;
	cvt.rzi.s32.f32 	%r151, %f1523;
	setp.gt.f32 	%p235, %f1523, 0f00000000;
	selp.b32 	%r152, 0, -2097152000, %p235;
	add.s32 	%r153, %r152, 2130706432;
	mov.b32 	%f1532, %r153;
	mul.f32 	%f1533, %f1531, %f1532;
	shl.b32 	%r154, %r151, 23;
	sub.s32 	%r155, %r154, %r152;
	mov.b32 	%f1534, %r155;
	mul.f32 	%f1535, %f1533, %f1534;
	abs.f32 	%f1536, %f1519;
	setp.gt.f32 	%p236, %f1536, 0f43180000;
	setp.lt.f32 	%p237, %f1519, 0f00000000;
	selp.f32 	%f1537, 0f00000000, 0f7F800000, %p237;
	selp.f32 	%f632, %f1537, %f1535, %p236;
	setp.eq.f32 	%p238, %f629, 0f3F800000;
	@%p238 bra 	$L__BB0_523;
	setp.num.f32 	%p239, %f631, %f631;
	abs.f32 	%f1538, %f439;
	setp.num.f32 	%p240, %f1538, %f1538;
	and.pred  	%p241, %p239, %p240;
	@%p241 bra 	$L__BB0_518;
	add.rn.f32 	%f3730, %f629, %f439;
	bra.uni 	$L__BB0_523;
$L__BB0_518:
	setp.neu.f32 	%p242, %f629, 0f00000000;
	setp.neu.f32 	%p243, %f631, 0f7F800000;
	and.pred  	%p244, %p242, %p243;
	@%p244 bra 	$L__BB0_520;
	setp.neu.f32 	%p251, %f630, 0f3F800000;
	add.f32 	%f1543, %f629, %f629;
	mov.b32 	%r156, %f1543;
	setp.lt.f32 	%p252, %f439, 0f00000000;
	xor.b32  	%r157, %r156, 2139095040;
	selp.b32 	%r158, %r157, %r156, %p252;
	and.b32  	%r159, %r158, 2147483647;
	selp.b32 	%r160, %r159, %r158, %p251;
	mov.b32 	%f3730, %r160;
	bra.uni 	$L__BB0_523;
$L__BB0_520:
	setp.eq.f32 	%p245, %f629, 0fBF800000;
	setp.eq.f32 	%p246, %f1538, 0f7F800000;
	and.pred  	%p247, %p245, %p246;
	@%p247 bra 	$L__BB0_523;
	setp.geu.f32 	%p248, %f629, 0f00000000;
	mov.f32 	%f3730, %f632;
	@%p248 bra 	$L__BB0_523;
	setp.neu.f32 	%p249, %f630, 0f3F800000;
	neg.f32 	%f1540, %f632;
	selp.f32 	%f1541, %f632, %f1540, %p249;
	cvt.rmi.f32.f32 	%f1542, %f439;
	setp.neu.f32 	%p250, %f439, %f1542;
	selp.f32 	%f3730, 0f7FFFFFFF, %f1541, %p250;
$L__BB0_523:
	mov.f32 	%f1544, 0f3F800000;
	sub.f32 	%f1545, %f1544, %f3730;
	fma.rn.f32 	%f3732, %f617, %f1545, %f882;
$L__BB0_524:
	setp.eq.s32 	%p253, %r24, 1;
	selp.f32 	%f3731, %f3732, %f3731, %p253;
$L__BB0_525:
	ld.param.f32 	%f650, [_Z16VideoGradeKernelPKfPfiiiiiifffffffffffffffffffff_param_26];
	ld.param.f32 	%f649, [_Z16VideoGradeKernelPKfPfiiiiiifffffffffffffffffffff_param_25];
	ld.param.f32 	%f3737, [_Z16VideoGradeKernelPKfPfiiiiiifffffffffffffffffffff_param_19];
	ld.param.f32 	%f3736, [_Z16VideoGradeKernelPKfPfiiiiiifffffffffffffffffffff_param_18];
	ld.param.f32 	%f3735, [_Z16VideoGradeKernelPKfPfiiiiiifffffffffffffffffffff_param_15];
	ld.param.u32 	%r540, [_Z16VideoGradeKernelPKfPfiiiiiifffffffffffffffffffff_param_5];
	setp.ne.s32 	%p254, %r540, 1;
	@%p254 bra 	$L__BB0_527;
	mov.f32 	%f3734, %f868;
	mov.f32 	%f3735, %f868;
	mov.f32 	%f3736, %f872;
	mov.f32 	%f3737, %f872;
	mov.f32 	%f3738, %f876;
	mov.f32 	%f3739, %f876;
	mov.f32 	%f649, %f879;
	mov.f32 	%f650, %f879;
$L__BB0_527:
	setp.eq.f32 	%p255, %f863, 0f00000000;
	@%p255 bra 	$L__BB0_529;
	mov.f32 	%f1546, 0f00000000;
	mov.f32 	%f1547, 0f3F000000;
	mul.rn.f32 	%f1548, %f1547, %f1546;
	mov.f32 	%f1549, 0f3DF6384F;
	mul.rn.f32 	%f1550, %f1549, %f1546;
	fma.rn.f32 	%f1551, %f1548, 0f3FB8AA3B, 0f00000000;
	add.f32 	%f1552, %f1551, 0f00000000;
	mul.f32 	%f1553, %f1550, 0f40400000;
	fma.rn.f32 	%f1554, %f1553, %f1548, %f1552;
	fma.rn.f32 	%f1555, %f1550, 0f00000000, %f1554;
	mov.f32 	%f1556, 0f3F800000;
	add.rn.f32 	%f1557, %f1556, %f1555;
	mov.f32 	%f1558, 0fBF800000;
	add.rn.f32 	%f1559, %f1557, %f1558;
	neg.f32 	%f1560, %f1559;
	add.rn.f32 	%f1561, %f1555, %f1560;
	mul.rn.f32 	%f1562, %f1557, %f863;
	neg.f32 	%f1563, %f1562;
	fma.rn.f32 	%f1564, %f1557, %f863, %f1563;
	fma.rn.f32 	%f1565, %f1561, %f863, %f1564;
	cvt.rni.f32.f32 	%f1566, %f1562;
	sub.f32 	%f1567, %f1562, %f1566;
	add.f32 	%f1568, %f1567, %f1565;
	fma.rn.f32 	%f1569, %f1568, 0f391FCB8E, 0f3AAF85ED;
	fma.rn.f32 	%f1570, %f1569, %f1568, 0f3C1D9856;
	fma.rn.f32 	%f1571, %f1570, %f1568, 0f3D6357BB;
	fma.rn.f32 	%f1572, %f1571, %f1568, 0f3E75FDEC;
	fma.rn.f32 	%f1573, %f1572, %f1568, 0f3F317218;
	fma.rn.f32 	%f1574, %f1573, %f1568, 0f3F800000;
	cvt.rzi.s32.f32 	%r161, %f1566;
	setp.gt.f32 	%p256, %f1566, 0f00000000;
	selp.b32 	%r162, 0, -2097152000, %p256;
	add.s32 	%r163, %r162, 2130706432;
	mov.b32 	%f1575, %r163;
	mul.f32 	%f1576, %f1574, %f1575;
	shl.b32 	%r164, %r161, 23;
	sub.s32 	%r165, %r164, %r162;
	mov.b32 	%f1577, %r165;
	mul.f32 	%f1578, %f1576, %f1577;
	abs.f32 	%f1579, %f1562;
	setp.gt.f32 	%p257, %f1579, 0f43180000;
	setp.lt.f32 	%p258, %f1562, 0f00000000;
	selp.f32 	%f1580, 0f00000000, 0f7F800000, %p258;
	selp.f32 	%f1581, %f1580, %f1578, %p257;
	abs.f32 	%f1582, %f863;
	setp.nan.f32 	%p259, %f1582, %f1582;
	mov.f32 	%f1583, 0f40000000;
	add.rn.f32 	%f1584, %f1583, %f863;
	selp.f32 	%f1585, %f1584, %f1581, %p259;
	mul.f32 	%f3651, %f3651, %f1585;
$L__BB0_529:
	setp.eq.f32 	%p260, %f440, 0f42840000;
	mov.f32 	%f3766, %f3651;
	mov.f32 	%f3767, %f3651;
	@%p260 bra 	$L__BB0_573;
	mul.f32 	%f1586, %f3651, 0f3F371759;
	fma.rn.f32 	%f1587, %f3651, 0f3E59B3D0, %f1586;
	fma.rn.f32 	%f3743, %f3651, 0f3D93DD98, %f1587;
	mul.f32 	%f1588, %f3651, 0f3F2D9168;
	fma.rn.f32 	%f1589, %f3651, 0f3E86809D, %f1588;
	fma.rn.f32 	%f654, %f3651, 0f3D72E48F, %f1589;
	mul.f32 	%f1590, %f3651, 0f3F38BA73;
	fma.rn.f32 	%f1591, %f3651, 0f3E568512, %f1590;
	fma.rn.f32 	%f655, %f3651, 0f3D8D2250, %f1591;
	mul.f32 	%f1592, %f3651, 0f3F3A6918;
	fma.rn.f32 	%f656, %f3651, 0f3EB01C5F, %f1592;
	mul.f32 	%f1593, %f3651, 0f3F2C909F;
	fma.rn.f32 	%f1594, %f3651, 0f3E8B6190, %f1593;
	fma.rn.f32 	%f657, %f3651, 0f3D5BE98A, %f1594;
	setp.gt.s32 	%p261, %r22, 2;
	@%p261 bra 	$L__BB0_535;
	setp.eq.s32 	%p265, %r22, 0;
	@%p265 bra 	$L__BB0_541;
	setp.eq.s32 	%p266, %r22, 1;
	@%p266 bra 	$L__BB0_540;
	setp.eq.s32 	%p267, %r22, 2;
	mov.f32 	%f3743, %f3651;
	@%p267 bra 	$L__BB0_534;
	bra.uni 	$L__BB0_541;
$L__BB0_534:
	mov.f32 	%f3743, %f655;
	bra.uni 	$L__BB0_541;
$L__BB0_535:
	setp.eq.s32 	%p262, %r22, 3;
	@%p262 bra 	$L__BB0_539;
	setp.eq.s32 	%p263, %r22, 4;
	mov.f32 	%f3743, %f657;
	@%p263 bra 	$L__BB0_541;
	setp.eq.s32 	%p264, %r22, 5;
	mov.f32 	%f3743, %f3651;
	@%p264 bra 	$L__BB0_538;
	bra.uni 	$L__BB0_541;
$L__BB0_538:
	add.f32 	%f1595, %f3651, %f3651;
	add.f32 	%f1596, %f3651, %f1595;
	div.rn.f32 	%f3743, %f1596, 0f40400000;
	bra.uni 	$L__BB0_541;
$L__BB0_539:
	fma.rn.f32 	%f3743, %f3651, 0fBD93BA3A, %f656;
	bra.uni 	$L__BB0_541;
$L__BB0_540:
	mov.f32 	%f3743, %f654;
$L__BB0_541:
	setp.gtu.f32 	%p268, %f440, 0f42840000;
	@%p268 bra 	$L__BB0_543;
	setp.lt.f32 	%p269, %f440, 0f00800000;
	mul.f32 	%f1598, %f440, 0f4B000000;
	selp.f32 	%f1599, %f1598, %f440, %p269;
	selp.f32 	%f1600, 0fC1B80000, 0f00000000, %p269;
	mov.b32 	%r166, %f1599;
	add.s32 	%r167, %r166, -1059760811;
	and.b32  	%r168, %r167, -8388608;
	sub.s32 	%r169, %r166, %r168;
	mov.b32 	%f1601, %r169;
	cvt.rn.f32.s32 	%f1602, %r168;
	fma.rn.f32 	%f1603, %f1602, 0f34000000, %f1600;
	add.f32 	%f1604, %f1601, 0fBF800000;
	fma.rn.f32 	%f1605, %f1604, 0fBE055027, 0f3E1039F6;
	fma.rn.f32 	%f1606, %f1605, %f1604, 0fBDF8CDCC;
	fma.rn.f32 	%f1607, %f1606, %f1604, 0f3E0F2955;
	fma.rn.f32 	%f1608, %f1607, %f1604, 0fBE2AD8B9;
	fma.rn.f32 	%f1609, %f1608, %f1604, 0f3E4CED0B;
	fma.rn.f32 	%f1610, %f1609, %f1604, 0fBE7FFF22;
	fma.rn.f32 	%f1611, %f1610, %f1604, 0f3EAAAA78;
	fma.rn.f32 	%f1612, %f1611, %f1604, 0fBF000000;
	mul.f32 	%f1613, %f1604, %f1612;
	fma.rn.f32 	%f1614, %f1613, %f1604, %f1604;
	fma.rn.f32 	%f1615, %f1603, 0f3F317218, %f1614;
	setp.gt.u32 	%p270, %r166, 2139095039;
	fma.rn.f32 	%f1616, %f1599, 0f7F800000, 0f7F800000;
	selp.f32 	%f1617, %f1616, %f1615, %p270;
	setp.eq.f32 	%p271, %f1599, 0f00000000;
	selp.f32 	%f1618, 0fFF800000, %f1617, %p271;
	cvt.f64.f32 	%fd11, %f1618;
	fma.rn.f64 	%fd12, %fd11, 0d4058DE21A12B8AFE, 0dC06423D3809E615A;
	cvt.rn.f32.f64 	%f1619, %fd12;
	setp.lt.f32 	%p272, %f1619, 0f00000000;
	selp.f32 	%f1620, 0f00000000, %f1619, %p272;
	setp.gt.f32 	%p273, %f1620, 0f437F0000;
	selp.f32 	%f3747, 0f437F0000, %f1620, %p273;
	mov.f32 	%f3746, 0f437F0000;
	bra.uni 	$L__BB0_558;
$L__BB0_543:
	add.f32 	%f662, %f440, 0fC2700000;
	abs.f32 	%f663, %f662;
	setp.lt.f32 	%p274, %f663, 0f00800000;
	mul.f32 	%f1622, %f663, 0f4B800000;
	selp.f32 	%f1623, %f1622, %f663, %p274;
	selp.f32 	%f1624, 0fC1C00000, 0f00000000, %p274;
	mov.b32 	%r170, %f1623;
	add.s32 	%r171, %r170, -1060439283;
	and.b32  	%r172, %r171, -8388608;
	sub.s32 	%r173, %r170, %r172;
	mov.b32 	%f1625, %r173;
	cvt.rn.f32.s32 	%f1626, %r172;
	fma.rn.f32 	%f1627, %f1626, 0f34000000, %f1624;
	add.f32 	%f1628, %f1625, 0fBF800000;
	add.f32 	%f1629, %f1625, 0f3F800000;
	rcp.approx.ftz.f32 	%f1630, %f1629;
	add.f32 	%f1631, %f1628, %f1628;
	mul.f32 	%f1632, %f1631, %f1630;
	mul.f32 	%f1633, %f1632, %f1632;
	sub.f32 	%f1634, %f1628, %f1632;
	add.f32 	%f1635, %f1634, %f1634;
	neg.f32 	%f1636, %f1632;
	fma.rn.f32 	%f1637, %f1636, %f1628, %f1635;
	mul.rn.f32 	%f1638, %f1630, %f1637;
	fma.rn.f32 	%f1639, %f1633, 0f3A2C32E4, 0f3B52E7DB;
	fma.rn.f32 	%f1640, %f1639, %f1633, 0f3C93BB73;
	fma.rn.f32 	%f1641, %f1640, %f1633, 0f3DF6384F;
	mul.rn.f32 	%f1642, %f1641, %f1633;
	fma.rn.f32 	%f1643, %f1632, 0f3FB8AA3B, %f1627;
	sub.f32 	%f1644, %f1627, %f1643;
	fma.rn.f32 	%f1645, %f1632, 0f3FB8AA3B, %f1644;
	fma.rn.f32 	%f1646, %f1638, 0f3FB8AA3B, %f1645;
	fma.rn.f32 	%f1647, %f1632, 0f32A55E34, %f1646;
	mul.f32 	%f1648, %f1642, 0f40400000;
	fma.rn.f32 	%f1649, %f1648, %f1638, %f1647;
	fma.rn.f32 	%f1650, %f1642, %f1632, %f1649;
	add.rn.f32 	%f664, %f1643, %f1650;
	neg.f32 	%f1651, %f1643;
	add.rn.f32 	%f1652, %f664, %f1651;
	neg.f32 	%f1653, %f1652;
	add.rn.f32 	%f665, %f1650, %f1653;
	setp.eq.f32 	%p275, %f662, 0f3F800000;
	mov.f32 	%f3744, 0f3F800000;
	@%p275 bra 	$L__BB0_550;
	setp.num.f32 	%p276, %f663, %f663;
	@%p276 bra 	$L__BB0_546;
	mov.f32 	%f1676, 0fBE0866D4;
	add.rn.f32 	%f3744, %f662, %f1676;
	bra.uni 	$L__BB0_550;
$L__BB0_546:
	setp.neu.f32 	%p277, %f662, 0f00000000;
	setp.neu.f32 	%p278, %f663, 0f7F800000;
	and.pred  	%p279, %p277, %p278;
	@%p279 bra 	$L__BB0_548;
	add.f32 	%f1675, %f662, %f662;
	mov.b32 	%r179, %f1675;
	and.b32  	%r180, %r179, 2147483647;
	xor.b32  	%r181, %r180, 2139095040;
	mov.b32 	%f3744, %r181;
	bra.uni 	$L__BB0_550;
$L__BB0_548:
	mov.f32 	%f1654, 0fBE0866D4;
	mul.rn.f32 	%f1655, %f664, %f1654;
	cvt.rni.f32.f32 	%f1656, %f1655;
	sub.f32 	%f1657, %f1655, %f1656;
	neg.f32 	%f1658, %f1655;
	fma.rn.f32 	%f1659, %f664, 0fBE0866D4, %f1658;
	fma.rn.f32 	%f1660, %f665, 0fBE0866D4, %f1659;
	add.f32 	%f1661, %f1657, %f1660;
	setp.gt.f32 	%p280, %f1656, 0f00000000;
	selp.b32 	%r174, 0, -2097152000, %p280;
	setp.geu.f32 	%p281, %f662, 0f00000000;
	setp.lt.f32 	%p282, %f1655, 0f00000000;
	selp.f32 	%f1662, 0f00000000, 0f7F800000, %p282;
	abs.f32 	%f1663, %f1655;
	setp.gt.f32 	%p283, %f1663, 0f43180000;
	cvt.rzi.s32.f32 	%r175, %f1656;
	shl.b32 	%r176, %r175, 23;
	sub.s32 	%r177, %r176, %r174;
	mov.b32 	%f1664, %r177;
	add.s32 	%r178, %r174, 2130706432;
	mov.b32 	%f1665, %r178;
	fma.rn.f32 	%f1666, %f1661, 0f391FCB8E, 0f3AAF85ED;
	fma.rn.f32 	%f1667, %f1666, %f1661, 0f3C1D9856;
	fma.rn.f32 	%f1668, %f1667, %f1661, 0f3D6357BB;
	fma.rn.f32 	%f1669, %f1668, %f1661, 0f3E75FDEC;
	fma.rn.f32 	%f1670, %f1669, %f1661, 0f3F317218;
	fma.rn.f32 	%f1671, %f1670, %f1661, 0f3F800000;
	mul.f32 	%f1672, %f1671, %f1665;
	mul.f32 	%f1673, %f1672, %f1664;
	selp.f32 	%f3744, %f1662, %f1673, %p283;
	@%p281 bra 	$L__BB0_550;
	mov.f32 	%f3744, 0f7FFFFFFF;
$L__BB0_550:
	cvt.f64.f32 	%fd13, %f3744;
	mul.f64 	%fd14, %fd13, 0d40749B2DFCD49634;
	cvt.rn.f32.f64 	%f1678, %fd14;
	setp.lt.f32 	%p285, %f1678, 0f00000000;
	selp.f32 	%f670, 0f00000000, %f1678, %p285;
	mov.f32 	%f1679, 0fBD9AA787;
	mul.rn.f32 	%f1680, %f664, %f1679;
	neg.f32 	%f1681, %f1680;
	fma.rn.f32 	%f1682, %f664, 0fBD9AA787, %f1681;
	fma.rn.f32 	%f1683, %f665, 0fBD9AA787, %f1682;
	cvt.rni.f32.f32 	%f1684, %f1680;
	sub.f32 	%f1685, %f1680, %f1684;
	add.f32 	%f1686, %f1685, %f1683;
	fma.rn.f32 	%f1687, %f1686, 0f391FCB8E, 0f3AAF85ED;
	fma.rn.f32 	%f1688, %f1687, %f1686, 0f3C1D9856;
	fma.rn.f32 	%f1689, %f1688, %f1686, 0f3D6357BB;
	fma.rn.f32 	%f1690, %f1689, %f1686, 0f3E75FDEC;
	fma.rn.f32 	%f1691, %f1690, %f1686, 0f3F317218;
	fma.rn.f32 	%f1692, %f1691, %f1686, 0f3F800000;
	cvt.rzi.s32.f32 	%r182, %f1684;
	setp.gt.f32 	%p286, %f1684, 0f00000000;
	selp.b32 	%r183, 0, -2097152000, %p286;
	add.s32 	%r184, %r183, 2130706432;
	mov.b32 	%f1693, %r184;
	mul.f32 	%f1694, %f1692, %f1693;
	shl.b32 	%r185, %r182, 23;
	sub.s32 	%r186, %r185, %r183;
	mov.b32 	%f1695, %r186;
	mul.f32 	%f1696, %f1694, %f1695;
	abs.f32 	%f1697, %f1680;
	setp.gt.f32 	%p287, %f1697, 0f43180000;
	setp.lt.f32 	%p288, %f1680, 0f00000000;
	selp.f32 	%f1698, 0f00000000, 0f7F800000, %p288;
	selp.f32 	%f671, %f1698, %f1696, %p287;
	mov.f32 	%f3745, 0f3F800000;
	@%p275 bra 	$L__BB0_557;
	setp.num.f32 	%p289, %f663, %f663;
	@%p289 bra 	$L__BB0_553;
	mov.f32 	%f1701, 0fBD9AA787;
	add.rn.f32 	%f3745, %f662, %f1701;
	bra.uni 	$L__BB0_557;
$L__BB0_553:
	setp.neu.f32 	%p290, %f662, 0f00000000;
	setp.neu.f32 	%p291, %f663, 0f7F800000;
	and.pred  	%p292, %p290, %p291;
	@%p292 bra 	$L__BB0_555;
	add.f32 	%f1700, %f662, %f662;
	mov.b32 	%r187, %f1700;
	and.b32  	%r188, %r187, 2147483647;
	xor.b32  	%r189, %r188, 2139095040;
	mov.b32 	%f3745, %r189;
	bra.uni 	$L__BB0_557;
$L__BB0_555:
	setp.geu.f32 	%p293, %f662, 0f00000000;
	mov.f32 	%f3745, %f671;
	@%p293 bra 	$L__BB0_557;
	mov.f32 	%f3745, 0f7FFFFFFF;
$L__BB0_557:
	cvt.f64.f32 	%fd15, %f3745;
	mul.f64 	%fd16, %fd15, 0d407201F4680909DC;
	cvt.rn.f32.f64 	%f1702, %fd16;
	setp.lt.f32 	%p294, %f1702, 0f00000000;
	selp.f32 	%f1703, 0f00000000, %f1702, %p294;
	setp.gt.f32 	%p295, %f1703, 0f437F0000;
	selp.f32 	%f3747, 0f437F0000, %f1703, %p295;
	setp.gt.f32 	%p296, %f670, 0f437F0000;
	selp.f32 	%f3746, 0f437F0000, %f670, %p296;
$L__BB0_558:
	setp.ge.f32 	%p297, %f440, 0f42840000;
	mov.f32 	%f3748, 0f437F0000;
	@%p297 bra 	$L__BB0_561;
	setp.le.f32 	%p298, %f440, 0f41980000;
	mov.f32 	%f3748, 0f00000000;
	@%p298 bra 	$L__BB0_561;
	add.f32 	%f1706, %f440, 0fC1200000;
	setp.lt.f32 	%p299, %f1706, 0f00800000;
	mul.f32 	%f1707, %f1706, 0f4B000000;
	selp.f32 	%f1708, %f1707, %f1706, %p299;
	selp.f32 	%f1709, 0fC1B80000, 0f00000000, %p299;
	mov.b32 	%r190, %f1708;
	add.s32 	%r191, %r190, -1059760811;
	and.b32  	%r192, %r191, -8388608;
	sub.s32 	%r193, %r190, %r192;
	mov.b32 	%f1710, %r193;
	cvt.rn.f32.s32 	%f1711, %r192;
	fma.rn.f32 	%f1712, %f1711, 0f34000000, %f1709;
	add.f32 	%f1713, %f1710, 0fBF800000;
	fma.rn.f32 	%f1714, %f1713, 0fBE055027, 0f3E1039F6;
	fma.rn.f32 	%f1715, %f1714, %f1713, 0fBDF8CDCC;
	fma.rn.f32 	%f1716, %f1715, %f1713, 0f3E0F2955;
	fma.rn.f32 	%f1717, %f1716, %f1713, 0fBE2AD8B9;
	fma.rn.f32 	%f1718, %f1717, %f1713, 0f3E4CED0B;
	fma.rn.f32 	%f1719, %f1718, %f1713, 0fBE7FFF22;
	fma.rn.f32 	%f1720, %f1719, %f1713, 0f3EAAAA78;
	fma.rn.f32 	%f1721, %f1720, %f1713, 0fBF000000;
	mul.f32 	%f1722, %f1713, %f1721;
	fma.rn.f32 	%f1723, %f1722, %f1713, %f1713;
	fma.rn.f32 	%f1724, %f1712, 0f3F317218, %f1723;
	setp.gt.u32 	%p300, %r190, 2139095039;
	fma.rn.f32 	%f1725, %f1708, 0f7F800000, 0f7F800000;
	selp.f32 	%f1726, %f1725, %f1724, %p300;
	setp.eq.f32 	%p301, %f1708, 0f00000000;
	selp.f32 	%f1727, 0fFF800000, %f1726, %p301;
	cvt.f64.f32 	%fd17, %f1727;
	fma.rn.f64 	%fd18, %fd17, 0d406150914111EAA4, 0dC07310B778951748;
	cvt.rn.f32.f64 	%f1728, %fd18;
	setp.lt.f32 	%p302, %f1728, 0f00000000;
	selp.f32 	%f1729, 0f00000000, %f1728, %p302;
	setp.gt.f32 	%p303, %f1729, 0f437F0000;
	selp.f32 	%f3748, 0f437F0000, %f1729, %p303;
$L__BB0_561:
	div.rn.f32 	%f1730, %f3746, 0f437F0000;
	div.rn.f32 	%f1731, %f3747, 0f437F0000;
	div.rn.f32 	%f1732, %f3748, 0f437F0000;
	mul.f32 	%f681, %f3651, %f1730;
	mul.f32 	%f682, %f3651, %f1731;
	mul.f32 	%f683, %f3651, %f1732;
	mul.f32 	%f1733, %f682, 0f3F371759;
	fma.rn.f32 	%f1734, %f681, 0f3E59B3D0, %f1733;
	fma.rn.f32 	%f3749, %f683, 0f3D93DD98, %f1734;
	mul.f32 	%f1735, %f682, 0f3F2D9168;
	fma.rn.f32 	%f1736, %f681, 0f3E86809D, %f1735;
	fma.rn.f32 	%f685, %f683, 0f3D72E48F, %f1736;
	mul.f32 	%f1737, %f682, 0f3F38BA73;
	fma.rn.f32 	%f1738, %f681, 0f3E568512, %f1737;
	fma.rn.f32 	%f686, %f683, 0f3D8D2250, %f1738;
	mul.f32 	%f1739, %f682, 0f3F3A6918;
	fma.rn.f32 	%f687, %f681, 0f3EB01C5F, %f1739;
	mul.f32 	%f1740, %f682, 0f3F2C909F;
	fma.rn.f32 	%f1741, %f681, 0f3E8B6190, %f1740;
	fma.rn.f32 	%f688, %f683, 0f3D5BE98A, %f1741;
	add.f32 	%f1742, %f681, %f682;
	add.f32 	%f689, %f1742, %f683;
	@%p261 bra 	$L__BB0_565;
	setp.eq.s32 	%p308, %r22, 0;
	@%p308 bra 	$L__BB0_572;
	setp.eq.s32 	%p309, %r22, 1;
	@%p309 bra 	$L__BB0_571;
	setp.eq.s32 	%p310, %r22, 2;
	mov.f32 	%f3749, %f686;
	@%p310 bra 	$L__BB0_572;
	bra.uni 	$L__BB0_568;
$L__BB0_565:
	setp.eq.s32 	%p305, %r22, 3;
	@%p305 bra 	$L__BB0_570;
	setp.eq.s32 	%p306, %r22, 4;
	mov.f32 	%f3749, %f688;
	@%p306 bra 	$L__BB0_572;
	setp.eq.s32 	%p307, %r22, 5;
	@%p307 bra 	$L__BB0_569;
$L__BB0_568:
	max.f32 	%f1743, %f681, %f682;
	max.f32 	%f3749, %f1743, %f683;
	bra.uni 	$L__BB0_572;
$L__BB0_569:
	div.rn.f32 	%f3749, %f689, 0f40400000;
	bra.uni 	$L__BB0_572;
$L__BB0_570:
	fma.rn.f32 	%f3749, %f683, 0fBD93BA3A, %f687;
	bra.uni 	$L__BB0_572;
$L__BB0_571:
	mov.f32 	%f3749, %f685;
$L__BB0_572:
	div.rn.f32 	%f1744, %f3749, %f3743;
	div.rn.f32 	%f3767, %f681, %f1744;
	div.rn.f32 	%f3766, %f682, %f1744;
	div.rn.f32 	%f3651, %f683, %f1744;
$L__BB0_573:
	setp.eq.f32 	%p311, %f865, 0f00000000;
	@%p311 bra 	$L__BB0_597;
	mul.f32 	%f700, %f3766, 0f3F371759;
	fma.rn.f32 	%f1745, %f3767, 0f3E59B3D0, %f700;
	fma.rn.f32 	%f3753, %f3651, 0f3D93DD98, %f1745;
	mul.f32 	%f702, %f3766, 0f3F2D9168;
	fma.rn.f32 	%f1746, %f3767, 0f3E86809D, %f702;
	fma.rn.f32 	%f703, %f3651, 0f3D72E48F, %f1746;
	mul.f32 	%f704, %f3766, 0f3F38BA73;
	fma.rn.f32 	%f1747, %f3767, 0f3E568512, %f704;
	fma.rn.f32 	%f705, %f3651, 0f3D8D2250, %f1747;
	mul.f32 	%f706, %f3766, 0f3F3A6918;
	fma.rn.f32 	%f707, %f3767, 0f3EB01C5F, %f706;
	mul.f32 	%f708, %f3766, 0f3F2C909F;
	fma.rn.f32 	%f1748, %f3767, 0f3E8B6190, %f708;
	fma.rn.f32 	%f709, %f3651, 0f3D5BE98A, %f1748;
	setp.gt.s32 	%p312, %r22, 2;
	@%p312 bra 	$L__BB0_578;
	setp.eq.s32 	%p316, %r22, 0;
	@%p316 bra 	$L__BB0_585;
	setp.eq.s32 	%p317, %r22, 1;
	@%p317 bra 	$L__BB0_584;
	setp.eq.s32 	%p318, %r22, 2;
	mov.f32 	%f3753, %f705;
	@%p318 bra 	$L__BB0_585;
	bra.uni 	$L__BB0_581;
$L__BB0_578:
	setp.eq.s32 	%p313, %r22, 3;
	@%p313 bra 	$L__BB0_583;
	setp.eq.s32 	%p314, %r22, 4;
	mov.f32 	%f3753, %f709;
	@%p314 bra 	$L__BB0_585;
	setp.eq.s32 	%p315, %r22, 5;
	@%p315 bra 	$L__BB0_582;
$L__BB0_581:
	max.f32 	%f1751, %f3767, %f3766;
	max.f32 	%f3753, %f1751, %f3651;
	bra.uni 	$L__BB0_585;
$L__BB0_582:
	add.f32 	%f1749, %f3766, %f3767;
	add.f32 	%f1750, %f3651, %f1749;
	div.rn.f32 	%f3753, %f1750, 0f40400000;
	bra.uni 	$L__BB0_585;
$L__BB0_583:
	fma.rn.f32 	%f3753, %f3651, 0fBD93BA3A, %f707;
	bra.uni 	$L__BB0_585;
$L__BB0_584:
	mov.f32 	%f3753, %f703;
$L__BB0_585:
	fma.rn.f32 	%f1752, %f865, 0f3F000000, 0f3F800000;
	mul.f32 	%f714, %f1752, %f3767;
	mul.f32 	%f715, %f1752, %f3651;
	fma.rn.f32 	%f1753, %f714, 0f3E59B3D0, %f700;
	fma.rn.f32 	%f3754, %f715, 0f3D93DD98, %f1753;
	fma.rn.f32 	%f1754, %f714, 0f3E86809D, %f702;
	fma.rn.f32 	%f717, %f715, 0f3D72E48F, %f1754;
	fma.rn.f32 	%f1755, %f714, 0f3E568512, %f704;
	fma.rn.f32 	%f718, %f715, 0f3D8D2250, %f1755;
	fma.rn.f32 	%f719, %f714, 0f3EB01C5F, %f706;
	fma.rn.f32 	%f1756, %f714, 0f3E8B6190, %f708;
	fma.rn.f32 	%f720, %f715, 0f3D5BE98A, %f1756;
	add.f32 	%f1757, %f3766, %f714;
	add.f32 	%f721, %f715, %f1757;
	@%p312 bra 	$L__BB0_589;
	setp.eq.s32 	%p323, %r22, 0;
	@%p323 bra 	$L__BB0_596;
	setp.eq.s32 	%p324, %r22, 1;
	@%p324 bra 	$L__BB0_595;
	setp.eq.s32 	%p325, %r22, 2;
	mov.f32 	%f3754, %f718;
	@%p325 bra 	$L__BB0_596;
	bra.uni 	$L__BB0_592;
$L__BB0_589:
	setp.eq.s32 	%p320, %r22, 3;
	@%p320 bra 	$L__BB0_594;
	setp.eq.s32 	%p321, %r22, 4;
	mov.f32 	%f3754, %f720;
	@%p321 bra 	$L__BB0_596;
	setp.eq.s32 	%p322, %r22, 5;
	@%p322 bra 	$L__BB0_593;
$L__BB0_592:
	max.f32 	%f1758, %f714, %f3766;
	max.f32 	%f3754, %f1758, %f715;
	bra.uni 	$L__BB0_596;
$L__BB0_593:
	div.rn.f32 	%f3754, %f721, 0f40400000;
	bra.uni 	$L__BB0_596;
$L__BB0_594:
	fma.rn.f32 	%f3754, %f715, 0fBD93BA3A, %f719;
	bra.uni 	$L__BB0_596;
$L__BB0_595:
	mov.f32 	%f3754, %f717;
$L__BB0_596:
	div.rn.f32 	%f1759, %f3754, %f3753;
	div.rn.f32 	%f3767, %f714, %f1759;
	div.rn.f32 	%f3766, %f3766, %f1759;
	div.rn.f32 	%f3651, %f715, %f1759;
$L__BB0_597:
	@%p82 bra 	$L__BB0_624;
	min.f32 	%f1761, %f3767, %f3766;
	min.f32 	%f1762, %f1761, %f3651;
	max.f32 	%f1763, %f3767, %f3766;
	max.f32 	%f732, %f1763, %f3651;
	sub.f32 	%f733, %f732, %f1762;
	setp.eq.f32 	%p327, %f732, 0f00000000;
	mov.f32 	%f3759, 0f00000000;
	mov.f32 	%f3760, %f3759;
	@%p327 bra 	$L__BB0_607;
	setp.eq.f32 	%p328, %f733, 0f00000000;
	mov.f32 	%f3758, 0f00000000;
	@%p328 bra 	$L__BB0_605;
	setp.neu.f32 	%p329, %f3767, %f732;
	@%p329 bra 	$L__BB0_602;
	sub.f32 	%f1769, %f3766, %f3651;
	div.rn.f32 	%f3758, %f1769, %f733;
	bra.uni 	$L__BB0_605;
$L__BB0_602:
	setp.neu.f32 	%p330, %f3766, %f732;
	@%p330 bra 	$L__BB0_604;
	sub.f32 	%f1767, %f3651, %f3767;
	div.rn.f32 	%f1768, %f1767, %f733;
	add.f32 	%f3758, %f1768, 0f40000000;
	bra.uni 	$L__BB0_605;
$L__BB0_604:
	sub.f32 	%f1765, %f3767, %f3766;
	div.rn.f32 	%f1766, %f1765, %f733;
	add.f32 	%f3758, %f1766, 0f40800000;
$L__BB0_605:
	div.rn.f32 	%f3759, %f733, %f732;
	cvt.f64.f32 	%fd19, %f3758;
	mul.f64 	%fd20, %fd19, 0d3FC5555555555555;
	cvt.rn.f32.f64 	%f3760, %fd20;
	setp.geu.f32 	%p331, %f3760, 0f00000000;
	@%p331 bra 	$L__BB0_607;
	add.f32 	%f3760, %f3760, 0f3F800000;
$L__BB0_607:
	div.rn.f32 	%f1770, %f866, 0f43B40000;
	add.f32 	%f743, %f1770, %f3760;
	add.f32 	%f1771, %f867, 0f3F800000;
	mul.f32 	%f744, %f1771, %f3759;
	setp.eq.f32 	%p332, %f744, 0f00000000;
	mov.f32 	%f3651, %f732;
	mov.f32 	%f3766, %f732;
	mov.f32 	%f3767, %f732;
	@%p332 bra 	$L__BB0_624;
	add.f32 	%f1772, %f743, 0fBF800000;
	setp.ge.f32 	%p333, %f743, 0f3F800000;
	selp.f32 	%f1773, %f1772, %f743, %p333;
	add.f32 	%f1774, %f743, 0f3F800000;
	setp.lt.f32 	%p334, %f743, 0f00000000;
	selp.f32 	%f1775, %f1774, %f1773, %p334;
	mul.f32 	%f745, %f1775, 0f40C00000;
	cvt.rmi.f32.f32 	%f1776, %f745;
	cvt.rzi.s32.f32 	%r16, %f1776;
	setp.lt.s32 	%p335, %r16, 0;
	@%p335 bra 	$L__BB0_610;
	mul.hi.u32 	%r198, %r16, -1431655765;
	shr.u32 	%r199, %r198, 2;
	mul.lo.s32 	%r200, %r199, 6;
	sub.s32 	%r546, %r16, %r200;
	bra.uni 	$L__BB0_611;
$L__BB0_610:
	neg.s32 	%r194, %r16;
	mul.hi.u32 	%r195, %r194, -1431655765;
	shr.u32 	%r196, %r195, 2;
	mad.lo.s32 	%r197, %r196, 6, %r16;
	add.s32 	%r546, %r197, 6;
$L__BB0_611:
	cvt.rn.f32.s32 	%f1777, %r16;
	sub.f32 	%f1778, %f745, %f1777;
	mov.f32 	%f1779, 0f3F800000;
	sub.f32 	%f1780, %f1779, %f744;
	mul.f32 	%f3651, %f732, %f1780;
	mul.f32 	%f1781, %f744, %f1778;
	sub.f32 	%f1782, %f1779, %f1781;
	mul.f32 	%f747, %f732, %f1782;
	sub.f32 	%f1783, %f1779, %f1778;
	mul.f32 	%f1784, %f744, %f1783;
	sub.f32 	%f1785, %f1779, %f1784;
	mul.f32 	%f748, %f732, %f1785;
	add.s32 	%r201, %r546, -2;
	setp.lt.u32 	%p336, %r201, 2;
	@%p336 bra 	$L__BB0_614;
	setp.eq.s32 	%p337, %r546, 1;
	mov.f32 	%f3766, %f732;
	mov.f32 	%f3767, %f747;
	@%p337 bra 	$L__BB0_624;
	setp.eq.s32 	%p338, %r546, 4;
	mov.f32 	%f3767, %f732;
	mov.f32 	%f3763, %f3651;
	mov.f32 	%f3764, %f748;
	@%p338 bra 	$L__BB0_622;
	bra.uni 	$L__BB0_615;
$L__BB0_614:
	mov.f32 	%f3767, %f3651;
$L__BB0_615:
	add.s32 	%r202, %r546, -1;
	setp.lt.u32 	%p339, %r202, 2;
	@%p339 bra 	$L__BB0_618;
	setp.eq.s32 	%p340, %r546, 0;
	mov.f32 	%f3766, %f748;
	@%p340 bra 	$L__BB0_624;
	setp.eq.s32 	%p341, %r546, 3;
	mov.f32 	%f3766, %f3651;
	mov.f32 	%f3763, %f747;
	mov.f32 	%f3764, %f3767;
	@%p341 bra 	$L__BB0_622;
	bra.uni 	$L__BB0_619;
$L__BB0_618:
	mov.f32 	%f3766, %f732;
$L__BB0_619:
	setp.eq.s32 	%p342, %r546, 1;
	@%p342 bra 	$L__BB0_624;
	setp.eq.s32 	%p343, %r546, 2;
	@%p343 bra 	$L__BB0_623;
	setp.eq.s32 	%p344, %r546, 4;
	mov.f32 	%f3763, %f3766;
	mov.f32 	%f3764, %f3767;
	mov.f32 	%f3651, %f747;
	@%p344 bra 	$L__BB0_622;
	bra.uni 	$L__BB0_624;
$L__BB0_622:
	mov.f32 	%f3651, %f732;
	mov.f32 	%f3766, %f3763;
	mov.f32 	%f3767, %f3764;
	bra.uni 	$L__BB0_624;
$L__BB0_623:
	mov.f32 	%f3651, %f748;
$L__BB0_624:
	setp.eq.f32 	%p345, %f868, 0f3F800000;
	@%p345 bra 	$L__BB0_626;
	setp.ltu.f32 	%p346, %f3767, %f871;
	sub.f32 	%f1786, %f3767, %f871;
	fma.rn.f32 	%f1787, %f868, %f1786, %f871;
	selp.f32 	%f3767, %f3767, %f1787, %p346;
$L__BB0_626:
	setp.eq.f32 	%p347, %f3734, 0f3F800000;
	@%p347 bra 	$L__BB0_628;
	setp.ltu.f32 	%p348, %f3766, %f871;
	sub.f32 	%f1788, %f3766, %f871;
	fma.rn.f32 	%f1789, %f3734, %f1788, %f871;
	selp.f32 	%f3766, %f3766, %f1789, %p348;
$L__BB0_628:
	setp.eq.f32 	%p349, %f3735, 0f3F800000;
	@%p349 bra 	$L__BB0_630;
	setp.ltu.f32 	%p350, %f3651, %f871;
	sub.f32 	%f1790, %f3651, %f871;
	fma.rn.f32 	%f1791, %f3735, %f1790, %f871;
	selp.f32 	%f3651, %f3651, %f1791, %p350;
$L__BB0_630:
	setp.eq.f32 	%p351, %f872, 0f00000000;
	setp.gtu.f32 	%p352, %f3767, %f875;
	or.pred  	%p353, %p351, %p352;
	@%p353 bra 	$L__BB0_632;
	div.rn.f32 	%f1792, %f3767, %f875;
	mov.f32 	%f1793, 0f3F800000;
	sub.f32 	%f1794, %f1793, %f1792;
	fma.rn.f32 	%f1795, %f872, %f1794, %f1792;
	mul.f32 	%f3767, %f875, %f1795;
$L__BB0_632:
	setp.eq.f32 	%p354, %f3736, 0f00000000;
	setp.gtu.f32 	%p355, %f3766, %f875;
	or.pred  	%p356, %p354, %p355;
	@%p356 bra 	$L__BB0_634;
	div.rn.f32 	%f1796, %f3766, %f875;
	mov.f32 	%f1797, 0f3F800000;
	sub.f32 	%f1798, %f1797, %f1796;
	fma.rn.f32 	%f1799, %f3736, %f1798, %f1796;
	mul.f32 	%f3766, %f875, %f1799;
$L__BB0_634:
	setp.eq.f32 	%p357, %f3737, 0f00000000;
	setp.gtu.f32 	%p358, %f3651, %f875;
	or.pred  	%p359, %p357, %p358;
	@%p359 bra 	$L__BB0_636;
	div.rn.f32 	%f1800, %f3651, %f875;
	mov.f32 	%f1801, 0f3F800000;
	sub.f32 	%f1802, %f1801, %f1800;
	fma.rn.f32 	%f1803, %f3737, %f1802, %f1800;
	mul.f32 	%f3651, %f875, %f1803;
$L__BB0_636:
	setp.eq.f32 	%p360, %f879, 0f00000000;
	setp.neu.f32 	%p361, %f876, 0f00000000;
	add.f32 	%f1804, %f876, %f3767;
	selp.f32 	%f3776, %f1804, %f3767, %p361;
	setp.neu.f32 	%p362, %f3738, 0f00000000;
	add.f32 	%f1805, %f3738, %f3766;
	selp.f32 	%f3781, %f1805, %f3766, %p362;
	setp.neu.f32 	%p363, %f3739, 0f00000000;
	add.f32 	%f1806, %f3739, %f3651;
	selp.f32 	%f3786, %f1806, %f3651, %p363;
	@%p360 bra 	$L__BB0_656;
	setp.ltu.f32 	%p364, %f3776, %f882;
	setp.gtu.f32 	%p365, %f3776, %f883;
	or.pred  	%p366, %p364, %p365;
	mov.f32 	%f3774, 0f3F800000;
	mov.f32 	%f3777, %f3776;
	@%p366 bra 	$L__BB0_655;
	sub.f32 	%f1808, %f3776, %f882;
	sub.f32 	%f771, %f883, %f882;
	div.rn.f32 	%f772, %f1808, %f771;
	rcp.rn.f32 	%f773, %f879;
	mul.f32 	%f1809, %f773, 0f3F000000;
	cvt.rzi.f32.f32 	%f1810, %f1809;
	add.f32 	%f1811, %f1810, %f1810;
	sub.f32 	%f1812, %f773, %f1811;
	abs.f32 	%f774, %f1812;
	abs.f32 	%f775, %f772;
	setp.lt.f32 	%p367, %f775, 0f00800000;
	mul.f32 	%f1813, %f775, 0f4B800000;
	selp.f32 	%f1814, %f1813, %f775, %p367;
	selp.f32 	%f1815, 0fC1C00000, 0f00000000, %p367;
	mov.b32 	%r203, %f1814;
	add.s32 	%r204, %r203, -1060439283;
	and.b32  	%r205, %r204, -8388608;
	sub.s32 	%r206, %r203, %r205;
	mov.b32 	%f1816, %r206;
	cvt.rn.f32.s32 	%f1817, %r205;
	fma.rn.f32 	%f1818, %f1817, 0f34000000, %f1815;
	add.f32 	%f1819, %f1816, 0fBF800000;
	add.f32 	%f1820, %f1816, 0f3F800000;
	rcp.approx.ftz.f32 	%f1821, %f1820;
	add.f32 	%f1822, %f1819, %f1819;
	mul.f32 	%f1823, %f1822, %f1821;
	mul.f32 	%f1824, %f1823, %f1823;
	sub.f32 	%f1825, %f1819, %f1823;
	add.f32 	%f1826, %f1825, %f1825;
	neg.f32 	%f1827, %f1823;
	fma.rn.f32 	%f1828, %f1827, %f1819, %f1826;
	mul.rn.f32 	%f1829, %f1821, %f1828;
	fma.rn.f32 	%f1830, %f1824, 0f3A2C32E4, 0f3B52E7DB;
	fma.rn.f32 	%f1831, %f1830, %f1824, 0f3C93BB73;
	fma.rn.f32 	%f1832, %f1831, %f1824, 0f3DF6384F;
	mul.rn.f32 	%f1833, %f1832, %f1824;
	fma.rn.f32 	%f1834, %f1823, 0f3FB8AA3B, %f1818;
	sub.f32 	%f1835, %f1818, %f1834;
	fma.rn.f32 	%f1836, %f1823, 0f3FB8AA3B, %f1835;
	fma.rn.f32 	%f1837, %f1829, 0f3FB8AA3B, %f1836;
	fma.rn.f32 	%f1838, %f1823, 0f32A55E34, %f1837;
	mul.f32 	%f1839, %f1833, 0f40400000;
	fma.rn.f32 	%f1840, %f1839, %f1829, %f1838;
	fma.rn.f32 	%f1841, %f1833, %f1823, %f1840;
	add.rn.f32 	%f1842, %f1834, %f1841;
	neg.f32 	%f1843, %f1834;
	add.rn.f32 	%f1844, %f1842, %f1843;
	neg.f32 	%f1845, %f1844;
	add.rn.f32 	%f1846, %f1841, %f1845;
	mul.rn.f32 	%f1847, %f1842, %f773;
	neg.f32 	%f1848, %f1847;
	fma.rn.f32 	%f1849, %f1842, %f773, %f1848;
	fma.rn.f32 	%f1850, %f1846, %f773, %f1849;
	cvt.rni.f32.f32 	%f1851, %f1847;
	sub.f32 	%f1852, %f1847, %f1851;
	add.f32 	%f1853, %f1852, %f1850;
	fma.rn.f32 	%f1854, %f1853, 0f391FCB8E, 0f3AAF85ED;
	fma.rn.f32 	%f1855, %f1854, %f1853, 0f3C1D9856;
	fma.rn.f32 	%f1856, %f1855, %f1853, 0f3D6357BB;
	fma.rn.f32 	%f1857, %f1856, %f1853, 0f3E75FDEC;
	fma.rn.f32 	%f1858, %f1857, %f1853, 0f3F317218;
	fma.rn.f32 	%f1859, %f1858, %f1853, 0f3F800000;
	cvt.rzi.s32.f32 	%r207, %f1851;
	setp.gt.f32 	%p368, %f1851, 0f00000000;
	selp.b32 	%r208, 0, -2097152000, %p368;
	add.s32 	%r209, %r208, 2130706432;
	mov.b32 	%f1860, %r209;
	mul.f32 	%f1861, %f1859, %f1860;
	shl.b32 	%r210, %r207, 23;
	sub.s32 	%r211, %r210, %r208;
	mov.b32 	%f1862, %r211;
	mul.f32 	%f1863, %f1861, %f1862;
	abs.f32 	%f1864, %f1847;
	setp.gt.f32 	%p369, %f1864, 0f43180000;
	setp.lt.f32 	%p370, %f1847, 0f00000000;
	selp.f32 	%f1865, 0f00000000, 0f7F800000, %p370;
	selp.f32 	%f776, %f1865, %f1863, %p369;
	setp.eq.f32 	%p371, %f772, 0f3F800000;
	setp.eq.f32 	%p372, %f773, 0f00000000;
	or.pred  	%p373, %p372, %p371;
	@%p373 bra 	$L__BB0_646;
	setp.num.f32 	%p374, %f775, %f775;
	abs.f32 	%f1866, %f773;
	setp.num.f32 	%p375, %f1866, %f1866;
	and.pred  	%p376, %p374, %p375;
	@%p376 bra 	$L__BB0_641;
	add.rn.f32 	%f3774, %f772, %f773;
	bra.uni 	$L__BB0_646;
$L__BB0_641:
	setp.neu.f32 	%p377, %f772, 0f00000000;
	setp.neu.f32 	%p378, %f775, 0f7F800000;
	and.pred  	%p379, %p377, %p378;
	@%p379 bra 	$L__BB0_643;
	setp.neu.f32 	%p386, %f774, 0f3F800000;
	add.f32 	%f1871, %f772, %f772;
	mov.b32 	%r212, %f1871;
	setp.lt.f32 	%p387, %f773, 0f00000000;
	xor.b32  	%r213, %r212, 2139095040;
	selp.b32 	%r214, %r213, %r212, %p387;
	and.b32  	%r215, %r214, 2147483647;
	selp.b32 	%r216, %r215, %r214, %p386;
	mov.b32 	%f3774, %r216;
	bra.uni 	$L__BB0_646;
$L__BB0_643:
	setp.eq.f32 	%p380, %f772, 0fBF800000;
	setp.eq.f32 	%p381, %f1866, 0f7F800000;
	and.pred  	%p382, %p380, %p381;
	@%p382 bra 	$L__BB0_646;
	setp.geu.f32 	%p383, %f772, 0f00000000;
	mov.f32 	%f3774, %f776;
	@%p383 bra 	$L__BB0_646;
	setp.neu.f32 	%p384, %f774, 0f3F800000;
	neg.f32 	%f1868, %f776;
	selp.f32 	%f1869, %f776, %f1868, %p384;
	cvt.rmi.f32.f32 	%f1870, %f773;
	setp.neu.f32 	%p385, %f773, %f1870;
	selp.f32 	%f3774, 0f7FFFFFFF, %f1869, %p385;
$L__BB0_646:
	fma.rn.f32 	%f3776, %f771, %f3774, %f882;
	mov.f32 	%f3775, 0f3F800000;
	sub.f32 	%f783, %f3775, %f772;
	mul.f32 	%f1873, %f879, 0f3F000000;
	cvt.rzi.f32.f32 	%f1874, %f1873;
	add.f32 	%f1875, %f1874, %f1874;
	sub.f32 	%f1876, %f879, %f1875;
	abs.f32 	%f784, %f1876;
	abs.f32 	%f785, %f783;
	setp.lt.f32 	%p388, %f785, 0f00800000;
	mul.f32 	%f1877, %f785, 0f4B800000;
	selp.f32 	%f1878, %f1877, %f785, %p388;
	selp.f32 	%f1879, 0fC1C00000, 0f00000000, %p388;
	mov.b32 	%r217, %f1878;
	add.s32 	%r218, %r217, -1060439283;
	and.b32  	%r219, %r218, -8388608;
	sub.s32 	%r220, %r217, %r219;
	mov.b32 	%f1880, %r220;
	cvt.rn.f32.s32 	%f1881, %r219;
	fma.rn.f32 	%f1882, %f1881, 0f34000000, %f1879;
	add.f32 	%f1883, %f1880, 0fBF800000;
	add.f32 	%f1884, %f1880, 0f3F800000;
	rcp.approx.ftz.f32 	%f1885, %f1884;
	add.f32 	%f1886, %f1883, %f1883;
	mul.f32 	%f1887, %f1886, %f1885;
	mul.f32 	%f1888, %f1887, %f1887;
	sub.f32 	%f1889, %f1883, %f1887;
	add.f32 	%f1890, %f1889, %f1889;
	neg.f32 	%f1891, %f1887;
	fma.rn.f32 	%f1892, %f1891, %f1883, %f1890;
	mul.rn.f32 	%f1893, %f1885, %f1892;
	fma.rn.f32 	%f1894, %f1888, 0f3A2C32E4, 0f3B52E7DB;
	fma.rn.f32 	%f1895, %f1894, %f1888, 0f3C93BB73;
	fma.rn.f32 	%f1896, %f1895, %f1888, 0f3DF6384F;
	mul.rn.f32 	%f1897, %f1896, %f1888;
	fma.rn.f32 	%f1898, %f1887, 0f3FB8AA3B, %f1882;
	sub.f32 	%f1899, %f1882, %f1898;
	fma.rn.f32 	%f1900, %f1887, 0f3FB8AA3B, %f1899;
	fma.rn.f32 	%f1901, %f1893, 0f3FB8AA3B, %f1900;
	fma.rn.f32 	%f1902, %f1887, 0f32A55E34, %f1901;
	mul.f32 	%f1903, %f1897, 0f40400000;
	fma.rn.f32 	%f1904, %f1903, %f1893, %f1902;
	fma.rn.f32 	%f1905, %f1897, %f1887, %f1904;
	add.rn.f32 	%f1906, %f1898, %f1905;
	neg.f32 	%f1907, %f1898;
	add.rn.f32 	%f1908, %f1906, %f1907;
	neg.f32 	%f1909, %f1908;
	add.rn.f32 	%f1910, %f1905, %f1909;
	mul.rn.f32 	%f1911, %f1906, %f879;
	neg.f32 	%f1912, %f1911;
	fma.rn.f32 	%f1913, %f1906, %f879, %f1912;
	fma.rn.f32 	%f1914, %f1910, %f879, %f1913;
	cvt.rni.f32.f32 	%f1915, %f1911;
	sub.f32 	%f1916, %f1911, %f1915;
	add.f32 	%f1917, %f1916, %f1914;
	fma.rn.f32 	%f1918, %f1917, 0f391FCB8E, 0f3AAF85ED;
	fma.rn.f32 	%f1919, %f1918, %f1917, 0f3C1D9856;
	fma.rn.f32 	%f1920, %f1919, %f1917, 0f3D6357BB;
	fma.rn.f32 	%f1921, %f1920, %f1917, 0f3E75FDEC;
	fma.rn.f32 	%f1922, %f1921, %f1917, 0f3F317218;
	fma.rn.f32 	%f1923, %f1922, %f1917, 0f3F800000;
	cvt.rzi.s32.f32 	%r221, %f1915;
	setp.gt.f32 	%p389, %f1915, 0f00000000;
	selp.b32 	%r222, 0, -2097152000, %p389;
	add.s32 	%r223, %r222, 2130706432;
	mov.b32 	%f1924, %r223;
	mul.f32 	%f1925, %f1923, %f1924;
	shl.b32 	%r224, %r221, 23;
	sub.s32 	%r225, %r224, %r222;
	mov.b32 	%f1926, %r225;
	mul.f32 	%f1927, %f1925, %f1926;
	abs.f32 	%f1928, %f1911;
	setp.gt.f32 	%p390, %f1928, 0f43180000;
	setp.lt.f32 	%p391, %f1911, 0f00000000;
	selp.f32 	%f1929, 0f00000000, 0f7F800000, %p391;
	selp.f32 	%f786, %f1929, %f1927, %p390;
	setp.eq.f32 	%p392, %f783, 0f3F800000;
	@%p392 bra 	$L__BB0_654;
	setp.num.f32 	%p393, %f785, %f785;
	abs.f32 	%f1930, %f879;
	setp.num.f32 	%p394, %f1930, %f1930;
	and.pred  	%p395, %p393, %p394;
	@%p395 bra 	$L__BB0_649;
	add.rn.f32 	%f3775, %f783, %f879;
	bra.uni 	$L__BB0_654;
$L__BB0_649:
	setp.neu.f32 	%p396, %f783, 0f00000000;
	setp.neu.f32 	%p397, %f785, 0f7F800000;
	and.pred  	%p398, %p396, %p397;
	@%p398 bra 	$L__BB0_651;
	setp.neu.f32 	%p405, %f784, 0f3F800000;
	add.f32 	%f1935, %f783, %f783;
	mov.b32 	%r226, %f1935;
	setp.lt.f32 	%p406, %f879, 0f00000000;
	xor.b32  	%r227, %r226, 2139095040;
	selp.b32 	%r228, %r227, %r226, %p406;
	and.b32  	%r229, %r228, 2147483647;
	selp.b32 	%r230, %r229, %r228, %p405;
	mov.b32 	%f3775, %r230;
	bra.uni 	$L__BB0_654;
$L__BB0_651:
	setp.eq.f32 	%p399, %f783, 0fBF800000;
	setp.eq.f32 	%p400, %f1930, 0f7F800000;
	and.pred  	%p401, %p399, %p400;
	@%p401 bra 	$L__BB0_654;
	setp.geu.f32 	%p402, %f783, 0f00000000;
	mov.f32 	%f3775, %f786;
	@%p402 bra 	$L__BB0_654;
	setp.neu.f32 	%p403, %f784, 0f3F800000;
	neg.f32 	%f1932, %f786;
	selp.f32 	%f1933, %f786, %f1932, %p403;
	cvt.rmi.f32.f32 	%f1934, %f879;
	setp.neu.f32 	%p404, %f879, %f1934;
	selp.f32 	%f3775, 0f7FFFFFFF, %f1933, %p404;
$L__BB0_654:
	mov.f32 	%f1936, 0f3F800000;
	sub.f32 	%f1937, %f1936, %f3775;
	fma.rn.f32 	%f3777, %f771, %f1937, %f882;
$L__BB0_655:
	setp.eq.s32 	%p407, %r24, 1;
	selp.f32 	%f3776, %f3777, %f3776, %p407;
$L__BB0_656:
	setp.eq.f32 	%p408, %f649, 0f00000000;
	@%p408 bra 	$L__BB0_676;
	setp.ltu.f32 	%p409, %f3781, %f882;
	setp.gtu.f32 	%p410, %f3781, %f883;
	or.pred  	%p411, %p409, %p410;
	mov.f32 	%f3779, 0f3F800000;
	mov.f32 	%f3782, %f3781;
	@%p411 bra 	$L__BB0_675;
	sub.f32 	%f1939, %f3781, %f882;
	sub.f32 	%f797, %f883, %f882;
	div.rn.f32 	%f798, %f1939, %f797;
	rcp.rn.f32 	%f799, %f649;
	mul.f32 	%f1940, %f799, 0f3F000000;
	cvt.rzi.f32.f32 	%f1941, %f1940;
	add.f32 	%f1942, %f1941, %f1941;
	sub.f32 	%f1943, %f799, %f1942;
	abs.f32 	%f800, %f1943;
	abs.f32 	%f801, %f798;
	setp.lt.f32 	%p412, %f801, 0f00800000;
	mul.f32 	%f1944, %f801, 0f4B800000;
	selp.f32 	%f1945, %f1944, %f801, %p412;
	selp.f32 	%f1946, 0fC1C00000, 0f00000000, %p412;
	mov.b32 	%r231, %f1945;
	add.s32 	%r232, %r231, -1060439283;
	and.b32  	%r233, %r232, -8388608;
	sub.s32 	%r234, %r231, %r233;
	mov.b32 	%f1947, %r234;
	cvt.rn.f32.s32 	%f1948, %r233;
	fma.rn.f32 	%f1949, %f1948, 0f34000000, %f1946;
	add.f32 	%f1950, %f1947, 0fBF800000;
	add.f32 	%f1951, %f1947, 0f3F800000;
	rcp.approx.ftz.f32 	%f1952, %f1951;
	add.f32 	%f1953, %f1950, %f1950;
	mul.f32 	%f1954, %f1953, %f1952;
	mul.f32 	%f1955, %f1954, %f1954;
	sub.f32 	%f1956, %f1950, %f1954;
	add.f32 	%f1957, %f1956, %f1956;
	neg.f32 	%f1958, %f1954;
	fma.rn.f32 	%f1959, %f1958, %f1950, %f1957;
	mul.rn.f32 	%f1960, %f1952, %f1959;
	fma.rn.f32 	%f1961, %f1955, 0f3A2C32E4, 0f3B52E7DB;
	fma.rn.f32 	%f1962, %f1961, %f1955, 0f3C93BB73;
	fma.rn.f32 	%f1963, %f1962, %f1955, 0f3DF6384F;
	mul.rn.f32 	%f1964, %f1963, %f1955;
	fma.rn.f32 	%f1965, %f1954, 0f3FB8AA3B, %f1949;
	sub.f32 	%f1966, %f1949, %f1965;
	fma.rn.f32 	%f1967, %f1954, 0f3FB8AA3B, %f1966;
	fma.rn.f32 	%f1968, %f1960, 0f3FB8AA3B, %f1967;
	fma.rn.f32 	%f1969, %f1954, 0f32A55E34, %f1968;
	mul.f32 	%f1970, %f1964, 0f40400000;
	fma.rn.f32 	%f1971, %f1970, %f1960, %f1969;
	fma.rn.f32 	%f1972, %f1964, %f1954, %f1971;
	add.rn.f32 	%f1973, %f1965, %f1972;
	neg.f32 	%f1974, %f1965;
	add.rn.f32 	%f1975, %f1973, %f1974;
	neg.f32 	%f1976, %f1975;
	add.rn.f32 	%f1977, %f1972, %f1976;
	mul.rn.f32 	%f1978, %f1973, %f799;
	neg.f32 	%f1979, %f1978;
	fma.rn.f32 	%f1980, %f1973, %f799, %f1979;
	fma.rn.f32 	%f1981, %f1977, %f799, %f1980;
	cvt.rni.f32.f32 	%f1982, %f1978;
	sub.f32 	%f1983, %f1978, %f1982;
	add.f32 	%f1984, %f1983, %f1981;
	fma.rn.f32 	%f1985, %f1984, 0f391FCB8E, 0f3AAF85ED;
	fma.rn.f32 	%f1986, %f1985, %f1984, 0f3C1D9856;
	fma.rn.f32 	%f1987, %f1986, %f1984, 0f3D6357BB;
	fma.rn.f32 	%f1988, %f1987, %f1984, 0f3E75FDEC;
	fma.rn.f32 	%f1989, %f1988, %f1984, 0f3F317218;
	fma.rn.f32 	%f1990, %f1989, %f1984, 0f3F800000;
	cvt.rzi.s32.f32 	%r235, %f1982;
	setp.gt.f32 	%p413, %f1982, 0f00000000;
	selp.b32 	%r236, 0, -2097152000, %p413;
	add.s32 	%r237, %r236, 2130706432;
	mov.b32 	%f1991, %r237;
	mul.f32 	%f1992, %f1990, %f1991;
	shl.b32 	%r238, %r235, 23;
	sub.s32 	%r239, %r238, %r236;
	mov.b32 	%f1993, %r239;
	mul.f32 	%f1994, %f1992, %f1993;
	abs.f32 	%f1995, %f1978;
	setp.gt.f32 	%p414, %f1995, 0f43180000;
	setp.lt.f32 	%p415, %f1978, 0f00000000;
	selp.f32 	%f1996, 0f00000000, 0f7F800000, %p415;
	selp.f32 	%f802, %f1996, %f1994, %p414;
	setp.eq.f32 	%p416, %f798, 0f3F800000;
	setp.eq.f32 	%p417, %f799, 0f00000000;
	or.pred  	%p418, %p417, %p416;
	@%p418 bra 	$L__BB0_666;
	setp.num.f32 	%p419, %f801, %f801;
	abs.f32 	%f1997, %f799;
	setp.num.f32 	%p420, %f1997, %f1997;
	and.pred  	%p421, %p419, %p420;
	@%p421 bra 	$L__BB0_661;
	add.rn.f32 	%f3779, %f798, %f799;
	bra.uni 	$L__BB0_666;
$L__BB0_661:
	setp.neu.f32 	%p422, %f798, 0f00000000;
	setp.neu.f32 	%p423, %f801, 0f7F800000;
	and.pred  	%p424, %p422, %p423;
	@%p424 bra 	$L__BB0_663;
	setp.neu.f32 	%p431, %f800, 0f3F800000;
	add.f32 	%f2002, %f798, %f798;
	mov.b32 	%r240, %f2002;
	setp.lt.f32 	%p432, %f799, 0f00000000;
	xor.b32  	%r241, %r240, 2139095040;
	selp.b32 	%r242, %r241, %r240, %p432;
	and.b32  	%r243, %r242, 2147483647;
	selp.b32 	%r244, %r243, %r242, %p431;
	mov.b32 	%f3779, %r244;
	bra.uni 	$L__BB0_666;
$L__BB0_663:
	setp.eq.f32 	%p425, %f798, 0fBF800000;
	setp.eq.f32 	%p426, %f1997, 0f7F800000;
	and.pred  	%p427, %p425, %p426;
	@%p427 bra 	$L__BB0_666;
	setp.geu.f32 	%p428, %f798, 0f00000000;
	mov.f32 	%f3779, %f802;
	@%p428 bra 	$L__BB0_666;
	setp.neu.f32 	%p429, %f800, 0f3F800000;
	neg.f32 	%f1999, %f802;
	selp.f32 	%f2000, %f802, %f1999, %p429;
	cvt.rmi.f32.f32 	%f2001, %f799;
	setp.neu.f32 	%p430, %f799, %f2001;
	selp.f32 	%f3779, 0f7FFFFFFF, %f2000, %p430;
$L__BB0_666:
	fma.rn.f32 	%f3781, %f797, %f3779, %f882;
	mov.f32 	%f3780, 0f3F800000;
	sub.f32 	%f809, %f3780, %f798;
	mul.f32 	%f2004, %f649, 0f3F000000;
	cvt.rzi.f32.f32 	%f2005, %f2004;
	add.f32 	%f2006, %f2005, %f2005;
	sub.f32 	%f2007, %f649, %f2006;
	abs.f32 	%f810, %f2007;
	abs.f32 	%f811, %f809;
	setp.lt.f32 	%p433, %f811, 0f00800000;
	mul.f32 	%f2008, %f811, 0f4B800000;
	selp.f32 	%f2009, %f2008, %f811, %p433;
	selp.f32 	%f2010, 0fC1C00000, 0f00000000, %p433;
	mov.b32 	%r245, %f2009;
	add.s32 	%r246, %r245, -1060439283;
	and.b32  	%r247, %r246, -8388608;
	sub.s32 	%r248, %r245, %r247;
	mov.b32 	%f2011, %r248;
	cvt.rn.f32.s32 	%f2012, %r247;
	fma.rn.f32 	%f2013, %f2012, 0f34000000, %f2010;
	add.f32 	%f2014, %f2011, 0fBF800000;
	add.f32 	%f2015, %f2011, 0f3F800000;
	rcp.approx.ftz.f32 	%f2016, %f2015;
	add.f32 	%f2017, %f2014, %f2014;
	mul.f32 	%f2018, %f2017, %f2016;
	mul.f32 	%f2019, %f2018, %f2018;
	sub.f32 	%f2020, %f2014, %f2018;
	add.f32 	%f2021, %f2020, %f2020;
	neg.f32 	%f2022, %f2018;
	fma.rn.f32 	%f2023, %f2022, %f2014, %f2021;
	mul.rn.f32 	%f2024, %f2016, %f2023;
	fma.rn.f32 	%f2025, %f2019, 0f3A2C32E4, 0f3B52E7DB;
	fma.rn.f32 	%f2026, %f2025, %f2019, 0f3C93BB73;
	fma.rn.f32 	%f2027, %f2026, %f2019, 0f3DF6384F;
	mul.rn.f32 	%f2028, %f2027, %f2019;
	fma.rn.f32 	%f2029, %f2018, 0f3FB8AA3B, %f2013;
	sub.f32 	%f2030, %f2013, %f2029;
	fma.rn.f32 	%f2031, %f2018, 0f3FB8AA3B, %f2030;
	fma.rn.f32 	%f2032, %f2024, 0f3FB8AA3B, %f2031;
	fma.rn.f32 	%f2033, %f2018, 0f32A55E34, %f2032;
	mul.f32 	%f2034, %f2028, 0f40400000;
	fma.rn.f32 	%f2035, %f2034, %f2024, %f2033;
	fma.rn.f32 	%f2036, %f2028, %f2018, %f2035;
	add.rn.f32 	%f2037, %f2029, %f2036;
	neg.f32 	%f2038, %f2029;
	add.rn.f32 	%f2039, %f2037, %f2038;
	neg.f32 	%f2040, %f2039;
	add.rn.f32 	%f2041, %f2036, %f2040;
	mul.rn.f32 	%f2042, %f2037, %f649;
	neg.f32 	%f2043, %f2042;
	fma.rn.f32 	%f2044, %f2037, %f649, %f2043;
	fma.rn.f32 	%f2045, %f2041, %f649, %f2044;
	cvt.rni.f32.f32 	%f2046, %f2042;
	sub.f32 	%f2047, %f2042, %f2046;
	add.f32 	%f2048, %f2047, %f2045;
	fma.rn.f32 	%f2049, %f2048, 0f391FCB8E, 0f3AAF85ED;
	fma.rn.f32 	%f2050, %f2049, %f2048, 0f3C1D9856;
	fma.rn.f32 	%f2051, %f2050, %f2048, 0f3D6357BB;
	fma.rn.f32 	%f2052, %f2051, %f2048, 0f3E75FDEC;
	fma.rn.f32 	%f2053, %f2052, %f2048, 0f3F317218;
	fma.rn.f32 	%f2054, %f2053, %f2048, 0f3F800000;
	cvt.rzi.s32.f32 	%r249, %f2046;
	setp.gt.f32 	%p434, %f2046, 0f00000000;
	selp.b32 	%r250, 0, -2097152000, %p434;
	add.s32 	%r251, %r250, 2130706432;
	mov.b32 	%f2055, %r251;
	mul.f32 	%f2056, %f2054, %f2055;
	shl.b32 	%r252, %r249, 23;
	sub.s32 	%r253, %r252, %r250;
	mov.b32 	%f2057, %r253;
	mul.f32 	%f2058, %f2056, %f2057;
	abs.f32 	%f2059, %f2042;
	setp.gt.f32 	%p435, %f2059, 0f43180000;
	setp.lt.f32 	%p436, %f2042, 0f00000000;
	selp.f32 	%f2060, 0f00000000, 0f7F800000, %p436;
	selp.f32 	%f812, %f2060, %f2058, %p435;
	setp.eq.f32 	%p437, %f809, 0f3F800000;
	@%p437 bra 	$L__BB0_674;
	setp.num.f32 	%p438, %f811, %f811;
	abs.f32 	%f2061, %f649;
	setp.num.f32 	%p439, %f2061, %f2061;
	and.pred  	%p440, %p438, %p439;
	@%p440 bra 	$L__BB0_669;
	add.rn.f32 	%f3780, %f809, %f649;
	bra.uni 	$L__BB0_674;
$L__BB0_669:
	setp.neu.f32 	%p441, %f809, 0f00000000;
	setp.neu.f32 	%p442, %f811, 0f7F800000;
	and.pred  	%p443, %p441, %p442;
	@%p443 bra 	$L__BB0_671;
	setp.neu.f32 	%p450, %f810, 0f3F800000;
	add.f32 	%f2066, %f809, %f809;
	mov.b32 	%r254, %f2066;
	setp.lt.f32 	%p451, %f649, 0f00000000;
	xor.b32  	%r255, %r254, 2139095040;
	selp.b32 	%r256, %r255, %r254, %p451;
	and.b32  	%r257, %r256, 2147483647;
	selp.b32 	%r258, %r257, %r256, %p450;
	mov.b32 	%f3780, %r258;
	bra.uni 	$L__BB0_674;
$L__BB0_671:
	setp.eq.f32 	%p444, %f809, 0fBF800000;
	setp.eq.f32 	%p445, %f2061, 0f7F800000;
	and.pred  	%p446, %p444, %p445;
	@%p446 bra 	$L__BB0_674;
	setp.geu.f32 	%p447, %f809, 0f00000000;
	mov.f32 	%f3780, %f812;
	@%p447 bra 	$L__BB0_674;
	setp.neu.f32 	%p448, %f810, 0f3F800000;
	neg.f32 	%f2063, %f812;
	selp.f32 	%f2064, %f812, %f2063, %p448;
	cvt.rmi.f32.f32 	%f2065, %f649;
	setp.neu.f32 	%p449, %f649, %f2065;
	selp.f32 	%f3780, 0f7FFFFFFF, %f2064, %p449;
$L__BB0_674:
	mov.f32 	%f2067, 0f3F800000;
	sub.f32 	%f2068, %f2067, %f3780;
	fma.rn.f32 	%f3782, %f797, %f2068, %f882;
$L__BB0_675:
	setp.eq.s32 	%p452, %r24, 1;
	selp.f32 	%f3781, %f3782, %f3781, %p452;
$L__BB0_676:
	setp.eq.f32 	%p453, %f650, 0f00000000;
	@%p453 bra 	$L__BB0_696;
	setp.ltu.f32 	%p454, %f3786, %f882;
	setp.gtu.f32 	%p455, %f3786, %f883;
	or.pred  	%p456, %p454, %p455;
	mov.f32 	%f3784, 0f3F800000;
	mov.f32 	%f3787, %f3786;
	@%p456 bra 	$L__BB0_695;
	sub.f32 	%f2070, %f3786, %f882;
	sub.f32 	%f823, %f883, %f882;
	div.rn.f32 	%f824, %f2070, %f823;
	rcp.rn.f32 	%f825, %f650;
	mul.f32 	%f2071, %f825, 0f3F000000;
	cvt.rzi.f32.f32 	%f2072, %f2071;
	add.f32 	%f2073, %f2072, %f2072;
	sub.f32 	%f2074, %f825, %f2073;
	abs.f32 	%f826, %f2074;
	abs.f32 	%f827, %f824;
	setp.lt.f32 	%p457, %f827, 0f00800000;
	mul.f32 	%f2075, %f827, 0f4B800000;
	selp.f32 	%f2076, %f2075, %f827, %p457;
	selp.f32 	%f2077, 0fC1C00000, 0f00000000, %p457;
	mov.b32 	%r259, %f2076;
	add.s32 	%r260, %r259, -1060439283;
	and.b32  	%r261, %r260, -8388608;
	sub.s32 	%r262, %r259, %r261;
	mov.b32 	%f2078, %r262;
	cvt.rn.f32.s32 	%f2079, %r261;
	fma.rn.f32 	%f2080, %f2079, 0f34000000, %f2077;
	add.f32 	%f2081, %f2078, 0fBF800000;
	add.f32 	%f2082, %f2078, 0f3F800000;
	rcp.approx.ftz.f32 	%f2083, %f2082;
	add.f32 	%f2084, %f2081, %f2081;
	mul.f32 	%f2085, %f2084, %f2083;
	mul.f32 	%f2086, %f2085, %f2085;
	sub.f32 	%f2087, %f2081, %f2085;
	add.f32 	%f2088, %f2087, %f2087;
	neg.f32 	%f2089, %f2085;
	fma.rn.f32 	%f2090, %f2089, %f2081, %f2088;
	mul.rn.f32 	%f2091, %f2083, %f2090;
	fma.rn.f32 	%f2092, %f2086, 0f3A2C32E4, 0f3B52E7DB;
	fma.rn.f32 	%f2093, %f2092, %f2086, 0f3C93BB73;
	fma.rn.f32 	%f2094, %f2093, %f2086, 0f3DF6384F;
	mul.rn.f32 	%f2095, %f2094, %f2086;
	fma.rn.f32 	%f2096, %f2085, 0f3FB8AA3B, %f2080;
	sub.f32 	%f2097, %f2080, %f2096;
	fma.rn.f32 	%f2098, %f2085, 0f3FB8AA3B, %f2097;
	fma.rn.f32 	%f2099, %f2091, 0f3FB8AA3B, %f2098;
	fma.rn.f32 	%f2100, %f2085, 0f32A55E34, %f2099;
	mul.f32 	%f2101, %f2095, 0f40400000;
	fma.rn.f32 	%f2102, %f2101, %f2091, %f2100;
	fma.rn.f32 	%f2103, %f2095, %f2085, %f2102;
	add.rn.f32 	%f2104, %f2096, %f2103;
	neg.f32 	%f2105, %f2096;
	add.rn.f32 	%f2106, %f2104, %f2105;
	neg.f32 	%f2107, %f2106;
	add.rn.f32 	%f2108, %f2103, %f2107;
	mul.rn.f32 	%f2109, %f2104, %f825;
	neg.f32 	%f2110, %f2109;
	fma.rn.f32 	%f2111, %f2104, %f825, %f2110;
	fma.rn.f32 	%f2112, %f2108, %f825, %f2111;
	cvt.rni.f32.f32 	%f2113, %f2109;
	sub.f32 	%f2114, %f2109, %f2113;
	add.f32 	%f2115, %f2114, %f2112;
	fma.rn.f32 	%f2116, %f2115, 0f391FCB8E, 0f3AAF85ED;
	fma.rn.f32 	%f2117, %f2116, %f2115, 0f3C1D9856;
	fma.rn.f32 	%f2118, %f2117, %f2115, 0f3D6357BB;
	fma.rn.f32 	%f2119, %f2118, %f2115, 0f3E75FDEC;
	fma.rn.f32 	%f2120, %f2119, %f2115, 0f3F317218;
	fma.rn.f32 	%f2121, %f2120, %f2115, 0f3F800000;
	cvt.rzi.s32.f32 	%r263, %f2113;
	setp.gt.f32 	%p458, %f2113, 0f00000000;
	selp.b32 	%r264, 0, -2097152000, %p458;
	add.s32 	%r265, %r264, 2130706432;
	mov.b32 	%f2122, %r265;
	mul.f32 	%f2123, %f2121, %f2122;
	shl.b32 	%r266, %r263, 23;
	sub.s32 	%r267, %r266, %r264;
	mov.b32 	%f2124, %r267;
	mul.f32 	%f2125, %f2123, %f2124;
	abs.f32 	%f2126, %f2109;
	setp.gt.f32 	%p459, %f2126, 0f43180000;
	setp.lt.f32 	%p460, %f2109, 0f00000000;
	selp.f32 	%f2127, 0f00000000, 0f7F800000, %p460;
	selp.f32 	%f828, %f2127, %f2125, %p459;
	setp.eq.f32 	%p461, %f824, 0f3F800000;
	setp.eq.f32 	%p462, %f825, 0f00000000;
	or.pred  	%p463, %p462, %p461;
	@%p463 bra 	$L__BB0_686;
	setp.num.f32 	%p464, %f827, %f827;
	abs.f32 	%f2128, %f825;
	setp.num.f32 	%p465, %f2128, %f2128;
	and.pred  	%p466, %p464, %p465;
	@%p466 bra 	$L__BB0_681;
	add.rn.f32 	%f3784, %f824, %f825;
	bra.uni 	$L__BB0_686;
$L__BB0_681:
	setp.neu.f32 	%p467, %f824, 0f00000000;
	setp.neu.f32 	%p468, %f827, 0f7F800000;
	and.pred  	%p469, %p467, %p468;
	@%p469 bra 	$L__BB0_683;
	setp.neu.f32 	%p476, %f826, 0f3F800000;
	add.f32 	%f2133, %f824, %f824;
	mov.b32 	%r268, %f2133;
	setp.lt.f32 	%p477, %f825, 0f00000000;
	xor.b32  	%r269, %r268, 2139095040;
	selp.b32 	%r270, %r269, %r268, %p477;
	and.b32  	%r271, %r270, 2147483647;
	selp.b32 	%r272, %r271, %r270, %p476;
	mov.b32 	%f3784, %r272;
	bra.uni 	$L__BB0_686;
$L__BB0_683:
	setp.eq.f32 	%p470, %f824, 0fBF800000;
	setp.eq.f32 	%p471, %f2128, 0f7F800000;
	and.pred  	%p472, %p470, %p471;
	@%p472 bra 	$L__BB0_686;
	setp.geu.f32 	%p473, %f824, 0f00000000;
	mov.f32 	%f3784, %f828;
	@%p473 bra 	$L__BB0_686;
	setp.neu.f32 	%p474, %f826, 0f3F800000;
	neg.f32 	%f2130, %f828;
	selp.f32 	%f2131, %f828, %f2130, %p474;
	cvt.rmi.f32.f32 	%f2132, %f825;
	setp.neu.f32 	%p475, %f825, %f2132;
	selp.f32 	%f3784, 0f7FFFFFFF, %f2131, %p475;
$L__BB0_686:
	fma.rn.f32 	%f3786, %f823, %f3784, %f882;
	mov.f32 	%f3785, 0f3F800000;
	sub.f32 	%f835, %f3785, %f824;
	mul.f32 	%f2135, %f650, 0f3F000000;
	cvt.rzi.f32.f32 	%f2136, %f2135;
	add.f32 	%f2137, %f2136, %f2136;
	sub.f32 	%f2138, %f650, %f2137;
	abs.f32 	%f836, %f2138;
	abs.f32 	%f837, %f835;
	setp.lt.f32 	%p478, %f837, 0f00800000;
	mul.f32 	%f2139, %f837, 0f4B800000;
	selp.f32 	%f2140, %f2139, %f837, %p478;
	selp.f32 	%f2141, 0fC1C00000, 0f00000000, %p478;
	mov.b32 	%r273, %f2140;
	add.s32 	%r274, %r273, -1060439283;
	and.b32  	%r275, %r274, -8388608;
	sub.s32 	%r276, %r273, %r275;
	mov.b32 	%f2142, %r276;
	cvt.rn.f32.s32 	%f2143, %r275;
	fma.rn.f32 	%f2144, %f2143, 0f34000000, %f2141;
	add.f32 	%f2145, %f2142, 0fBF800000;
	add.f32 	%f2146, %f2142, 0f3F800000;
	rcp.approx.ftz.f32 	%f2147, %f2146;
	add.f32 	%f2148, %f2145, %f2145;
	mul.f32 	%f2149, %f2148, %f2147;
	mul.f32 	%f2150, %f2149, %f2149;
	sub.f32 	%f2151, %f2145, %f2149;
	add.f32 	%f2152, %f2151, %f2151;
	neg.f32 	%f2153, %f2149;
	fma.rn.f32 	%f2154, %f2153, %f2145, %f2152;
	mul.rn.f32 	%f2155, %f2147, %f2154;
	fma.rn.f32 	%f2156, %f2150, 0f3A2C32E4, 0f3B52E7DB;
	fma.rn.f32 	%f2157, %f2156, %f2150, 0f3C93BB73;
	fma.rn.f32 	%f2158, %f2157, %f2150, 0f3DF6384F;
	mul.rn.f32 	%f2159, %f2158, %f2150;
	fma.rn.f32 	%f2160, %f2149, 0f3FB8AA3B, %f2144;
	sub.f32 	%f2161, %f2144, %f2160;
	fma.rn.f32 	%f2162, %f2149, 0f3FB8AA3B, %f2161;
	fma.rn.f32 	%f2163, %f2155, 0f3FB8AA3B, %f2162;
	fma.rn.f32 	%f2164, %f2149, 0f32A55E34, %f2163;
	mul.f32 	%f2165, %f2159, 0f40400000;
	fma.rn.f32 	%f2166, %f2165, %f2155, %f2164;
	fma.rn.f32 	%f2167, %f2159, %f2149, %f2166;
	add.rn.f32 	%f2168, %f2160, %f2167;
	neg.f32 	%f2169, %f2160;
	add.rn.f32 	%f2170, %f2168, %f2169;
	neg.f32 	%f2171, %f2170;
	add.rn.f32 	%f2172, %f2167, %f2171;
	mul.rn.f32 	%f2173, %f2168, %f650;
	neg.f32 	%f2174, %f2173;
	fma.rn.f32 	%f2175, %f2168, %f650, %f2174;
	fma.rn.f32 	%f2176, %f2172, %f650, %f2175;
	cvt.rni.f32.f32 	%f2177, %f2173;
	sub.f32 	%f2178, %f2173, %f2177;
	add.f32 	%f2179, %f2178, %f2176;
	fma.rn.f32 	%f2180, %f2179, 0f391FCB8E, 0f3AAF85ED;
	fma.rn.f32 	%f2181, %f2180, %f2179, 0f3C1D9856;
	fma.rn.f32 	%f2182, %f2181, %f2179, 0f3D6357BB;
	fma.rn.f32 	%f2183, %f2182, %f2179, 0f3E75FDEC;
	fma.rn.f32 	%f2184, %f2183, %f2179, 0f3F317218;
	fma.rn.f32 	%f2185, %f2184, %f2179, 0f3F800000;
	cvt.rzi.s32.f32 	%r277, %f2177;
	setp.gt.f32 	%p479, %f2177, 0f00000000;
	selp.b32 	%r278, 0, -2097152000, %p479;
	add.s32 	%r279, %r278, 2130706432;
	mov.b32 	%f2186, %r279;
	mul.f32 	%f2187, %f2185, %f2186;
	shl.b32 	%r280, %r277, 23;
	sub.s32 	%r281, %r280, %r278;
	mov.b32 	%f2188, %r281;
	mul.f32 	%f2189, %f2187, %f2188;
	abs.f32 	%f2190, %f2173;
	setp.gt.f32 	%p480, %f2190, 0f43180000;
	setp.lt.f32 	%p481, %f2173, 0f00000000;
	selp.f32 	%f2191, 0f00000000, 0f7F800000, %p481;
	selp.f32 	%f838, %f2191, %f2189, %p480;
	setp.eq.f32 	%p482, %f835, 0f3F800000;
	@%p482 bra 	$L__BB0_694;
	setp.num.f32 	%p483, %f837, %f837;
	abs.f32 	%f2192, %f650;
	setp.num.f32 	%p484, %f2192, %f2192;
	and.pred  	%p485, %p483, %p484;
	@%p485 bra 	$L__BB0_689;
	add.rn.f32 	%f3785, %f835, %f650;
	bra.uni 	$L__BB0_694;
$L__BB0_689:
	setp.neu.f32 	%p486, %f835, 0f00000000;
	setp.neu.f32 	%p487, %f837, 0f7F800000;
	and.pred  	%p488, %p486, %p487;
	@%p488 bra 	$L__BB0_691;
	setp.neu.f32 	%p495, %f836, 0f3F800000;
	add.f32 	%f2197, %f835, %f835;
	mov.b32 	%r282, %f2197;
	setp.lt.f32 	%p496, %f650, 0f00000000;
	xor.b32  	%r283, %r282, 2139095040;
	selp.b32 	%r284, %r283, %r282, %p496;
	and.b32  	%r285, %r284, 2147483647;
	selp.b32 	%r286, %r285, %r284, %p495;
	mov.b32 	%f3785, %r286;
	bra.uni 	$L__BB0_694;
$L__BB0_691:
	setp.eq.f32 	%p489, %f835, 0fBF800000;
	setp.eq.f32 	%p490, %f2192, 0f7F800000;
	and.pred  	%p491, %p489, %p490;
	@%p491 bra 	$L__BB0_694;
	setp.geu.f32 	%p492, %f835, 0f00000000;
	mov.f32 	%f3785, %f838;
	@%p492 bra 	$L__BB0_694;
	setp.neu.f32 	%p493, %f836, 0f3F800000;
	neg.f32 	%f2194, %f838;
	selp.f32 	%f2195, %f838, %f2194, %p493;
	cvt.rmi.f32.f32 	%f2196, %f650;
	setp.neu.f32 	%p494, %f650, %f2196;
	selp.f32 	%f3785, 0f7FFFFFFF, %f2195, %p494;
$L__BB0_694:
	mov.f32 	%f2198, 0f3F800000;
	sub.f32 	%f2199, %f2198, %f3785;
	fma.rn.f32 	%f3787, %f823, %f2199, %f882;
$L__BB0_695:
	setp.eq.s32 	%p497, %r24, 1;
	selp.f32 	%f3786, %f3787, %f3786, %p497;
$L__BB0_696:
	cvt.rn.f32.u32 	%f849, %r33;
	sub.f32 	%f2201, %f849, %f5;
	div.rn.f32 	%f850, %f2201, %f4;
	setp.ltu.f32 	%p498, %f3776, %f850;
	mov.f32 	%f3789, 0f00000000;
	@%p498 bra 	$L__BB0_698;
	add.f32 	%f2202, %f5, %f849;
	div.rn.f32 	%f2203, %f2202, %f4;
	setp.le.f32 	%p499, %f3776, %f2203;
	selp.f32 	%f3789, 0f3F800000, 0f00000000, %p499;
$L__BB0_698:
	setp.ltu.f32 	%p500, %f3781, %f850;
	mov.f32 	%f3790, 0f00000000;
	@%p500 bra 	$L__BB0_700;
	add.f32 	%f2205, %f5, %f849;
	div.rn.f32 	%f2206, %f2205, %f4;
	setp.le.f32 	%p501, %f3781, %f2206;
	selp.f32 	%f3790, 0f3F800000, 0f00000000, %p501;
$L__BB0_700:
	setp.ltu.f32 	%p502, %f3786, %f850;
	mov.f32 	%f3791, 0f00000000;
	@%p502 bra 	$L__BB0_702;
	add.f32 	%f2208, %f5, %f849;
	div.rn.f32 	%f2209, %f2208, %f4;
	setp.le.f32 	%p503, %f3786, %f2209;
	selp.f32 	%f3791, 0f3F800000, 0f00000000, %p503;
$L__BB0_702:
	setp.eq.f32 	%p504, %f3789, 0f00000000;
	selp.f32 	%f3792, %f3721, %f3789, %p504;
	setp.eq.f32 	%p505, %f3790, 0f00000000;
	selp.f32 	%f3793, %f3726, %f3790, %p505;
	setp.eq.f32 	%p506, %f3791, 0f00000000;
	selp.f32 	%f3794, %f3731, %f3791, %p506;
$L__BB0_703:
	ld.param.u64 	%rd9, [_Z16VideoGradeKernelPKfPfiiiiiifffffffffffffffffffff_param_1];
	cvta.to.global.u64 	%rd6, %rd9;
	mul.wide.s32 	%rd7, %r3, 4;
	add.s64 	%rd8, %rd6, %rd7;
	st.global.f32 	[%rd8], %f3792;
	st.global.f32 	[%rd8+4], %f3793;
	st.global.f32 	[%rd8+8], %f3794;
	ld.global.f32 	%f3531, [%rd1+12];
	st.global.f32 	[%rd8+12], %f3531;
$L__BB0_704:
	ret;

}


// ===== COMPILED SASS (sm_100) =====

	.target	sm_100

	.elftype	@"ET_EXEC"


//--------------------- .note.nv.tkinfo           --------------------------
	.section	.note.nv.tkinfo,"",@"SHT_NOTE"
	.sectionflags	@"SHF_NOTE_NV_TKINFO"
	.tkinfo
        /*0018*/ 	.word	0x00000002
        /*0030*/ 	.string	""
        /*0030*/ 	.string	"ptxas"
        /*0030*/ 	.string	"Cuda compilation tools, release 13.0, V13.0.88"
        /*0030*/ 	.string	"Build cuda_13.0.r13.0/compiler.36424714_0"
        /*0030*/ 	.string	"-arch sm_100 -m 64 "



//--------------------- .note.nv.cuinfo           --------------------------
	.section	.note.nv.cuinfo,"",@"SHT_NOTE"
	.sectionflags	@"SHF_NOTE_NV_CUINFO"
        /*0018*/ 	.short	0x0002
        /*001a*/ 	.short	0x0064
        /*001c*/ 	.short	0x0082
	.zero		2


//--------------------- .nv.info                  --------------------------
	.section	.nv.info,"",@"SHT_CUDA_INFO"
	.align	4


	//----- nvinfo : EIATTR_REGCOUNT
	.align		4
        /*0000*/ 	.byte	0x04, 0x2f
        /*0002*/ 	.short	(.L_1 - .L_0)
	.align		4
.L_0:
        /*0004*/ 	.word	index@(_Z16VideoGradeKernelPKfPfiiiiiifffffffffffffffffffff)
        /*0008*/ 	.word	0x00000028


	//----- nvinfo : EIATTR_FRAME_SIZE
	.align		4
.L_1:
        /*000c*/ 	.byte	0x04, 0x11
        /*000e*/ 	.short	(.L_3 - .L_2)
	.align		4
.L_2:
        /*0010*/ 	.word	index@($__internal_1_$__cuda_sm3x_div_rn_noftz_f32_slowpath)
        /*0014*/ 	.word	0x00000000


	//----- nvinfo : EIATTR_FRAME_SIZE
	.align		4
.L_3:
        /*0018*/ 	.byte	0x04, 0x11
        /*001a*/ 	.short	(.L_5 - .L_4)
	.align		4
.L_4:
        /*001c*/ 	.word	index@($__internal_0_$__cuda_sm20_rcp_rn_f32_slowpath)
        /*0020*/ 	.word	0x00000000


	//----- nvinfo : EIATTR_FRAME_SIZE
	.align		4
.L_5:
        /*0024*/ 	.byte	0x04, 0x11
        /*0026*/ 	.short	(.L_7 - .L_6)
	.align		4
.L_6:
        /*0028*/ 	.word	index@(_Z16VideoGradeKernelPKfPfiiiiiifffffffffffffffffffff)
        /*002c*/ 	.word	0x00000000


	//----- nvinfo : EIATTR_MIN_STACK_SIZE
	.align		4
.L_7:
        /*0030*/ 	.byte	0x04, 0x12
        /*0032*/ 	.short	(.L_9 - .L_8)
	.align		4
.L_8:
        /*0034*/ 	.word	index@(_Z16VideoGradeKernelPKfPfiiiiiifffffffffffffffffffff)
        /*0038*/ 	.word	0x00000000
.L_9:


//--------------------- .nv.compat                --------------------------
	.section	.nv.compat,"",@"SHT_CUDA_COMPAT_INFO"
	.align	4
        /*0000*/ 	.byte	0x02, 0x09, 0x00, 0x00, 0x02, 0x02, 0x01, 0x00, 0x02, 0x05, 0x05, 0x00, 0x03, 0x07, 0x01, 0x01
        /*0010*/ 	.byte	0x02, 0x03, 0x00, 0x00, 0x02, 0x06, 0x01, 0x00, 0x04, 0x0b, 0x08, 0x00, 0x01, 0x00, 0x00, 0x00
        /*0020*/ 	.byte	0x00, 0x00, 0x00, 0x00


//--------------------- .nv.info._Z16VideoGradeKernelPKfPfiiiiiifffffffffffffffffffff --------------------------
	.section	.nv.info._Z16VideoGradeKernelPKfPfiiiiiifffffffffffffffffffff,"",@"SHT_CUDA_INFO"
	.sectionflags	@""
	.align	4


	//----- nvinfo : EIATTR_CUDA_API_VERSION
	.align		4
        /*0000*/ 	.byte	0x04, 0x37
        /*0002*/ 	.short	(.L_11 - .L_10)
.L_10:
        /*0004*/ 	.word	0x00000082


	//----- nvinfo : EIATTR_KPARAM_INFO
	.align		4
.L_11:
        /*0008*/ 	.byte	0x04, 0x17
        /*000a*/ 	.short	(.L_13 - .L_12)
.L_12:
        /*000c*/ 	.word	0x00000000
        /*0010*/ 	.short	0x001c
        /*0012*/ 	.short	0x0078
        /*0014*/ 	.byte	0x00, 0xf0, 0x11, 0x00


	//----- nvinfo : EIATTR_KPARAM_INFO
	.align		4
.L_13:
        /*0018*/ 	.byte	0x04, 0x17
        /*001a*/ 	.short	(.L_15 - .L_14)
.L_14:
        /*001c*/ 	.word	0x00000000
        /*0020*/ 	.short	0x001b
        /*0022*/ 	.short	0x0074
        /*0024*/ 	.byte	0x00, 0xf0, 0x11, 0x00


	//----- nvinfo : EIATTR_KPARAM_INFO
	.align		4
.L_15:
        /*0028*/ 	.byte	0x04, 0x17
        /*002a*/ 	.short	(.L_17 - .L_16)
.L_16:
        /*002c*/ 	.word	0x00000000
        /*0030*/ 	.short	0x001a
        /*0032*/ 	.short	0x0070
        /*0034*/ 	.byte	0x00, 0xf0, 0x11, 0x00


	//----- nvinfo : EIATTR_KPARAM_INFO
	.align		4
.L_17:
        /*0038*/ 	.byte	0x04, 0x17
        /*003a*/ 	.short	(.L_19 - .L_18)
.L_18:
        /*003c*/ 	.word	0x00000000
        /*0040*/ 	.short	0x0019
        /*0042*/ 	.short	0x006c
        /*0044*/ 	.byte	0x00, 0xf0, 0x11, 0x00


	//----- nvinfo : EIATTR_KPARAM_INFO
	.align		4
.L_19:
        /*0048*/ 	.byte	0x04, 0x17
        /*004a*/ 	.short	(.L_21 - .L_20)
.L_20:
        /*004c*/ 	.word	0x00000000
        /*0050*/ 	.short	0x0018
        /*0052*/ 	.short	0x0068
        /*0054*/ 	.byte	0x00, 0xf0, 0x11, 0x00


	//----- nvinfo : EIATTR_KPARAM_INFO
	.align		4
.L_21:
        /*0058*/ 	.byte	0x04, 0x17
        /*005a*/ 	.short	(.L_23 - .L_22)
.L_22:
        /*005c*/ 	.word	0x00000000
        /*0060*/ 	.short	0x0017
        /*0062*/ 	.short	0x0064
        /*0064*/ 	.byte	0x00, 0xf0, 0x11, 0x00


	//----- nvinfo : EIATTR_KPARAM_INFO
	.align		4
.L_23:
        /*0068*/ 	.byte	0x04, 0x17
        /*006a*/ 	.short	(.L_25 - .L_24)
.L_24:
        /*006c*/ 	.word	0x00000000
        /*0070*/ 	.short	0x0016
        /*0072*/ 	.short	0x0060
        /*0074*/ 	.byte	0x00, 0xf0, 0x11, 0x00


	//----- nvinfo : EIATTR_KPARAM_INFO
	.align		4
.L_25:
        /*0078*/ 	.byte	0x04, 0x17
        /*007a*/ 	.short	(.L_27 - .L_26)
.L_26:
        /*007c*/ 	.word	0x00000000
        /*0080*/ 	.short	0x0015
        /*0082*/ 	.short	0x005c
        /*0084*/ 	.byte	0x00, 0xf0, 0x11, 0x00


	//----- nvinfo : EIATTR_KPARAM_INFO
	.align		4
.L_27:
        /*0088*/ 	.byte	0x04, 0x17
        /*008a*/ 	.short	(.L_29 - .L_28)
.L_28:
        /*008c*/ 	.word	0x00000000
        /*0090*/ 	.short	0x0014
        /*0092*/ 	.short	0x0058
        /*0094*/ 	.byte	0x00, 0xf0, 0x11, 0x00


	//----- nvinfo : EIATTR_KPARAM_INFO
	.align		4
.L_29:
        /*0098*/ 	.byte	0x04, 0x17
        /*009a*/ 	.short	(.L_31 - .L_30)
.L_30:
        /*009c*/ 	.word	0x00000000
        /*00a0*/ 	.short	0x0013
        /*00a2*/ 	.short	0x0054
        /*00a4*/ 	.byte	0x00, 0xf0, 0x11, 0x00


	//----- nvinfo : EIATTR_KPARAM_INFO
	.align		4
.L_31:
        /*00a8*/ 	.byte	0x04, 0x17
        /*00aa*/ 	.short	(.L_33 - .L_32)
.L_32:
        /*00ac*/ 	.word	0x00000000
        /*00b0*/ 	.short	0x0012
        /*00b2*/ 	.short	0x0050
        /*00b4*/ 	.byte	0x00, 0xf0, 0x11, 0x00


	//----- nvinfo : EIATTR_KPARAM_INFO
	.align		4
.L_33:
        /*00b8*/ 	.byte	0x04, 0x17
        /*00ba*/ 	.short	(.L_35 - .L_34)
.L_34:
        /*00bc*/ 	.word	0x00000000
        /*00c0*/ 	.short	0x0011
        /*00c2*/ 	.short	0x004c
        /*00c4*/ 	.byte	0x00, 0xf0, 0x11, 0x00


	//----- nvinfo : EIATTR_KPARAM_INFO
	.align		4
.L_35:
        /*00c8*/ 	.byte	0x04, 0x17
        /*00ca*/ 	.short	(.L_37 - .L_36)
.L_36:
        /*00cc*/ 	.word	0x00000000
        /*00d0*/ 	.short	0x0010
        /*00d2*/ 	.short	0x0048
        /*00d4*/ 	.byte	0x00, 0xf0, 0x11, 0x00


	//----- nvinfo : EIATTR_KPARAM_INFO
	.align		4
.L_37:
        /*00d8*/ 	.byte	0x04, 0x17
        /*00da*/ 	.short	(.L_39 - .L_38)
.L_38:
        /*00dc*/ 	.word	0x00000000
        /*00e0*/ 	.short	0x000f
        /*00e2*/ 	.short	0x0044
        /*00e4*/ 	.byte	0x00, 0xf0, 0x11, 0x00


	//----- nvinfo : EIATTR_KPARAM_INFO
	.align		4
.L_39:
        /*00e8*/ 	.byte	0x04, 0x17
        /*00ea*/ 	.short	(.L_41 - .L_40)
.L_40:
        /*00ec*/ 	.word	0x00000000
        /*00f0*/ 	.short	0x000e
        /*00f2*/ 	.short	0x0040
        /*00f4*/ 	.byte	0x00, 0xf0, 0x11, 0x00


	//----- nvinfo : EIATTR_KPARAM_INFO
	.align		4
.L_41:
        /*00f8*/ 	.byte	0x04, 0x17
        /*00fa*/ 	.short	(.L_43 - .L_42)
.L_42:
        /*00fc*/ 	.word	0x00000000
        /*0100*/ 	.short	0x000d
        /*0102*/ 	.short	0x003c
        /*0104*/ 	.byte	0x00, 0xf0, 0x11, 0x00


	//----- nvinfo : EIATTR_KPARAM_INFO
	.align		4
.L_43:
        /*0108*/ 	.byte	0x04, 0x17
        /*010a*/ 	.short	(.L_45 - .L_44)
.L_44:
        /*010c*/ 	.word	0x00000000
        /*0110*/ 	.short	0x000c
        /*0112*/ 	.short	0x0038
        /*0114*/ 	.byte	0x00, 0xf0, 0x11, 0x00


	//----- nvinfo : EIATTR_KPARAM_INFO
	.align		4
.L_45:
        /*0118*/ 	.byte	0x04, 0x17
        /*011a*/ 	.short	(.L_47 - .L_46)
.L_46:
        /*011c*/ 	.word	0x00000000
        /*0120*/ 	.short	0x000b
        /*0122*/ 	.short	0x0034
        /*0124*/ 	.byte	0x00, 0xf0, 0x11, 0x00


	//----- nvinfo : EIATTR_KPARAM_INFO
	.align		4
.L_47:
        /*0128*/ 	.byte	0x04, 0x17
        /*012a*/ 	.short	(.L_49 - .L_48)
.L_48:
        /*012c*/ 	.word	0x00000000
        /*0130*/ 	.short	0x000a
        /*0132*/ 	.short	0x0030
        /*0134*/ 	.byte	0x00, 0xf0, 0x11, 0x00


	//----- nvinfo : EIATTR_KPARAM_INFO
	.align		4
.L_49:
        /*0138*/ 	.byte	0x04, 0x17
        /*013a*/ 	.short	(.L_51 - .L_50)
.L_50:
        /*013c*/ 	.word	0x00000000
        /*0140*/ 	.short	0x0009
        /*0142*/ 	.short	0x002c
        /*0144*/ 	.byte	0x00, 0xf0, 0x11, 0x00


	//----- nvinfo : EIATTR_KPARAM_INFO
	.align		4
.L_51:
        /*0148*/ 	.byte	0x04, 0x17
        /*014a*/ 	.short	(.L_53 - .L_52)
.L_52:
        /*014c*/ 	.word	0x00000000
        /*0150*/ 	.short	0x0008
        /*0152*/ 	.short	0x0028
        /*0154*/ 	.byte	0x00, 0xf0, 0x11, 0x00


	//----- nvinfo : EIATTR_KPARAM_INFO
	.align		4
.L_53:
        /*0158*/ 	.byte	0x04, 0x17
        /*015a*/ 	.short	(.L_55 - .L_54)
.L_54:
        /*015c*/ 	.word	0x00000000
        /*0160*/ 	.short	0x0007
        /*0162*/ 	.short	0x0024
        /*0164*/ 	.byte	0x00, 0xf0, 0x11, 0x00


	//----- nvinfo : EIATTR_KPARAM_INFO
	.align		4
.L_55:
        /*0168*/ 	.byte	0x04, 0x17
        /*016a*/ 	.short	(.L_57 - .L_56)
.L_56:
        /*016c*/ 	.word	0x00000000
        /*0170*/ 	.short	0x0006
        /*0172*/ 	.short	0x0020
        /*0174*/ 	.byte	0x00, 0xf0, 0x11, 0x00


	//----- nvinfo : EIATTR_KPARAM_INFO
	.align		4
.L_57:
        /*0178*/ 	.byte	0x04, 0x17
        /*017a*/ 	.short	(.L_59 - .L_58)
.L_58:
        /*017c*/ 	.word	0x00000000
        /*0180*/ 	.short	0x0005
        /*0182*/ 	.short	0x001c
        /*0184*/ 	.byte	0x00, 0xf0, 0x11, 0x00


	//----- nvinfo : EIATTR_KPARAM_INFO
	.align		4
.L_59:
        /*0188*/ 	.byte	0x04, 0x17
        /*018a*/ 	.short	(.L_61 - .L_60)
.L_60:
        /*018c*/ 	.word	0x00000000
        /*0190*/ 	.short	0x0004
        /*0192*/ 	.short	0x0018
        /*0194*/ 	.byte	0x00, 0xf0, 0x11, 0x00


	//----- nvinfo : EIATTR_KPARAM_INFO
	.align		4
.L_61:
        /*0198*/ 	.byte	0x04, 0x17
        /*019a*/ 	.short	(.L_63 - .L_62)
.L_62:
        /*019c*/ 	.word	0x00000000
        /*01a0*/ 	.short	0x0003
        /*01a2*/ 	.short	0x0014
        /*01a4*/ 	.byte	0x00, 0xf0, 0x11, 0x00


	//----- nvinfo : EIATTR_KPARAM_INFO
	.align		4
.L_63:
        /*01a8*/ 	.byte	0x04, 0x17
        /*01aa*/ 	.short	(.L_65 - .L_64)
.L_64:
        /*01ac*/ 	.word	0x00000000
        /*01b0*/ 	.short	0x0002
        /*01b2*/ 	.short	0x0010
        /*01b4*/ 	.byte	0x00, 0xf0, 0x11, 0x00


	//----- nvinfo : EIATTR_KPARAM_INFO
	.align		4
.L_65:
        /*01b8*/ 	.byte	0x04, 0x17
        /*01ba*/ 	.short	(.L_67 - .L_66)
.L_66:
        /*01bc*/ 	.word	0x00000000
        /*01c0*/ 	.short	0x0001
        /*01c2*/ 	.short	0x0008
        /*01c4*/ 	.byte	0x00, 0xf5, 0x21, 0x00


	//----- nvinfo : EIATTR_KPARAM_INFO
	.align		4
.L_67:
        /*01c8*/ 	.byte	0x04, 0x17
        /*01ca*/ 	.short	(.L_69 - .L_68)
.L_68:
        /*01cc*/ 	.word	0x00000000
        /*01d0*/ 	.short	0x0000
        /*01d2*/ 	.short	0x0000
        /*01d4*/ 	.byte	0x00, 0xf5, 0x21, 0x00


	//----- nvinfo : EIATTR_SPARSE_MMA_MASK
	.align		4
.L_69:
        /*01d8*/ 	.byte	0x03, 0x50
        /*01da*/ 	.short	0x0000


	//----- nvinfo : EIATTR_MAXREG_COUNT
	.align		4
        /*01dc*/ 	.byte	0x03, 0x1b
        /*01de*/ 	.short	0x00ff


	//----- nvinfo : EIATTR_MERCURY_ISA_VERSION
	.align		4
        /*01e0*/ 	.byte	0x03, 0x5f
        /*01e2*/ 	.short	0x0101


	//----- nvinfo : EIATTR_VRC_CTA_INIT_COUNT
	.align		4
        /*01e4*/ 	.byte	0x02, 0x4a
	.zero		1
	.zero		1


	//----- nvinfo : EIATTR_EXIT_INSTR_OFFSETS
	.align		4
        /*01e8*/ 	.byte	0x04, 0x1c
        /*01ea*/ 	.short	(.L_71 - .L_70)


	//   ....[0]....
.L_70:
        /*01ec*/ 	.word	0x000000e0


	//   ....[1]....
        /*01f0*/ 	.word	0x0001abe0


	//----- nvinfo : EIATTR_INDIRECT_BRANCH_TARGETS
	.align		4
.L_71:
        /*01f4*/ 	.byte	0x04, 0x34
        /*01f6*/ 	.short	(.L_73 - .L_72)


	//   ....[0]....
.L_72:
        /*01f8*/ 	.word	.L_x_564@srel
        /*01fc*/ 	.short	0x0
        /*01fe*/ 	.short	0x0
        /*0200*/ 	.word	0x3
        /*0204*/ 	.word	.L_x_11@srel
        /*0208*/ 	.word	.L_x_566@srel
        /*020c*/ 	.word	.L_x_567@srel


	//   ....[1]....
        /*0210*/ 	.word	.L_x_568@srel
        /*0214*/ 	.short	0x0
        /*0216*/ 	.short	0x0
        /*0218*/ 	.word	0x3
        /*021c*/ 	.word	.L_x_33@srel
        /*0220*/ 	.word	.L_x_570@srel
        /*0224*/ 	.word	.L_x_571@srel


	//   ....[2]....
        /*0228*/ 	.word	.L_x_572@srel
        /*022c*/ 	.short	0x0
        /*022e*/ 	.short	0x0
        /*0230*/ 	.word	0x3
        /*0234*/ 	.word	.L_x_49@srel
        /*0238*/ 	.word	.L_x_574@srel
        /*023c*/ 	.word	.L_x_575@srel


	//   ....[3]....
        /*0240*/ 	.word	.L_x_576@srel
        /*0244*/ 	.short	0x0
        /*0246*/ 	.short	0x0
        /*0248*/ 	.word	0x3
        /*024c*/ 	.word	.L_x_56@srel
        /*0250*/ 	.word	.L_x_578@srel
        /*0254*/ 	.word	.L_x_579@srel


	//   ....[4]....
        /*0258*/ 	.word	.L_x_580@srel
        /*025c*/ 	.short	0x0
        /*025e*/ 	.short	0x0
        /*0260*/ 	.word	0x3
        /*0264*/ 	.word	.L_x_85@srel
        /*0268*/ 	.word	.L_x_582@srel
        /*026c*/ 	.word	.L_x_583@srel


	//   ....[5]....
        /*0270*/ 	.word	.L_x_584@srel
        /*0274*/ 	.short	0x0
        /*0276*/ 	.short	0x0
        /*0278*/ 	.word	0x3
        /*027c*/ 	.word	.L_x_140@srel
        /*0280*/ 	.word	.L_x_586@srel
        /*0284*/ 	.word	.L_x_587@srel


	//   ....[6]....
        /*0288*/ 	.word	.L_x_588@srel
        /*028c*/ 	.short	0x0
        /*028e*/ 	.short	0x0
        /*0290*/ 	.word	0x3
        /*0294*/ 	.word	.L_x_160@srel
        /*0298*/ 	.word	.L_x_590@srel
        /*029c*/ 	.word	.L_x_591@srel


	//   ....[7]....
        /*02a0*/ 	.word	.L_x_592@srel
        /*02a4*/ 	.short	0x0
        /*02a6*/ 	.short	0x0
        /*02a8*/ 	.word	0x3
        /*02ac*/ 	.word	.L_x_176@srel
        /*02b0*/ 	.word	.L_x_594@srel
        /*02b4*/ 	.word	.L_x_595@srel


	//   ....[8]....
        /*02b8*/ 	.word	.L_x_596@srel
        /*02bc*/ 	.short	0x0
        /*02be*/ 	.short	0x0
        /*02c0*/ 	.word	0x3
        /*02c4*/ 	.word	.L_x_183@srel
        /*02c8*/ 	.word	.L_x_598@srel
        /*02cc*/ 	.word	.L_x_599@srel


	//   ....[9]....
        /*02d0*/ 	.word	.L_x_600@srel
        /*02d4*/ 	.short	0x0
        /*02d6*/ 	.short	0x0
        /*02d8*/ 	.word	0x3
        /*02dc*/ 	.word	.L_x_213@srel
        /*02e0*/ 	.word	.L_x_602@srel
        /*02e4*/ 	.word	.L_x_603@srel


	//   ....[10]....
        /*02e8*/ 	.word	.L_x_604@srel
        /*02ec*/ 	.short	0x0
        /*02ee*/ 	.short	0x0
        /*02f0*/ 	.word	0x3
        /*02f4*/ 	.word	.L_x_283@srel
        /*02f8*/ 	.word	.L_x_606@srel
        /*02fc*/ 	.word	.L_x_607@srel


	//   ....[11]....
        /*0300*/ 	.word	.L_x_608@srel
        /*0304*/ 	.short	0x0
        /*0306*/ 	.short	0x0
        /*0308*/ 	.word	0x3
        /*030c*/ 	.word	.L_x_305@srel
        /*0310*/ 	.word	.L_x_610@srel
        /*0314*/ 	.word	.L_x_611@srel


	//   ....[12]....
        /*0318*/ 	.word	.L_x_612@srel
        /*031c*/ 	.short	0x0
        /*031e*/ 	.short	0x0
        /*0320*/ 	.word	0x4
        /*0324*/ 	.word	.L_x_321@srel
        /*0328*/ 	.word	.L_x_614@srel
        /*032c*/ 	.word	.L_x_615@srel
        /*0330*/ 	.word	.L_x_616@srel


	//   ....[13]....
        /* <DEDUP_REMOVED lines=8> */


	//   ....[14]....
        /*0350*/ 	.word	.L_x_622@srel
        /*0354*/ 	.short	0x0
        /*0356*/ 	.short	0x0
        /*0358*/ 	.word	0x3
        /*035c*/ 	.word	.L_x_325@srel
        /*0360*/ 	.word	.L_x_624@srel
        /*0364*/ 	.word	.L_x_625@srel


	//   ....[15]....
        /*0368*/ 	.word	.L_x_626@srel
        /*036c*/ 	.short	0x0
        /*036e*/ 	.short	0x0
        /*0370*/ 	.word	0x3
        /*0374*/ 	.word	.L_x_355@srel
        /*0378*/ 	.word	.L_x_628@srel
        /*037c*/ 	.word	.L_x_629@srel


	//   ....[16]....
        /*0380*/ 	.word	.L_x_630@srel
        /*0384*/ 	.short	0x0
        /*0386*/ 	.short	0x0
        /*0388*/ 	.word	0x3
        /*038c*/ 	.word	.L_x_410@srel
        /*0390*/ 	.word	.L_x_632@srel
        /*0394*/ 	.word	.L_x_633@srel


	//   ....[17]....
        /*0398*/ 	.word	.L_x_634@srel
        /*039c*/ 	.short	0x0
        /*039e*/ 	.short	0x0
        /*03a0*/ 	.word	0x3
        /*03a4*/ 	.word	.L_x_430@srel
        /*03a8*/ 	.word	.L_x_636@srel
        /*03ac*/ 	.word	.L_x_637@srel


	//   ....[18]....
        /*03b0*/ 	.word	.L_x_638@srel
        /*03b4*/ 	.short	0x0
        /*03b6*/ 	.short	0x0
        /*03b8*/ 	.word	0x3
        /*03bc*/ 	.word	.L_x_446@srel
        /*03c0*/ 	.word	.L_x_640@srel
        /*03c4*/ 	.word	.L_x_641@srel


	//   ....[19]....
        /*03c8*/ 	.word	.L_x_642@srel
        /*03cc*/ 	.short	0x0
        /*03ce*/ 	.short	0x0
        /*03d0*/ 	.word	0x3
        /*03d4*/ 	.word	.L_x_453@srel
        /*03d8*/ 	.word	.L_x_644@srel
        /*03dc*/ 	.word	.L_x_645@srel


	//   ....[20]....
        /*03e0*/ 	.word	.L_x_646@srel
        /*03e4*/ 	.short	0x0
        /*03e6*/ 	.short	0x0
        /*03e8*/ 	.word	0x3
        /*03ec*/ 	.word	.L_x_483@srel
        /*03f0*/ 	.word	.L_x_648@srel
        /*03f4*/ 	.word	.L_x_649@srel


	//----- nvinfo : EIATTR_CRS_STACK_SIZE
	.align		4
.L_73:
        /*03f8*/ 	.byte	0x04, 0x1e
        /*03fa*/ 	.short	(.L_75 - .L_74)
.L_74:
        /*03fc*/ 	.word	0x00000000


	//----- nvinfo : EIATTR_CBANK_PARAM_SIZE
	.align		4
.L_75:
        /*0400*/ 	.byte	0x03, 0x19
        /*0402*/ 	.short	0x007c


	//----- nvinfo : EIATTR_PARAM_CBANK
	.align		4
        /*0404*/ 	.byte	0x04, 0x0a
        /*0406*/ 	.short	(.L_77 - .L_76)
	.align		4
.L_76:
        /*0408*/ 	.word	index@(.nv.constant0._Z16VideoGradeKernelPKfPfiiiiiifffffffffffffffffffff)
        /*040c*/ 	.short	0x0380
        /*040e*/ 	.short	0x007c


	//----- nvinfo : EIATTR_SW_WAR
	.align		4
.L_77:
        /*0410*/ 	.byte	0x04, 0x36
        /*0412*/ 	.short	(.L_79 - .L_78)
.L_78:
        /*0414*/ 	.word	0x00000008
.L_79:


//--------------------- .nv.callgraph             --------------------------
	.section	.nv.callgraph,"",@"SHT_CUDA_CALLGRAPH"
	.align	4
	.sectionentsize	8
	.align		4
        /*0000*/ 	.word	0x00000000
	.align		4
        /*0004*/ 	.word	0xffffffff
	.align		4
        /*0008*/ 	.word	0x00000000
	.align		4
        /*000c*/ 	.word	0xfffffffe
	.align		4
        /*0010*/ 	.word	0x00000000
	.align		4
        /*0014*/ 	.word	0xfffffffd
	.align		4
        /*0018*/ 	.word	0x00000000
	.align		4
        /*001c*/ 	.word	0xfffffffc


//--------------------- .nv.constant2._Z16VideoGradeKernelPKfPfiiiiiifffffffffffffffffffff --------------------------
	.section	.nv.constant2._Z16VideoGradeKernelPKfPfiiiiiifffffffffffffffffffff,"a",@progbits
	.sectionflags	@""
	.align	4
.nv.constant2._Z16VideoGradeKernelPKfPfiiiiiifffffffffffffffffffff:
        /*0000*/ 	.byte	0x00, 0x0c, 0x00, 0x00, 0x30, 0x0a, 0x00, 0x00, 0xf0, 0x09, 0x00, 0x00, 0x60, 0x20, 0x00, 0x00
        /* <DEDUP_REMOVED lines=15> */
        /*0100*/ 	.byte	0xb0, 0x74, 0x01, 0x00


//--------------------- .text._Z16VideoGradeKernelPKfPfiiiiiifffffffffffffffffffff --------------------------
	.section	.text._Z16VideoGradeKernelPKfPfiiiiiifffffffffffffffffffff,"ax",@progbits
	.align	128
        .global         _Z16VideoGradeKernelPKfPfiiiiiifffffffffffffffffffff
        .type           _Z16VideoGradeKernelPKfPfiiiiiifffffffffffffffffffff,@function
        .size           _Z16VideoGradeKernelPKfPfiiiiiifffffffffffffffffffff,(.L_x_651 - _Z16VideoGradeKernelPKfPfiiiiiifffffffffffffffffffff)
        .other          _Z16VideoGradeKernelPKfPfiiiiiifffffffffffffffffffff,@"STO_CUDA_ENTRY STV_DEFAULT"
_Z16VideoGradeKernelPKfPfiiiiiifffffffffffffffffffff:
.text._Z16VideoGradeKernelPKfPfiiiiiifffffffffffffffffffff:
[----:B------:R-:W-:Y:S01]  /*0000*/  LDC R1, c[0x0][0x37c] ;  /* 0x0000df00ff017b82 */ /* 0x000fe20000000800 */
[----:B------:R-:W0:Y:S07]  /*0010*/  S2R R3, SR_TID.Y ;  /* 0x0000000000037919 */ /* 0x000e2e0000002200 */
[----:B------:R-:W1:Y:S01]  /*0020*/  LDC R11, c[0x0][0x360] ;  /* 0x0000d800ff0b7b82 */ /* 0x000e620000000800 */
[----:B------:R-:W2:Y:S01]  /*0030*/  LDCU.64 UR8, c[0x0][0x390] ;  /* 0x00007200ff0877ac */ /* 0x000ea20008000a00 */
[----:B------:R-:W1:Y:S01]  /*0040*/  S2R R0, SR_TID.X ;  /* 0x0000000000007919 */ /* 0x000e620000002100 */
[----:B------:R-:W3:Y:S05]  /*0050*/  LDCU UR6, c[0x0][0x3c0] ;  /* 0x00007800ff0677ac */ /* 0x000eea0008000800 */
[----:B------:R-:W0:Y:S08]  /*0060*/  S2UR UR5, SR_CTAID.Y ;  /* 0x00000000000579c3 */ /* 0x000e300000002600 */
[----:B------:R-:W0:Y:S01]  /*0070*/  LDC R32, c[0x0][0x364] ;  /* 0x0000d900ff207b82 */ /* 0x000e220000000800 */
[----:B---3--:R-:W-:-:S07]  /*0080*/  MOV R31, UR6 ;  /* 0x00000006001f7c02 */ /* 0x008fce0008000f00 */
[----:B------:R-:W1:Y:S01]  /*0090*/  S2UR UR4, SR_CTAID.X ;  /* 0x00000000000479c3 */ /* 0x000e620000002500 */
[----:B0-----:R-:W-:-:S05]  /*00a0*/  IMAD R32, R32, UR5, R3 ;  /* 0x0000000520207c24 */ /* 0x001fca000f8e0203 */
[----:B--2---:R-:W-:Y:S01]  /*00b0*/  ISETP.GE.AND P0, PT, R32, UR9, PT ;  /* 0x0000000920007c0c */ /* 0x004fe2000bf06270 */
[----:B-1----:R-:W-:-:S05]  /*00c0*/  IMAD R11, R11, UR4, R0 ;  /* 0x000000040b0b7c24 */ /* 0x002fca000f8e0200 */
[----:B------:R-:W-:-:S13]  /*00d0*/  ISETP.GE.OR P0, PT, R11, UR8, P0 ;  /* 0x000000080b007c0c */ /* 0x000fda0008706670 */
[----:B------:R-:W-:Y:S05]  /*00e0*/  @P0 EXIT ;  /* 0x000000000000094d */ /* 0x000fea0003800000 */
[----:B------:R-:W0:Y:S01]  /*00f0*/  LDC.64 R36, c[0x0][0x380] ;  /* 0x0000e000ff247b82 */ /* 0x000e220000000a00 */
[----:B------:R-:W1:Y:S01]  /*0100*/  LDCU.64 UR6, c[0x0][0x358] ;  /* 0x00006b00ff0677ac */ /* 0x000e620008000a00 */
[----:B------:R-:W-:-:S05]  /*0110*/  IMAD R30, R32, UR8, R11 ;  /* 0x00000008201e7c24 */ /* 0x000fca000f8e020b */
[----:B------:R-:W-:-:S05]  /*0120*/  SHF.L.U32 R30, R30, 0x2, RZ ;  /* 0x000000021e1e7819 */ /* 0x000fca00000006ff */
[----:B0-----:R-:W-:-:S05]  /*0130*/  IMAD.WIDE R36, R30, 0x4, R36 ;  /* 0x000000041e247825 */ /* 0x001fca00078e0224 */
[----:B-1----:R0:W5:Y:S04]  /*0140*/  LDG.E R3, desc[UR6][R36.64] ;  /* 0x0000000624037981 */ /* 0x002168000c1e1900 */
[----:B------:R0:W5:Y:S04]  /*0150*/  LDG.E R2, desc[UR6][R36.64+0x4] ;  /* 0x0000040624027981 */ /* 0x000168000c1e1900 */
[----:B------:R0:W5:Y:S01]  /*0160*/  LDG.E R4, desc[UR6][R36.64+0x8] ;  /* 0x0000080624047981 */ /* 0x000162000c1e1900 */
[----:B------:R-:W-:Y:S01]  /*0170*/  HFMA2 R6, -RZ, RZ, 0.75390625, -0.00013840198516845703125 ;  /* 0x3a088889ff067431 */ /* 0x000fe200000001ff */
[----:B------:R-:W-:Y:S01]  /*0180*/  MOV R5, 0x44f00000 ;  /* 0x44f0000000057802 */ /* 0x000fe20000000f00 */
[----:B------:R-:W1:Y:S01]  /*0190*/  LDC R29, c[0x0][0x3e0] ;  /* 0x0000f800ff1d7b82 */ /* 0x000e620000000800 */
[----:B------:R-:W-:-:S04]  /*01a0*/  I2FP.F32.S32 R0, UR8 ;  /* 0x0000000800007c45 */ /* 0x000fc80008201400 */
[----:B------:R-:W2:Y:S03]  /*01b0*/  FCHK P0, R0, 1920 ;  /* 0x44f0000000007902 */ /* 0x000ea60000000000 */
[----:B------:R-:W3:Y:S01]  /*01c0*/  LDC R28, c[0x0][0x3e4] ;  /* 0x0000f900ff1c7b82 */ /* 0x000ee20000000800 */
[----:B------:R-:W-:-:S04]  /*01d0*/  FFMA R5, R6, -R5, 1 ;  /* 0x3f80000006057423 */ /* 0x000fc80000000805 */
[----:B------:R-:W-:-:S04]  /*01e0*/  FFMA R5, R5, R6, 0.00052083336049690842628 ;  /* 0x3a08888905057423 */ /* 0x000fc80000000006 */
[----:B------:R-:W-:-:S04]  /*01f0*/  FFMA R27, R0, R5, RZ ;  /* 0x00000005001b7223 */ /* 0x000fc800000000ff */
[----:B------:R-:W-:-:S04]  /*0200*/  FFMA R6, R27, -1920, R0 ;  /* 0xc4f000001b067823 */ /* 0x000fc80000000000 */
[----:B------:R-:W-:Y:S01]  /*0210*/  FFMA R27, R5, R6, R27 ;  /* 0x00000006051b7223 */ /* 0x000fe2000000001b */
[----:B0-2---:R-:W-:Y:S06]  /*0220*/  @!P0 BRA `(.L_x_0) ;  /* 0x0000000000148947 */ /* 0x005fec0003800000 */
[----:B------:R-:W-:Y:S02]  /*0230*/  MOV R5, R0 ;  /* 0x0000000000057202 */ /* 0x000fe40000000f00 */
[----:B------:R-:W-:Y:S02]  /*0240*/  MOV R6, 0x44f00000 ;  /* 0x44f0000000067802 */ /* 0x000fe40000000f00 */
[----:B------:R-:W-:-:S07]  /*0250*/  MOV R34, 0x270 ;  /* 0x0000027000227802 */ /* 0x000fce0000000f00 */
[----:B-1-3-5:R-:W-:Y:S05]  /*0260*/  CALL.REL.NOINC `($__internal_1_$__cuda_sm3x_div_rn_noftz_f32_slowpath) ;  /* 0x000001ac00347944 */ /* 0x02afea0003c00000 */
[----:B------:R-:W-:-:S07]  /*0270*/  MOV R27, R5 ;  /* 0x00000005001b7202 */ /* 0x000fce0000000f00 */
.L_x_0:
[----:B------:R-:W-:Y:S01]  /*0280*/  FADD R6, R0, -1 ;  /* 0xbf80000000067421 */ /* 0x000fe20000000000 */
[----:B------:R-:W-:Y:S01]  /*0290*/  I2FP.F32.S32 R5, R11 ;  /* 0x0000000b00057245 */ /* 0x000fe20000201400 */
[----:B------:R-:W-:Y:S02]  /*02a0*/  BSSY.RECONVERGENT B0, `(.L_x_1) ;  /* 0x000000c000007945 */ /* 0x000fe40003800200 */
[----:B------:R-:W0:Y:S08]  /*02b0*/  MUFU.RCP R7, R6 ;  /* 0x0000000600077308 */ /* 0x000e300000001000 */
[----:B------:R-:W2:Y:S01]  /*02c0*/  FCHK P0, R5, R6 ;  /* 0x0000000605007302 */ /* 0x000ea20000000000 */
[----:B0-----:R-:W-:-:S04]  /*02d0*/  FFMA R0, -R6, R7, 1 ;  /* 0x3f80000006007423 */ /* 0x001fc80000000107 */
[----:B------:R-:W-:-:S04]  /*02e0*/  FFMA R0, R7, R0, R7 ;  /* 0x0000000007007223 */ /* 0x000fc80000000007 */
[----:B------:R-:W-:-:S04]  /*02f0*/  FFMA R7, R5, R0, RZ ;  /* 0x0000000005077223 */ /* 0x000fc800000000ff */
[----:B------:R-:W-:-:S04]  /*0300*/  FFMA R8, -R6, R7, R5 ;  /* 0x0000000706087223 */ /* 0x000fc80000000105 */
[----:B------:R-:W-:Y:S01]  /*0310*/  FFMA R0, R0, R8, R7 ;  /* 0x0000000800007223 */ /* 0x000fe20000000007 */
[----:B--2---:R-:W-:Y:S06]  /*0320*/  @!P0 BRA `(.L_x_2) ;  /* 0x00000000000c8947 */ /* 0x004fec0003800000 */
[----:B------:R-:W-:-:S07]  /*0330*/  MOV R34, 0x350 ;  /* 0x0000035000227802 */ /* 0x000fce0000000f00 */
[----:B-1-3-5:R-:W-:Y:S05]  /*0340*/  CALL.REL.NOINC `($__internal_1_$__cuda_sm3x_div_rn_noftz_f32_slowpath) ;  /* 0x000001a800fc7944 */ /* 0x02afea0003c00000 */
[----:B------:R-:W-:-:S07]  /*0350*/  MOV R0, R5 ;  /* 0x0000000500007202 */ /* 0x000fce0000000f00 */
.L_x_2:
[----:B------:R-:W-:Y:S05]  /*0360*/  BSYNC.RECONVERGENT B0 ;  /* 0x0000000000007941 */ /* 0x000fea0003800200 */
.L_x_1:
[----:B------:R-:W0:Y:S01]  /*0370*/  LDCU UR4, c[0x0][0x3a4] ;  /* 0x00007480ff0477ac */ /* 0x000e220008000800 */
[----:B------:R-:W2:Y:S01]  /*0380*/  LDCU UR5, c[0x0][0x394] ;  /* 0x00007280ff0577ac */ /* 0x000ea20008000800 */
[----:B0-----:R-:W-:Y:S01]  /*0390*/  UISETP.NE.AND UP0, UPT, UR4, 0x2, UPT ;  /* 0x000000020400788c */ /* 0x001fe2000bf05270 */
[----:B--2---:R-:W-:-:S08]  /*03a0*/  I2FP.F32.U32 R26, UR5 ;  /* 0x00000005001a7c45 */ /* 0x004fd00008201000 */
[----:B------:R-:W-:Y:S05]  /*03b0*/  BRA.U !UP0, `(.L_x_3) ;  /* 0x000000d508307547 */ /* 0x000fea000b800000 */
[----:B------:R-:W-:-:S09]  /*03c0*/  UISETP.NE.AND UP0, UPT, UR4, 0x1, UPT ;  /* 0x000000010400788c */ /* 0x000fd2000bf05270 */
[----:B------:R-:W-:Y:S05]  /*03d0*/  BRA.U !UP0, `(.L_x_4) ;  /* 0x0000006508fc7547 */ /* 0x000fea000b800000 */
[----:B------:R-:W-:-:S09]  /*03e0*/  UISETP.NE.AND UP0, UPT, UR4, URZ, UPT ;  /* 0x000000ff0400728c */ /* 0x000fd2000bf05270 */
[----:B------:R-:W-:Y:S05]  /*03f0*/  BRA.U UP0, `(.L_x_5) ;  /* 0x000001a500dc7547 */ /* 0x000fea000b800000 */
[----:B------:R-:W0:Y:S01]  /*0400*/  LDC R0, c[0x0][0x39c] ;  /* 0x0000e700ff007b82 */ /* 0x000e220000000800 */
[----:B------:R-:W-:-:S07]  /*0410*/  HFMA2 R5, -RZ, RZ, 1.0341796875, -112.625 ;  /* 0x3c23d70aff057431 */ /* 0x000fce00000001ff */
[----:B------:R-:W2:Y:S08]  /*0420*/  LDC R15, c[0x0][0x3d0] ;  /* 0x0000f400ff0f7b82 */ /* 0x000eb00000000800 */
[----:B------:R-:W4:Y:S08]  /*0430*/  LDC R19, c[0x0][0x3ec] ;  /* 0x0000fb00ff137b82 */ /* 0x000f300000000800 */
[----:B------:R-:W1:Y:S01]  /*0440*/  LDC R8, c[0x0][0x3ac] ;  /* 0x0000eb00ff087b82 */ /* 0x000e620000000800 */
[----:B0-----:R-:W-:-:S02]  /*0450*/  ISETP.NE.AND P1, PT, R0, 0x1, PT ;  /* 0x000000010000780c */ /* 0x001fc40003f25270 */
[----:B------:R-:W-:-:S05]  /*0460*/  MOV R0, 0x42c80000 ;  /* 0x42c8000000007802 */ /* 0x000fca0000000f00 */
[----:B------:R-:W0:Y:S01]  /*0470*/  LDC R13, c[0x0][0x3c4] ;  /* 0x0000f100ff0d7b82 */ /* 0x000e220000000800 */
[----:B------:R-:W-:-:S04]  /*0480*/  FFMA R0, R5, -R0, 1 ;  /* 0x3f80000005007423 */ /* 0x000fc80000000800 */
[----:B------:R-:W-:-:S03]  /*0490*/  FFMA R0, R0, R5, 0.0099999997764825820923 ;  /* 0x3c23d70a00007423 */ /* 0x000fc60000000005 */
[----:B------:R-:W0:Y:S08]  /*04a0*/  LDC R17, c[0x0][0x3d4] ;  /* 0x0000f500ff117b82 */ /* 0x000e300000000800 */
[----:B------:R-:W0:Y:S01]  /*04b0*/  LDC R20, c[0x0][0x3f0] ;  /* 0x0000fc00ff147b82 */ /* 0x000e220000000800 */
[----:B-1----:R-:W1:Y:S01]  /*04c0*/  FCHK P0, R8, 100 ;  /* 0x42c8000008007902 */ /* 0x002e620000000000 */
[----:B------:R-:W-:-:S04]  /*04d0*/  FFMA R5, R0, R8, RZ ;  /* 0x0000000800057223 */ /* 0x000fc800000000ff */
[----:B------:R-:W-:Y:S02]  /*04e0*/  FFMA R6, R5, -100, R8 ;  /* 0xc2c8000005067823 */ /* 0x000fe40000000008 */
[----:B------:R-:W3:Y:S02]  /*04f0*/  @!P1 LDC R29, c[0x0][0x3dc] ;  /* 0x0000f700ff1d9b82 */ /* 0x000ee40000000800 */
[----:B------:R-:W-:-:S06]  /*0500*/  FFMA R5, R0, R6, R5 ;  /* 0x0000000600057223 */ /* 0x000fcc0000000005 */
[----:B------:R-:W0:Y:S08]  /*0510*/  @!P1 LDC R31, c[0x0][0x3bc] ;  /* 0x0000ef00ff1f9b82 */ /* 0x000e300000000800 */
[----:B--2---:R-:W2:Y:S08]  /*0520*/  @!P1 LDC R15, c[0x0][0x3cc] ;  /* 0x0000f300ff0f9b82 */ /* 0x004eb00000000800 */
[----:B----4-:R-:W4:Y:S01]  /*0530*/  @!P1 LDC R19, c[0x0][0x3e8] ;  /* 0x0000fa00ff139b82 */ /* 0x010f220000000800 */
[----:B---3--:R-:W-:-:S02]  /*0540*/  @!P1 MOV R28, R29 ;  /* 0x0000001d001c9202 */ /* 0x008fc40000000f00 */
[----:B0-----:R-:W-:Y:S02]  /*0550*/  @!P1 MOV R13, R31 ;  /* 0x0000001f000d9202 */ /* 0x001fe40000000f00 */
[----:B--2---:R-:W-:Y:S02]  /*0560*/  @!P1 MOV R17, R15 ;  /* 0x0000000f00119202 */ /* 0x004fe40000000f00 */
[----:B----4-:R-:W-:Y:S01]  /*0570*/  @!P1 MOV R20, R19 ;  /* 0x0000001300149202 */ /* 0x010fe20000000f00 */
[----:B-1----:R-:W-:Y:S06]  /*0580*/  @!P0 BRA `(.L_x_6) ;  /* 0x0000000000148947 */ /* 0x002fec0003800000 */
[----:B------:R-:W0:Y:S01]  /*0590*/  LDCU UR4, c[0x0][0x3ac] ;  /* 0x00007580ff0477ac */ /* 0x000e220008000800 */
[----:B------:R-:W-:Y:S02]  /*05a0*/  MOV R6, 0x42c80000 ;  /* 0x42c8000000067802 */ /* 0x000fe40000000f00 */
[----:B------:R-:W-:Y:S02]  /*05b0*/  MOV R34, 0x5e0 ;  /* 0x000005e000227802 */ /* 0x000fe40000000f00 */
[----:B0-----:R-:W-:-:S07]  /*05c0*/  MOV R5, UR4 ;  /* 0x0000000400057c02 */ /* 0x001fce0008000f00 */
[----:B-----5:R-:W-:Y:S05]  /*05d0*/  CALL.REL.NOINC `($__internal_1_$__cuda_sm3x_div_rn_noftz_f32_slowpath) ;  /* 0x000001a800587944 */ /* 0x020fea0003c00000 */
.L_x_6:
[----:B------:R-:W0:Y:S01]  /*05e0*/  LDC R6, c[0x0][0x3a8] ;  /* 0x0000ea00ff067b82 */ /* 0x000e220000000800 */
[----:B------:R-:W-:-:S05]  /*05f0*/  FADD R0, R5, 1 ;  /* 0x3f80000005007421 */ /* 0x000fca0000000000 */
[----:B------:R-:W-:Y:S02]  /*0600*/  FSETP.NEU.AND P3, PT, R0, 66, PT ;  /* 0x428400000000780b */ /* 0x000fe40003f6d000 */
[----:B0-----:R-:W-:-:S13]  /*0610*/  FSETP.NEU.AND P0, PT, R6, RZ, PT ;  /* 0x000000ff0600720b */ /* 0x001fda0003f0d000 */
[----:B------:R-:W-:Y:S05]  /*0620*/  @!P0 BRA `(.L_x_7) ;  /* 0x00000000008c8947 */ /* 0x000fea0003800000 */
[----:B------:R-:W-:Y:S01]  /*0630*/  FFMA R5, RZ, 1.4426950216293334961, RZ ;  /* 0x3fb8aa3bff057823 */ /* 0x000fe200000000ff */
[----:B------:R-:W-:-:S03]  /*0640*/  FSETP.NAN.AND P1, PT, |R6|, |R6|, PT ;  /* 0x400000060600720b */ /* 0x000fc60003f28200 */
[----:B------:R-:W-:-:S04]  /*0650*/  FADD R5, RZ, R5 ;  /* 0x00000005ff057221 */ /* 0x000fc80000000000 */
[----:B------:R-:W-:-:S04]  /*0660*/  FFMA R5, RZ, RZ, R5 ;  /* 0x000000ffff057223 */ /* 0x000fc80000000005 */
[----:B------:R-:W-:-:S04]  /*0670*/  FFMA R7, RZ, RZ, R5 ;  /* 0x000000ffff077223 */ /* 0x000fc80000000005 */
[----:B------:R-:W-:-:S04]  /*0680*/  FADD R8, R7, 1 ;  /* 0x3f80000007087421 */ /* 0x000fc80000000000 */
[C---:B------:R-:W-:Y:S01]  /*0690*/  FMUL R5, R8.reuse, R6 ;  /* 0x0000000608057220 */ /* 0x040fe20000400000 */
[----:B------:R-:W-:-:S03]  /*06a0*/  FADD R10, R8, -1 ;  /* 0xbf800000080a7421 */ /* 0x000fc60000000000 */
[----:B------:R-:W0:Y:S01]  /*06b0*/  FRND R12, R5 ;  /* 0x00000005000c7307 */ /* 0x000e220000201000 */
[----:B------:R-:W-:Y:S01]  /*06c0*/  FADD R7, R7, -R10 ;  /* 0x8000000a07077221 */ /* 0x000fe20000000000 */
[-C--:B------:R-:W-:Y:S01]  /*06d0*/  FFMA R8, R8, R6.reuse, -R5 ;  /* 0x0000000608087223 */ /* 0x080fe20000000805 */
[----:B------:R-:W-:Y:S01]  /*06e0*/  HFMA2 R10, -RZ, RZ, 0.64013671875, -15.109375 ;  /* 0x391fcb8eff0a7431 */ /* 0x000fe200000001ff */
[----:B------:R-:W-:Y:S02]  /*06f0*/  FSETP.GEU.AND P2, PT, R5, RZ, PT ;  /* 0x000000ff0500720b */ /* 0x000fe40003f4e000 */
[----:B------:R-:W-:Y:S02]  /*0700*/  FFMA R7, R7, R6, R8 ;  /* 0x0000000607077223 */ /* 0x000fe40000000008 */
[----:B------:R-:W1:Y:S01]  /*0710*/  F2I.NTZ R9, R5 ;  /* 0x0000000500097305 */ /* 0x000e620000203100 */
[----:B0-----:R-:W-:Y:S01]  /*0720*/  FADD R8, R5, -R12 ;  /* 0x8000000c05087221 */ /* 0x001fe20000000000 */
[----:B------:R-:W-:-:S03]  /*0730*/  FSETP.GT.AND P0, PT, R12, RZ, PT ;  /* 0x000000ff0c00720b */ /* 0x000fc60003f04000 */
[----:B------:R-:W-:-:S04]  /*0740*/  FADD R7, R7, R8 ;  /* 0x0000000807077221 */ /* 0x000fc80000000000 */
[----:B------:R-:W-:Y:S01]  /*0750*/  FFMA R8, R7, R10, 0.0013391353422775864601 ;  /* 0x3aaf85ed07087423 */ /* 0x000fe2000000000a */
[----:B------:R-:W-:Y:S02]  /*0760*/  SEL R10, RZ, 0x83000000, P0 ;  /* 0x83000000ff0a7807 */ /* 0x000fe40000000000 */
[----:B------:R-:W-:Y:S01]  /*0770*/  FSETP.GT.AND P0, PT, |R5|, 152, PT ;  /* 0x431800000500780b */ /* 0x000fe20003f04200 */
[----:B------:R-:W-:Y:S01]  /*0780*/  FFMA R8, R7, R8, 0.0096188392490148544312 ;  /* 0x3c1d985607087423 */ /* 0x000fe20000000008 */
[----:B------:R-:W-:Y:S02]  /*0790*/  IADD3 R11, PT, PT, R10, 0x7f000000, RZ ;  /* 0x7f0000000a0b7810 */ /* 0x000fe40007ffe0ff */
[----:B-1----:R-:W-:Y:S01]  /*07a0*/  LEA R9, R9, -R10, 0x17 ;  /* 0x8000000a09097211 */ /* 0x002fe200078eb8ff */
[----:B------:R-:W-:-:S04]  /*07b0*/  FFMA R8, R7, R8, 0.055503588169813156128 ;  /* 0x3d6357bb07087423 */ /* 0x000fc80000000008 */
[----:B------:R-:W-:-:S04]  /*07c0*/  FFMA R8, R7, R8, 0.24022644758224487305 ;  /* 0x3e75fdec07087423 */ /* 0x000fc80000000008 */
[----:B------:R-:W-:-:S04]  /*07d0*/  FFMA R8, R7, R8, 0.69314718246459960938 ;  /* 0x3f31721807087423 */ /* 0x000fc80000000008 */
[----:B------:R-:W-:-:S04]  /*07e0*/  FFMA R8, R7, R8, 1 ;  /* 0x3f80000007087423 */ /* 0x000fc80000000008 */
[----:B------:R-:W-:-:S04]  /*07f0*/  FMUL R8, R8, R11 ;  /* 0x0000000b08087220 */ /* 0x000fc80000400000 */
[----:B------:R-:W-:Y:S01]  /*0800*/  FMUL R9, R8, R9 ;  /* 0x0000000908097220 */ /* 0x000fe20000400000 */
[----:B------:R-:W-:Y:S01]  /*0810*/  @P0 FSEL R9, RZ, +INF , !P2 ;  /* 0x7f800000ff090808 */ /* 0x000fe20005000000 */
[----:B------:R-:W-:-:S04]  /*0820*/  @P1 FADD R9, R6, 2 ;  /* 0x4000000006091421 */ /* 0x000fc80000000000 */
[-C--:B-----5:R-:W-:Y:S01]  /*0830*/  FMUL R3, R3, R9.reuse ;  /* 0x0000000903037220 */ /* 0x0a0fe20000400000 */
[-C--:B------:R-:W-:Y:S01]  /*0840*/  FMUL R2, R2, R9.reuse ;  /* 0x0000000902027220 */ /* 0x080fe20000400000 */
[----:B------:R-:W-:-:S07]  /*0850*/  FMUL R4, R4, R9 ;  /* 0x0000000904047220 */ /* 0x000fce0000400000 */
.L_x_7:
[----:B------:R-:W-:Y:S04]  /*0860*/  BSSY.RECONVERGENT B0, `(.L_x_8) ;  /* 0x00001bc000007945 */ /* 0x000fe80003800200 */
[----:B------:R-:W-:Y:S05]  /*0870*/  @!P3 BRA `(.L_x_9) ;  /* 0x0000001800e8b947 */ /* 0x000fea0003800000 */
[----:B------:R-:W0:Y:S01]  /*0880*/  LDCU UR8, c[0x0][0x398] ;  /* 0x00007300ff0877ac */ /* 0x000e220008000800 */
[C---:B-----5:R-:W-:Y:S01]  /*0890*/  FMUL R8, R2.reuse, 0.67408174276351928711 ;  /* 0x3f2c909f02087820 */ /* 0x060fe20000400000 */
[----:B------:R-:W-:-:S03]  /*08a0*/  FMUL R6, R2, 0.72816610336303710938 ;  /* 0x3f3a691802067820 */ /* 0x000fc60000400000 */
[C---:B------:R-:W-:Y:S01]  /*08b0*/  FFMA R5, R3.reuse, 0.27222871780395507812, R8 ;  /* 0x3e8b619003057823 */ /* 0x040fe20000000008 */
[----:B------:R-:W-:-:S03]  /*08c0*/  FFMA R7, R3, 0.34396645426750183105, R6 ;  /* 0x3eb01c5f03077823 */ /* 0x000fc60000000006 */
[----:B------:R-:W-:Y:S01]  /*08d0*/  FFMA R16, R4, 0.053689517080783843994, R5 ;  /* 0x3d5be98a04107823 */ /* 0x000fe20000000005 */
[----:B0-----:R-:W-:-:S09]  /*08e0*/  UISETP.GT.AND UP0, UPT, UR8, 0x2, UPT ;  /* 0x000000020800788c */ /* 0x001fd2000bf04270 */
[----:B------:R-:W-:Y:S05]  /*08f0*/  BRA.U UP0, `(.L_x_10) ;  /* 0x0000000100547547 */ /* 0x000fea000b800000 */
[----:B------:R-:W-:Y:S01]  /*0900*/  UISETP.LT.U32.AND UP0, UPT, UR8, 0x2, UPT ;  /* 0x000000020800788c */ /* 0x000fe2000bf01070 */
[C---:B------:R-:W-:Y:S01]  /*0910*/  FMUL R6, R2.reuse, 0.71520000696182250977 ;  /* 0x3f37175902067820 */ /* 0x040fe20000400000 */
[C---:B------:R-:W-:Y:S01]  /*0920*/  FMUL R8, R2.reuse, 0.67799997329711914062 ;  /* 0x3f2d916802087820 */ /* 0x040fe20000400000 */
[----:B------:R-:W-:Y:S01]  /*0930*/  FMUL R10, R2, 0.72159498929977416992 ;  /* 0x3f38ba73020a7820 */ /* 0x000fe20000400000 */
[----:B------:R-:W-:Y:S01]  /*0940*/  USEL UR4, UR8, 0x2, UP0 ;  /* 0x0000000208047887 */ /* 0x000fe20008000000 */
[C---:B------:R-:W-:Y:S01]  /*0950*/  FFMA R5, R3.reuse, 0.21259999275207519531, R6 ;  /* 0x3e59b3d003057823 */ /* 0x040fe20000000006 */
[C---:B------:R-:W-:Y:S01]  /*0960*/  FFMA R7, R3.reuse, 0.26269999146461486816, R8 ;  /* 0x3e86809d03077823 */ /* 0x040fe20000000008 */
[----:B------:R-:W-:Y:S01]  /*0970*/  FFMA R9, R3, 0.20949199795722961426, R10 ;  /* 0x3e56851203097823 */ /* 0x000fe2000000000a */
[----:B------:R-:W-:Y:S01]  /*0980*/  USHF.L.U32 UR4, UR4, 0x2, URZ ;  /* 0x0000000204047899 */ /* 0x000fe200080006ff */
[C---:B------:R-:W-:Y:S01]  /*0990*/  FFMA R16, R4.reuse, 0.072200000286102294922, R5 ;  /* 0x3d93dd9804107823 */ /* 0x040fe20000000005 */
[C---:B------:R-:W-:Y:S01]  /*09a0*/  FFMA R7, R4.reuse, 0.059300001710653305054, R7 ;  /* 0x3d72e48f04077823 */ /* 0x040fe20000000007 */
[----:B------:R-:W-:-:S09]  /*09b0*/  FFMA R9, R4, 0.068913102149963378906, R9 ;  /* 0x3d8d225004097823 */ /* 0x000fd20000000009 */
[----:B------:R-:W0:Y:S02]  /*09c0*/  LDCU UR4, c[0x2][UR4] ;  /* 0x00800000040477ac */ /* 0x000e240008000800 */
[----:B0-----:R-:W-:-:S10]  /*09d0*/  USHF.R.S32.HI UR5, URZ, 0x1f, UR4 ;  /* 0x0000001fff057899 */ /* 0x001fd40008011404 */
.L_x_564:
[----:B------:R-:W-:Y:S05]  /*09e0*/  BRXU UR4 -0x9f0                                                             (*"BRANCH_TARGETS .L_x_11,.L_x_566,.L_x_567"*) ;  /* 0xfffffff404847958 */ /* 0x000fea000b83ffff */
.L_x_567:
[----:B------:R-:W-:Y:S01]  /*09f0*/  UISETP.NE.AND UP0, UPT, UR8, 0x2, UPT ;  /* 0x000000020800788c */ /* 0x000fe2000bf05270 */
[----:B------:R-:W-:-:S08]  /*0a00*/  MOV R16, R9 ;  /* 0x0000000900107202 */ /* 0x000fd00000000f00 */
[----:B------:R-:W-:Y:S05]  /*0a10*/  BRA.U !UP0, `(.L_x_11) ;  /* 0x0000000108787547 */ /* 0x000fea000b800000 */
[----:B------:R-:W-:Y:S05]  /*0a20*/  BRA `(.L_x_12) ;  /* 0x0000000000207947 */ /* 0x000fea0003800000 */
.L_x_566:
[----:B------:R-:W-:Y:S01]  /*0a30*/  MOV R16, R7 ;  /* 0x0000000700107202 */ /* 0x000fe20000000f00 */
[----:B------:R-:W-:Y:S06]  /*0a40*/  BRA `(.L_x_11) ;  /* 0x00000000006c7947 */ /* 0x000fec0003800000 */
.L_x_10:
[----:B------:R-:W-:-:S09]  /*0a50*/  UISETP.NE.AND UP0, UPT, UR8, 0x3, UPT ;  /* 0x000000030800788c */ /* 0x000fd2000bf05270 */
[----:B------:R-:W-:Y:S05]  /*0a60*/  BRA.U !UP0, `(.L_x_13) ;  /* 0x0000000108607547 */ /* 0x000fea000b800000 */
[----:B------:R-:W-:-:S09]  /*0a70*/  UISETP.NE.AND UP0, UPT, UR8, 0x4, UPT ;  /* 0x000000040800788c */ /* 0x000fd2000bf05270 */
[----:B------:R-:W-:Y:S05]  /*0a80*/  BRA.U !UP0, `(.L_x_11) ;  /* 0x00000001085c7547 */ /* 0x000fea000b800000 */
[----:B------:R-:W-:-:S09]  /*0a90*/  UISETP.NE.AND UP0, UPT, UR8, 0x5, UPT ;  /* 0x000000050800788c */ /* 0x000fd2000bf05270 */
[----:B------:R-:W-:Y:S05]  /*0aa0*/  BRA.U !UP0, `(.L_x_14) ;  /* 0x0000000108087547 */ /* 0x000fea000b800000 */
.L_x_12:
[----:B------:R-:W-:Y:S01]  /*0ab0*/  FMNMX3 R16, R3, R2, R4, !PT ;  /* 0x0000000203107276 */ /* 0x000fe20007800004 */
[----:B------:R-:W-:Y:S06]  /*0ac0*/  BRA `(.L_x_11) ;  /* 0x00000000004c7947 */ /* 0x000fec0003800000 */
.L_x_14:
[----:B------:R-:W-:Y:S02]  /*0ad0*/  HFMA2 R7, -RZ, RZ, 1.666015625, -0.052093505859375 ;  /* 0x3eaaaaabff077431 */ /* 0x000fe400000001ff */
[----:B------:R-:W-:Y:S01]  /*0ae0*/  FADD R5, R3, R2 ;  /* 0x0000000203057221 */ /* 0x000fe20000000000 */
[----:B------:R-:W-:Y:S01]  /*0af0*/  MOV R6, 0x40400000 ;  /* 0x4040000000067802 */ /* 0x000fe20000000f00 */
[----:B------:R-:W-:Y:S02]  /*0b00*/  BSSY.RECONVERGENT B3, `(.L_x_15) ;  /* 0x000000d000037945 */ /* 0x000fe40003800200 */
[----:B------:R-:W-:-:S04]  /*0b10*/  FADD R5, R4, R5 ;  /* 0x0000000504057221 */ /* 0x000fc80000000000 */
[----:B------:R-:W0:Y:S01]  /*0b20*/  FCHK P0, R5, 3 ;  /* 0x4040000005007902 */ /* 0x000e220000000000 */
[----:B------:R-:W-:-:S04]  /*0b30*/  FFMA R6, R7, -R6, 1 ;  /* 0x3f80000007067423 */ /* 0x000fc80000000806 */
[----:B------:R-:W-:-:S04]  /*0b40*/  FFMA R6, R6, R7, 0.3333333432674407959 ;  /* 0x3eaaaaab06067423 */ /* 0x000fc80000000007 */
[----:B------:R-:W-:-:S04]  /*0b50*/  FFMA R7, R5, R6, RZ ;  /* 0x0000000605077223 */ /* 0x000fc800000000ff */
[----:B------:R-:W-:-:S04]  /*0b60*/  FFMA R8, R7, -3, R5 ;  /* 0xc040000007087823 */ /* 0x000fc80000000005 */
[----:B------:R-:W-:Y:S01]  /*0b70*/  FFMA R16, R6, R8, R7 ;  /* 0x0000000806107223 */ /* 0x000fe20000000007 */
[----:B0-----:R-:W-:Y:S06]  /*0b80*/  @!P0 BRA `(.L_x_16) ;  /* 0x0000000000108947 */ /* 0x001fec0003800000 */
[----:B------:R-:W-:Y:S02]  /*0b90*/  MOV R6, 0x40400000 ;  /* 0x4040000000067802 */ /* 0x000fe40000000f00 */
[----:B------:R-:W-:-:S07]  /*0ba0*/  MOV R34, 0xbc0 ;  /* 0x00000bc000227802 */ /* 0x000fce0000000f00 */
[----:B------:R-:W-:Y:S05]  /*0bb0*/  CALL.REL.NOINC `($__internal_1_$__cuda_sm3x_div_rn_noftz_f32_slowpath) ;  /* 0x000001a000e07944 */ /* 0x000fea0003c00000 */
[----:B------:R-:W-:-:S07]  /*0bc0*/  MOV R16, R5 ;  /* 0x0000000500107202 */ /* 0x000fce0000000f00 */
.L_x_16:
[----:B------:R-:W-:Y:S05]  /*0bd0*/  BSYNC.RECONVERGENT B3 ;  /* 0x0000000000037941 */ /* 0x000fea0003800200 */
.L_x_15:
[----:B------:R-:W-:Y:S05]  /*0be0*/  BRA `(.L_x_11) ;  /* 0x0000000000047947 */ /* 0x000fea0003800000 */
.L_x_13:
[----:B------:R-:W-:-:S07]  /*0bf0*/  FFMA R16, R4, -0.072132542729377746582, R7 ;  /* 0xbd93ba3a04107823 */ /* 0x000fce0000000007 */
.L_x_11:
[----:B------:R-:W-:Y:S01]  /*0c00*/  FSETP.GTU.AND P0, PT, R0, 66, PT ;  /* 0x428400000000780b */ /* 0x000fe20003f0c000 */
[----:B------:R-:W-:-:S12]  /*0c10*/  BSSY.RECONVERGENT B1, `(.L_x_17) ;  /* 0x00000ab000017945 */ /* 0x000fd80003800200 */
[----:B------:R-:W-:Y:S05]  /*0c20*/  @P0 BRA `(.L_x_18) ;  /* 0x00000000009c0947 */ /* 0x000fea0003800000 */
[C---:B------:R-:W-:Y:S01]  /*0c30*/  FMUL R5, R0.reuse, 8388608 ;  /* 0x4b00000000057820 */ /* 0x040fe20000400000 */
[----:B------:R-:W-:Y:S01]  /*0c40*/  FSETP.GEU.AND P0, PT, R0, 1.175494350822287508e-38, PT ;  /* 0x008000000000780b */ /* 0x000fe20003f0e000 */
[----:B------:R-:W-:Y:S01]  /*0c50*/  HFMA2 R10, -RZ, RZ, 1.5048828125, 33.21875 ;  /* 0x3e055027ff0a7431 */ /* 0x000fe200000001ff */
[----:B------:R-:W-:Y:S01]  /*0c60*/  UMOV UR4, 0xa12b8afe ;  /* 0xa12b8afe00047882 */ /* 0x000fe20000000000 */
[----:B------:R-:W-:Y:S01]  /*0c70*/  UMOV UR5, 0x4058de21 ;  /* 0x4058de2100057882 */ /* 0x000fe20000000000 */
[----:B------:R-:W-:-:S04]  /*0c80*/  FSEL R5, R5, R0, !P0 ;  /* 0x0000000005057208 */ /* 0x000fc80004000000 */
[----:B------:R-:W-:-:S04]  /*0c90*/  IADD3 R6, PT, PT, R5, -0x3f2aaaab, RZ ;  /* 0xc0d5555505067810 */ /* 0x000fc80007ffe0ff */
[----:B------:R-:W-:-:S04]  /*0ca0*/  LOP3.LUT R8, R6, 0xff800000, RZ, 0xc0, !PT ;  /* 0xff80000006087812 */ /* 0x000fc800078ec0ff */
[-C--:B------:R-:W-:Y:S02]  /*0cb0*/  IADD3 R6, PT, PT, R5, -R8.reuse, RZ ;  /* 0x8000000805067210 */ /* 0x080fe40007ffe0ff */
[----:B------:R-:W-:Y:S02]  /*0cc0*/  I2FP.F32.S32 R7, R8 ;  /* 0x0000000800077245 */ /* 0x000fe40000201400 */
[----:B------:R-:W-:Y:S01]  /*0cd0*/  MOV R8, 0x7f800000 ;  /* 0x7f80000000087802 */ /* 0x000fe20000000f00 */
[----:B------:R-:W-:-:S04]  /*0ce0*/  FADD R9, R6, -1 ;  /* 0xbf80000006097421 */ /* 0x000fc80000000000 */
[----:B------:R-:W-:-:S04]  /*0cf0*/  FFMA R6, R9, -R10, 0.14084610342979431152 ;  /* 0x3e1039f609067423 */ /* 0x000fc8000000080a */
[----:B------:R-:W-:-:S04]  /*0d00*/  FFMA R6, R9, R6, -0.12148627638816833496 ;  /* 0xbdf8cdcc09067423 */ /* 0x000fc80000000006 */
[----:B------:R-:W-:-:S04]  /*0d10*/  FFMA R6, R9, R6, 0.13980610668659210205 ;  /* 0x3e0f295509067423 */ /* 0x000fc80000000006 */
[----:B------:R-:W-:-:S04]  /*0d20*/  FFMA R6, R9, R6, -0.16684235632419586182 ;  /* 0xbe2ad8b909067423 */ /* 0x000fc80000000006 */
[----:B------:R-:W-:-:S04]  /*0d30*/  FFMA R6, R9, R6, 0.20012299716472625732 ;  /* 0x3e4ced0b09067423 */ /* 0x000fc80000000006 */
[----:B------:R-:W-:-:S04]  /*0d40*/  FFMA R6, R9, R6, -0.24999669194221496582 ;  /* 0xbe7fff2209067423 */ /* 0x000fc80000000006 */
[----:B------:R-:W-:-:S04]  /*0d50*/  FFMA R6, R9, R6, 0.33333182334899902344 ;  /* 0x3eaaaa7809067423 */ /* 0x000fc80000000006 */
[----:B------:R-:W-:Y:S01]  /*0d60*/  FFMA R10, R9, R6, -0.5 ;  /* 0xbf000000090a7423 */ /* 0x000fe20000000006 */
[----:B------:R-:W-:Y:S02]  /*0d70*/  FSEL R6, RZ, -23, P0 ;  /* 0xc1b80000ff067808 */ /* 0x000fe40000000000 */
[----:B------:R-:W-:Y:S01]  /*0d80*/  ISETP.GT.U32.AND P0, PT, R5, 0x7f7fffff, PT ;  /* 0x7f7fffff0500780c */ /* 0x000fe20003f04070 */
[----:B------:R-:W-:Y:S02]  /*0d90*/  FMUL R10, R9, R10 ;  /* 0x0000000a090a7220 */ /* 0x000fe40000400000 */
[----:B------:R-:W-:Y:S02]  /*0da0*/  FFMA R6, R7, 1.1920928955078125e-07, R6 ;  /* 0x3400000007067823 */ /* 0x000fe40000000006 */
[----:B------:R-:W-:Y:S01]  /*0db0*/  FFMA R9, R9, R10, R9 ;  /* 0x0000000a09097223 */ /* 0x000fe20000000009 */
[----:B------:R-:W-:-:S03]  /*0dc0*/  MOV R10, 0x437f0000 ;  /* 0x437f0000000a7802 */ /* 0x000fc60000000f00 */
[----:B------:R-:W-:Y:S01]  /*0dd0*/  FFMA R6, R6, 0.69314718246459960938, R9 ;  /* 0x3f31721806067823 */ /* 0x000fe20000000009 */
[----:B------:R-:W-:-:S03]  /*0de0*/  MOV R9, 0x406423d3 ;  /* 0x406423d300097802 */ /* 0x000fc60000000f00 */
[C---:B------:R-:W-:Y:S01]  /*0df0*/  @P0 FFMA R6, R5.reuse, R8, +INF ;  /* 0x7f80000005060423 */ /* 0x040fe20000000008 */
[----:B------:R-:W-:Y:S01]  /*0e00*/  FSETP.NEU.AND P0, PT, R5, RZ, PT ;  /* 0x000000ff0500720b */ /* 0x000fe20003f0d000 */
[----:B------:R-:W-:-:S03]  /*0e10*/  HFMA2 R8, -RZ, RZ, -9.41753387451171875e-06, 685 ;  /* 0x809e615aff087431 */ /* 0x000fc600000001ff */
[----:B------:R-:W-:-:S04]  /*0e20*/  FSEL R5, R6, -INF , P0 ;  /* 0xff80000006057808 */ /* 0x000fc80000000000 */
[----:B------:R-:W0:Y:S02]  /*0e30*/  F2F.F64.F32 R6, R5 ;  /* 0x0000000500067310 */ /* 0x000e240000201800 */
[----:B0-----:R-:W-:-:S10]  /*0e40*/  DFMA R6, R6, UR4, -R8 ;  /* 0x0000000406067c2b */ /* 0x001fd40008000808 */
[----:B------:R-:W0:Y:S02]  /*0e50*/  F2F.F32.F64 R6, R6 ;  /* 0x0000000600067310 */ /* 0x000e240000301000 */
[----:B0-----:R-:W-:-:S04]  /*0e60*/  FSETP.GEU.AND P0, PT, R6, RZ, PT ;  /* 0x000000ff0600720b */ /* 0x001fc80003f0e000 */
[----:B------:R-:W-:-:S04]  /*0e70*/  FSEL R14, R6, RZ, P0 ;  /* 0x000000ff060e7208 */ /* 0x000fc80000000000 */
[----:B------:R-:W-:Y:S01]  /*0e80*/  FMNMX.NAN R14, R14, 255, PT ;  /* 0x437f00000e0e7809 */ /* 0x000fe20003820000 */
[----:B------:R-:W-:Y:S06]  /*0e90*/  BRA `(.L_x_19) ;  /* 0x0000000800087947 */ /* 0x000fec0003800000 */
.L_x_18:
[----:B------:R-:W-:Y:S01]  /*0ea0*/  FADD R5, R0, -60 ;  /* 0xc270000000057421 */ /* 0x000fe20000000000 */
[----:B------:R-:W-:Y:S03]  /*0eb0*/  BSSY.RECONVERGENT B2, `(.L_x_20) ;  /* 0x0000049000027945 */ /* 0x000fe60003800200 */
[C---:B------:R-:W-:Y:S01]  /*0ec0*/  FMUL R6, |R5|.reuse, 16777216 ;  /* 0x4b80000005067820 */ /* 0x040fe20000400200 */
[C---:B------:R-:W-:Y:S02]  /*0ed0*/  FSETP.GEU.AND P0, PT, |R5|.reuse, 1.175494350822287508e-38, PT ;  /* 0x008000000500780b */ /* 0x040fe40003f0e200 */
[----:B------:R-:W-:Y:S02]  /*0ee0*/  FSETP.NEU.AND P1, PT, R5, 1, PT ;  /* 0x3f8000000500780b */ /* 0x000fe40003f2d000 */
[----:B------:R-:W-:-:S04]  /*0ef0*/  FSEL R6, R6, |R5|, !P0 ;  /* 0x4000000506067208 */ /* 0x000fc80004000000 */
[----:B------:R-:W-:-:S04]  /*0f00*/  IADD3 R7, PT, PT, R6, -0x3f3504f3, RZ ;  /* 0xc0cafb0d06077810 */ /* 0x000fc80007ffe0ff */
[----:B------:R-:W-:Y:S02]  /*0f10*/  LOP3.LUT R9, R7, 0xff800000, RZ, 0xc0, !PT ;  /* 0xff80000007097812 */ /* 0x000fe400078ec0ff */
[----:B------:R-:W-:Y:S02]  /*0f20*/  FSEL R7, RZ, -24, P0 ;  /* 0xc1c00000ff077808 */ /* 0x000fe40000000000 */
[-C--:B------:R-:W-:Y:S02]  /*0f30*/  IADD3 R6, PT, PT, R6, -R9.reuse, RZ ;  /* 0x8000000906067210 */ /* 0x080fe40007ffe0ff */
[----:B------:R-:W-:-:S03]  /*0f40*/  I2FP.F32.S32 R8, R9 ;  /* 0x0000000900087245 */ /* 0x000fc60000201400 */
[C---:B------:R-:W-:Y:S01]  /*0f50*/  FADD R10, R6.reuse, 1 ;  /* 0x3f800000060a7421 */ /* 0x040fe20000000000 */
[----:B------:R-:W-:Y:S01]  /*0f60*/  FADD R11, R6, -1 ;  /* 0xbf800000060b7421 */ /* 0x000fe20000000000 */
[----:B------:R-:W-:-:S03]  /*0f70*/  FFMA R9, R8, 1.1920928955078125e-07, R7 ;  /* 0x3400000008097823 */ /* 0x000fc60000000007 */
[----:B------:R-:W-:Y:S01]  /*0f80*/  FADD R21, R11, R11 ;  /* 0x0000000b0b157221 */ /* 0x000fe20000000000 */
[----:B------:R-:W0:Y:S03]  /*0f90*/  MUFU.RCP R10, R10 ;  /* 0x0000000a000a7308 */ /* 0x000e260000001000 */
[----:B0-----:R-:W-:Y:S01]  /*0fa0*/  FMUL R6, R10, R21 ;  /* 0x000000150a067220 */ /* 0x001fe20000400000 */
[----:B------:R-:W-:-:S03]  /*0fb0*/  HFMA2 R21, -RZ, RZ, 0.771484375, 0.21533203125 ;  /* 0x3a2c32e4ff157431 */ /* 0x000fc600000001ff */
[----:B------:R-:W-:Y:S01]  /*0fc0*/  FADD R12, R11, -R6 ;  /* 0x800000060b0c7221 */ /* 0x000fe20000000000 */
[CC--:B------:R-:W-:Y:S01]  /*0fd0*/  FMUL R8, R6.reuse, R6.reuse ;  /* 0x0000000606087220 */ /* 0x0c0fe20000400000 */
[----:B------:R-:W-:Y:S02]  /*0fe0*/  FFMA R7, R6, 1.4426950216293334961, R9 ;  /* 0x3fb8aa3b06077823 */ /* 0x000fe40000000009 */
[----:B------:R-:W-:Y:S02]  /*0ff0*/  FADD R12, R12, R12 ;  /* 0x0000000c0c0c7221 */ /* 0x000fe40000000000 */
[----:B------:R-:W-:Y:S01]  /*1000*/  FADD R9, R9, -R7 ;  /* 0x8000000709097221 */ /* 0x000fe20000000000 */
[----:B------:R-:W-:Y:S01]  /*1010*/  FFMA R21, R8, R21, 0.0032181653659790754318 ;  /* 0x3b52e7db08157423 */ /* 0x000fe20000000015 */
[----:B------:R-:W-:Y:S02]  /*1020*/  FFMA R11, R11, -R6, R12 ;  /* 0x800000060b0b7223 */ /* 0x000fe4000000000c */
[----:B------:R-:W-:Y:S01]  /*1030*/  FFMA R12, R6, 1.4426950216293334961, R9 ;  /* 0x3fb8aa3b060c7823 */ /* 0x000fe20000000009 */
[----:B------:R-:W-:Y:S01]  /*1040*/  FFMA R21, R8, R21, 0.018033718690276145935 ;  /* 0x3c93bb7308157423 */ /* 0x000fe20000000015 */
[----:B------:R-:W-:Y:S01]  /*1050*/  FMUL R11, R10, R11 ;  /* 0x0000000b0a0b7220 */ /* 0x000fe20000400000 */
[----:B------:R-:W-:-:S02]  /*1060*/  MOV R10, 0x3f800000 ;  /* 0x3f800000000a7802 */ /* 0x000fc40000000f00 */
[----:B------:R-:W-:Y:S01]  /*1070*/  FFMA R21, R8, R21, 0.12022458761930465698 ;  /* 0x3df6384f08157423 */ /* 0x000fe20000000015 */
[----:B------:R-:W-:-:S03]  /*1080*/  FFMA R9, R11, 1.4426950216293334961, R12 ;  /* 0x3fb8aa3b0b097823 */ /* 0x000fc6000000000c */
[----:B------:R-:W-:Y:S01]  /*1090*/  FMUL R21, R8, R21 ;  /* 0x0000001508157220 */ /* 0x000fe20000400000 */
[----:B------:R-:W-:-:S03]  /*10a0*/  FFMA R8, R6, 1.9251366722983220825e-08, R9 ;  /* 0x32a55e3406087823 */ /* 0x000fc60000000009 */
[----:B------:R-:W-:-:S04]  /*10b0*/  FMUL R9, R21, 3 ;  /* 0x4040000015097820 */ /* 0x000fc80000400000 */
[----:B------:R-:W-:-:S04]  /*10c0*/  FFMA R8, R11, R9, R8 ;  /* 0x000000090b087223 */ /* 0x000fc80000000008 */
[----:B------:R-:W-:-:S04]  /*10d0*/  FFMA R8, R6, R21, R8 ;  /* 0x0000001506087223 */ /* 0x000fc80000000008 */
[----:B------:R-:W-:-:S04]  /*10e0*/  FADD R6, R7, R8 ;  /* 0x0000000807067221 */ /* 0x000fc80000000000 */
[----:B------:R-:W-:-:S04]  /*10f0*/  FADD R7, -R7, R6 ;  /* 0x0000000607077221 */ /* 0x000fc80000000100 */
[----:B------:R-:W-:Y:S01]  /*1100*/  FADD R8, R8, -R7 ;  /* 0x8000000708087221 */ /* 0x000fe20000000000 */
[----:B------:R-:W-:Y:S06]  /*1110*/  @!P1 BRA `(.L_x_21) ;  /* 0x0000000000889947 */ /* 0x000fec0003800000 */
[----:B------:R-:W-:-:S13]  /*1120*/  FSETP.NAN.AND P0, PT, |R5|, |R5|, PT ;  /* 0x400000050500720b */ /* 0x000fda0003f08200 */
[----:B------:R-:W-:Y:S01]  /*1130*/  @P0 FADD R10, R5, -0.1332047581672668457 ;  /* 0xbe0866d4050a0421 */ /* 0x000fe20000000000 */
[----:B------:R-:W-:Y:S06]  /*1140*/  @P0 BRA `(.L_x_21) ;  /* 0x00000000007c0947 */ /* 0x000fec0003800000 */
[----:B------:R-:W-:-:S04]  /*1150*/  FSETP.NEU.AND P0, PT, |R5|, +INF , PT ;  /* 0x7f8000000500780b */ /* 0x000fc80003f0d200 */
[----:B------:R-:W-:-:S13]  /*1160*/  FSETP.NEU.AND P0, PT, R5, RZ, P0 ;  /* 0x000000ff0500720b */ /* 0x000fda000070d000 */
[----:B------:R-:W-:-:S05]  /*1170*/  @!P0 FADD R7, R5, R5 ;  /* 0x0000000505078221 */ /* 0x000fca0000000000 */
[----:B------:R-:W-:-:S04]  /*1180*/  @!P0 LOP3.LUT R7, R7, 0x7fffffff, RZ, 0xc0, !PT ;  /* 0x7fffffff07078812 */ /* 0x000fc800078ec0ff */
[----:B------:R-:W-:Y:S01]  /*1190*/  @!P0 LOP3.LUT R10, R7, 0x7f800000, RZ, 0x3c, !PT ;  /* 0x7f800000070a8812 */ /* 0x000fe200078e3cff */
[----:B------:R-:W-:Y:S06]  /*11a0*/  @!P0 BRA `(.L_x_21) ;  /* 0x0000000000648947 */ /* 0x000fec0003800000 */
[----:B------:R-:W-:Y:S01]  /*11b0*/  FMUL R7, R6, -0.1332047581672668457 ;  /* 0xbe0866d406077820 */ /* 0x000fe20000400000 */
[----:B------:R-:W-:Y:S01]  /*11c0*/  HFMA2 R14, -RZ, RZ, 0.64013671875, -15.109375 ;  /* 0x391fcb8eff0e7431 */ /* 0x000fe200000001ff */
[----:B------:R-:W-:Y:S02]  /*11d0*/  FSETP.GEU.AND P3, PT, R0, 60, PT ;  /* 0x427000000000780b */ /* 0x000fe40003f6e000 */
[----:B------:R-:W0:Y:S01]  /*11e0*/  FRND R10, R7 ;  /* 0x00000007000a7307 */ /* 0x000e220000201000 */
[----:B------:R-:W-:Y:S01]  /*11f0*/  FFMA R9, R6, -0.1332047581672668457, -R7 ;  /* 0xbe0866d406097823 */ /* 0x000fe20000000807 */
[----:B------:R-:W-:-:S03]  /*1200*/  FSETP.GT.AND P2, PT, |R7|, 152, PT ;  /* 0x431800000700780b */ /* 0x000fc60003f44200 */
[----:B------:R-:W-:-:S03]  /*1210*/  FFMA R12, R8, -0.1332047581672668457, R9 ;  /* 0xbe0866d4080c7823 */ /* 0x000fc60000000009 */
[----:B------:R-:W1:Y:S01]  /*1220*/  F2I.NTZ R11, R7 ;  /* 0x00000007000b7305 */ /* 0x000e620000203100 */
[----:B0-----:R-:W-:Y:S01]  /*1230*/  FADD R9, R7, -R10 ;  /* 0x8000000a07097221 */ /* 0x001fe20000000000 */
[----:B------:R-:W-:-:S03]  /*1240*/  FSETP.GT.AND P0, PT, R10, RZ, PT ;  /* 0x000000ff0a00720b */ /* 0x000fc60003f04000 */
[----:B------:R-:W-:Y:S01]  /*1250*/  FADD R9, R9, R12 ;  /* 0x0000000c09097221 */ /* 0x000fe20000000000 */
[----:B------:R-:W-:Y:S02]  /*1260*/  SEL R10, RZ, 0x83000000, P0 ;  /* 0x83000000ff0a7807 */ /* 0x000fe40000000000 */
[----:B------:R-:W-:Y:S01]  /*1270*/  FSETP.GEU.AND P0, PT, R7, RZ, PT ;  /* 0x000000ff0700720b */ /* 0x000fe20003f0e000 */
[----:B------:R-:W-:Y:S01]  /*1280*/  FFMA R12, R9, R14, 0.0013391353422775864601 ;  /* 0x3aaf85ed090c7423 */ /* 0x000fe2000000000e */
[----:B-1----:R-:W-:-:S03]  /*1290*/  LEA R11, R11, -R10, 0x17 ;  /* 0x8000000a0b0b7211 */ /* 0x002fc600078eb8ff */
[----:B------:R-:W-:-:S04]  /*12a0*/  FFMA R12, R9, R12, 0.0096188392490148544312 ;  /* 0x3c1d9856090c7423 */ /* 0x000fc8000000000c */
[----:B------:R-:W-:-:S04]  /*12b0*/  FFMA R12, R9, R12, 0.055503588169813156128 ;  /* 0x3d6357bb090c7423 */ /* 0x000fc8000000000c */
[----:B------:R-:W-:-:S04]  /*12c0*/  FFMA R12, R9, R12, 0.24022644758224487305 ;  /* 0x3e75fdec090c7423 */ /* 0x000fc8000000000c */
[----:B------:R-:W-:-:S04]  /*12d0*/  FFMA R12, R9, R12, 0.69314718246459960938 ;  /* 0x3f317218090c7423 */ /* 0x000fc8000000000c */
[----:B------:R-:W-:Y:S01]  /*12e0*/  FFMA R12, R9, R12, 1 ;  /* 0x3f800000090c7423 */ /* 0x000fe2000000000c */
[----:B------:R-:W-:Y:S02]  /*12f0*/  IADD3 R9, PT, PT, R10, 0x7f000000, RZ ;  /* 0x7f0000000a097810 */ /* 0x000fe40007ffe0ff */
[----:B------:R-:W-:-:S03]  /*1300*/  FSEL R10, RZ, +INF , !P0 ;  /* 0x7f800000ff0a7808 */ /* 0x000fc60004000000 */
[----:B------:R-:W-:-:S04]  /*1310*/  FMUL R12, R9, R12 ;  /* 0x0000000c090c7220 */ /* 0x000fc80000400000 */
[----:B------:R-:W-:Y:S01]  /*1320*/  @!P2 FMUL R10, R11, R12 ;  /* 0x0000000c0b0aa220 */ /* 0x000fe20000400000 */
[----:B------:R-:W-:-:S07]  /*1330*/  @!P3 MOV R10, 0x7fffffff ;  /* 0x7fffffff000ab802 */ /* 0x000fce0000000f00 */
.L_x_21:
[----:B------:R-:W-:Y:S05]  /*1340*/  BSYNC.RECONVERGENT B2 ;  /* 0x0000000000027941 */ /* 0x000fea0003800200 */
.L_x_20:
[C---:B------:R-:W-:Y:S01]  /*1350*/  FMUL R9, R6.reuse, -0.075514845550060272217 ;  /* 0xbd9aa78706097820 */ /* 0x040fe20000400000 */
[----:B------:R-:W-:Y:S01]  /*1360*/  HFMA2 R21, -RZ, RZ, 0.64013671875, -15.109375 ;  /* 0x391fcb8eff157431 */ /* 0x000fe200000001ff */
[----:B------:R-:W-:Y:S01]  /*1370*/  UMOV UR4, 0xfcd49634 ;  /* 0xfcd4963400047882 */ /* 0x000fe20000000000 */
[----:B------:R-:W-:Y:S01]  /*1380*/  UMOV UR5, 0x40749b2d ;  /* 0x40749b2d00057882 */ /* 0x000fe20000000000 */
[----:B------:R-:W0:Y:S01]  /*1390*/  FRND R12, R9 ;  /* 0x00000009000c7307 */ /* 0x000e220000201000 */
[----:B------:R-:W-:Y:S01]  /*13a0*/  FFMA R11, R6, -0.075514845550060272217, -R9 ;  /* 0xbd9aa787060b7823 */ /* 0x000fe20000000809 */
[----:B------:R-:W-:Y:S01]  /*13b0*/  FSETP.GEU.AND P3, PT, R9, RZ, PT ;  /* 0x000000ff0900720b */ /* 0x000fe20003f6e000 */
[----:B------:R-:W-:Y:S02]  /*13c0*/  BSSY.RECONVERGENT B2, `(.L_x_22) ;  /* 0x0000026000027945 */ /* 0x000fe40003800200 */
[----:B------:R-:W-:-:S03]  /*13d0*/  FFMA R11, R8, -0.075514845550060272217, R11 ;  /* 0xbd9aa787080b7823 */ /* 0x000fc6000000000b */
[----:B------:R-:W1:Y:S01]  /*13e0*/  F2F.F64.F32 R6, R10 ;  /* 0x0000000a00067310 */ /* 0x000e620000201800 */
[----:B0-----:R-:W-:-:S07]  /*13f0*/  FADD R8, R9, -R12 ;  /* 0x8000000c09087221 */ /* 0x001fce0000000000 */
[----:B------:R-:W0:Y:S01]  /*1400*/  F2I.NTZ R14, R9 ;  /* 0x00000009000e7305 */ /* 0x000e220000203100 */
[----:B------:R-:W-:Y:S01]  /*1410*/  FSETP.GT.AND P0, PT, R12, RZ, PT ;  /* 0x000000ff0c00720b */ /* 0x000fe20003f04000 */
[----:B------:R-:W-:-:S04]  /*1420*/  FADD R8, R11, R8 ;  /* 0x000000080b087221 */ /* 0x000fc80000000000 */
[C---:B------:R-:W-:Y:S01]  /*1430*/  FFMA R11, R8.reuse, R21, 0.0013391353422775864601 ;  /* 0x3aaf85ed080b7423 */ /* 0x040fe20000000015 */
[----:B-1----:R-:W-:Y:S01]  /*1440*/  DMUL R6, R6, UR4 ;  /* 0x0000000406067c28 */ /* 0x002fe20008000000 */
[----:B------:R-:W-:Y:S02]  /*1450*/  SEL R21, RZ, 0x83000000, P0 ;  /* 0x83000000ff157807 */ /* 0x000fe40000000000 */
[----:B------:R-:W-:Y:S01]  /*1460*/  FFMA R11, R8, R11, 0.0096188392490148544312 ;  /* 0x3c1d9856080b7423 */ /* 0x000fe2000000000b */
[----:B------:R-:W-:-:S03]  /*1470*/  FSETP.GT.AND P0, PT, |R9|, 152, PT ;  /* 0x431800000900780b */ /* 0x000fc60003f04200 */
[----:B------:R-:W-:-:S03]  /*1480*/  FFMA R11, R8, R11, 0.055503588169813156128 ;  /* 0x3d6357bb080b7423 */ /* 0x000fc6000000000b */
[----:B------:R-:W1:Y:S01]  /*1490*/  F2F.F32.F64 R6, R6 ;  /* 0x0000000600067310 */ /* 0x000e620000301000 */
[----:B------:R-:W-:-:S04]  /*14a0*/  FFMA R11, R8, R11, 0.24022644758224487305 ;  /* 0x3e75fdec080b7423 */ /* 0x000fc8000000000b */
[----:B------:R-:W-:-:S04]  /*14b0*/  FFMA R11, R8, R11, 0.69314718246459960938 ;  /* 0x3f317218080b7423 */ /* 0x000fc8000000000b */
[----:B------:R-:W-:Y:S01]  /*14c0*/  FFMA R11, R8, R11, 1 ;  /* 0x3f800000080b7423 */ /* 0x000fe2000000000b */
[----:B------:R-:W-:Y:S02]  /*14d0*/  IADD3 R8, PT, PT, R21, 0x7f000000, RZ ;  /* 0x7f00000015087810 */ /* 0x000fe40007ffe0ff */
[----:B0-----:R-:W-:-:S03]  /*14e0*/  LEA R21, R14, -R21, 0x17 ;  /* 0x800000150e157211 */ /* 0x001fc600078eb8ff */
[----:B------:R-:W-:Y:S01]  /*14f0*/  FMUL R8, R11, R8 ;  /* 0x000000080b087220 */ /* 0x000fe20000400000 */
[----:B-1----:R-:W-:-:S03]  /*1500*/  FSETP.GEU.AND P2, PT, R6, RZ, PT ;  /* 0x000000ff0600720b */ /* 0x002fc60003f4e000 */
[----:B------:R-:W-:Y:S01]  /*1510*/  FMUL R21, R8, R21 ;  /* 0x0000001508157220 */ /* 0x000fe20000400000 */
[----:B------:R-:W-:Y:S02]  /*1520*/  MOV R8, 0x3f800000 ;  /* 0x3f80000000087802 */ /* 0x000fe40000000f00 */
[----:B------:R-:W-:Y:S02]  /*1530*/  FSEL R10, R6, RZ, P2 ;  /* 0x000000ff060a7208 */ /* 0x000fe40001000000 */
[----:B------:R-:W-:Y:S01]  /*1540*/  @P0 FSEL R21, RZ, +INF , !P3 ;  /* 0x7f800000ff150808 */ /* 0x000fe20005800000 */
[----:B------:R-:W-:Y:S06]  /*1550*/  @!P1 BRA `(.L_x_23) ;  /* 0x0000000000309947 */ /* 0x000fec0003800000 */
[----:B------:R-:W-:-:S13]  /*1560*/  FSETP.NAN.AND P0, PT, |R5|, |R5|, PT ;  /* 0x400000050500720b */ /* 0x000fda0003f08200 */
[----:B------:R-:W-:Y:S01]  /*1570*/  @P0 FADD R8, R5, -0.075514845550060272217 ;  /* 0xbd9aa78705080421 */ /* 0x000fe20000000000 */
[----:B------:R-:W-:Y:S06]  /*1580*/  @P0 BRA `(.L_x_23) ;  /* 0x0000000000240947 */ /* 0x000fec0003800000 */
[----:B------:R-:W-:-:S04]  /*1590*/  FSETP.NEU.AND P0, PT, |R5|, +INF , PT ;  /* 0x7f8000000500780b */ /* 0x000fc80003f0d200 */
[----:B------:R-:W-:-:S13]  /*15a0*/  FSETP.NEU.AND P0, PT, R5, RZ, P0 ;  /* 0x000000ff0500720b */ /* 0x000fda000070d000 */
[----:B------:R-:W-:-:S05]  /*15b0*/  @!P0 FADD R5, R5, R5 ;  /* 0x0000000505058221 */ /* 0x000fca0000000000 */
[----:B------:R-:W-:-:S04]  /*15c0*/  @!P0 LOP3.LUT R5, R5, 0x7fffffff, RZ, 0xc0, !PT ;  /* 0x7fffffff05058812 */ /* 0x000fc800078ec0ff */
[----:B------:R-:W-:Y:S01]  /*15d0*/  @!P0 LOP3.LUT R8, R5, 0x7f800000, RZ, 0x3c, !PT ;  /* 0x7f80000005088812 */ /* 0x000fe200078e3cff */
[----:B------:R-:W-:Y:S06]  /*15e0*/  @!P0 BRA `(.L_x_23) ;  /* 0x00000000000c8947 */ /* 0x000fec0003800000 */
[----:B------:R-:W-:Y:S02]  /*15f0*/  FSETP.GEU.AND P0, PT, R0, 60, PT ;  /* 0x427000000000780b */ /* 0x000fe40003f0e000 */
[----:B------:R-:W-:-:S11]  /*1600*/  MOV R8, R21 ;  /* 0x0000001500087202 */ /* 0x000fd60000000f00 */
[----:B------:R-:W-:-:S07]  /*1610*/  @!P0 MOV R8, 0x7fffffff ;  /* 0x7fffffff00088802 */ /* 0x000fce0000000f00 */
.L_x_23:
[----:B------:R-:W-:Y:S05]  /*1620*/  BSYNC.RECONVERGENT B2 ;  /* 0x0000000000027941 */ /* 0x000fea0003800200 */
.L_x_22:
[----:B------:R-:W0:Y:S01]  /*1630*/  F2F.F64.F32 R6, R8 ;  /* 0x0000000800067310 */ /* 0x000e220000201800 */
[----:B------:R-:W-:Y:S01]  /*1640*/  UMOV UR4, 0x680909dc ;  /* 0x680909dc00047882 */ /* 0x000fe20000000000 */
[----:B------:R-:W-:Y:S01]  /*1650*/  UMOV UR5, 0x407201f4 ;  /* 0x407201f400057882 */ /* 0x000fe20000000000 */
[----:B------:R-:W-:Y:S01]  /*1660*/  FMNMX.NAN R10, R10, 255, PT ;  /* 0x437f00000a0a7809 */ /* 0x000fe20003820000 */
[----:B0-----:R-:W-:-:S10]  /*1670*/  DMUL R6, R6, UR4 ;  /* 0x0000000406067c28 */ /* 0x001fd40008000000 */
[----:B------:R-:W0:Y:S02]  /*1680*/  F2F.F32.F64 R6, R6 ;  /* 0x0000000600067310 */ /* 0x000e240000301000 */
[----:B0-----:R-:W-:-:S04]  /*1690*/  FSETP.GEU.AND P0, PT, R6, RZ, PT ;  /* 0x000000ff0600720b */ /* 0x001fc80003f0e000 */
[----:B------:R-:W-:-:S04]  /*16a0*/  FSEL R14, R6, RZ, P0 ;  /* 0x000000ff060e7208 */ /* 0x000fc80000000000 */
[----:B------:R-:W-:-:S07]  /*16b0*/  FMNMX.NAN R14, R14, 255, PT ;  /* 0x437f00000e0e7809 */ /* 0x000fce0003820000 */
.L_x_19:
[----:B------:R-:W-:Y:S05]  /*16c0*/  BSYNC.RECONVERGENT B1 ;  /* 0x0000000000017941 */ /* 0x000fea0003800200 */
.L_x_17:
[----:B------:R-:W-:Y:S01]  /*16d0*/  HFMA2 R6, -RZ, RZ, 0.9375, -7.688999176025390625e-06 ;  /* 0x3b808081ff067431 */ /* 0x000fe200000001ff */
[----:B------:R-:W-:Y:S01]  /*16e0*/  MOV R5, 0x437f0000 ;  /* 0x437f000000057802 */ /* 0x000fe20000000f00 */
[----:B------:R0:W1:Y:S01]  /*16f0*/  FCHK P1, R10, 255 ;  /* 0x437f00000a007902 */ /* 0x0000620000020000 */
[----:B------:R-:W-:Y:S01]  /*1700*/  FSETP.GE.AND P0, PT, R0, 66, PT ;  /* 0x428400000000780b */ /* 0x000fe20003f06000 */
[----:B------:R-:W-:Y:S01]  /*1710*/  BSSY.RECONVERGENT B1, `(.L_x_24) ;  /* 0x000002f000017945 */ /* 0x000fe20003800200 */
[----:B------:R-:W-:Y:S01]  /*1720*/  MOV R12, 0x437f0000 ;  /* 0x437f0000000c7802 */ /* 0x000fe20000000f00 */
[----:B------:R-:W-:-:S04]  /*1730*/  FFMA R5, R6, -R5, 1 ;  /* 0x3f80000006057423 */ /* 0x000fc80000000805 */
[----:B------:R-:W-:-:S04]  /*1740*/  FFMA R5, R5, R6, 0.0039215688593685626984 ;  /* 0x3b80808105057423 */ /* 0x000fc80000000006 */
[----:B------:R-:W-:-:S04]  /*1750*/  FFMA R11, R5, R10, RZ ;  /* 0x0000000a050b7223 */ /* 0x000fc800000000ff */
[----:B------:R-:W-:Y:S01]  /*1760*/  FFMA R18, R11, -255, R10 ;  /* 0xc37f00000b127823 */ /* 0x000fe2000000000a */
[----:B01----:R-:W-:Y:S06]  /*1770*/  @P0 BRA `(.L_x_25) ;  /* 0x0000000000a00947 */ /* 0x003fec0003800000 */
[----:B------:R-:W-:Y:S02]  /*1780*/  FSETP.GTU.AND P0, PT, R0, 19, PT ;  /* 0x419800000000780b */ /* 0x000fe40003f0c000 */
[----:B------:R-:W-:-:S11]  /*1790*/  MOV R12, RZ ;  /* 0x000000ff000c7202 */ /* 0x000fd60000000f00 */
[----:B------:R-:W-:Y:S05]  /*17a0*/  @!P0 BRA `(.L_x_25) ;  /* 0x0000000000948947 */ /* 0x000fea0003800000 */
[----:B------:R-:W-:Y:S01]  /*17b0*/  FADD R0, R0, -10 ;  /* 0xc120000000007421 */ /* 0x000fe20000000000 */
[----:B------:R-:W-:Y:S01]  /*17c0*/  HFMA2 R9, -RZ, RZ, 1.5048828125, 33.21875 ;  /* 0x3e055027ff097431 */ /* 0x000fe200000001ff */
[----:B------:R-:W-:Y:S01]  /*17d0*/  UMOV UR4, 0x4111eaa4 ;  /* 0x4111eaa400047882 */ /* 0x000fe20000000000 */
[----:B------:R-:W-:Y:S02]  /*17e0*/  UMOV UR5, 0x40615091 ;  /* 0x4061509100057882 */ /* 0x000fe40000000000 */
[----:B------:R-:W-:-:S13]  /*17f0*/  FSETP.GEU.AND P0, PT, R0, 1.175494350822287508e-38, PT ;  /* 0x008000000000780b */ /* 0x000fda0003f0e000 */
[----:B------:R-:W-:-:S05]  /*1800*/  @!P0 FMUL R0, R0, 8388608 ;  /* 0x4b00000000008820 */ /* 0x000fca0000400000 */
[----:B------:R-:W-:-:S04]  /*1810*/  IADD3 R6, PT, PT, R0, -0x3f2aaaab, RZ ;  /* 0xc0d5555500067810 */ /* 0x000fc80007ffe0ff */
[----:B------:R-:W-:-:S04]  /*1820*/  LOP3.LUT R7, R6, 0xff800000, RZ, 0xc0, !PT ;  /* 0xff80000006077812 */ /* 0x000fc800078ec0ff */
[-C--:B------:R-:W-:Y:S02]  /*1830*/  IADD3 R6, PT, PT, R0, -R7.reuse, RZ ;  /* 0x8000000700067210 */ /* 0x080fe40007ffe0ff */
[----:B------:R-:W-:-:S03]  /*1840*/  I2FP.F32.S32 R7, R7 ;  /* 0x0000000700077245 */ /* 0x000fc60000201400 */
[----:B------:R-:W-:Y:S01]  /*1850*/  FADD R8, R6, -1 ;  /* 0xbf80000006087421 */ /* 0x000fe20000000000 */
[----:B------:R-:W-:Y:S02]  /*1860*/  FSEL R6, RZ, -23, P0 ;  /* 0xc1b80000ff067808 */ /* 0x000fe40000000000 */
[----:B------:R-:W-:Y:S01]  /*1870*/  ISETP.GT.U32.AND P0, PT, R0, 0x7f7fffff, PT ;  /* 0x7f7fffff0000780c */ /* 0x000fe20003f04070 */
[C---:B------:R-:W-:Y:S02]  /*1880*/  FFMA R9, R8.reuse, -R9, 0.14084610342979431152 ;  /* 0x3e1039f608097423 */ /* 0x040fe40000000809 */
[----:B------:R-:W-:Y:S01]  /*1890*/  FFMA R6, R7, 1.1920928955078125e-07, R6 ;  /* 0x3400000007067823 */ /* 0x000fe20000000006 */
[----:B------:R-:W-:Y:S01]  /*18a0*/  MOV R7, 0x7f800000 ;  /* 0x7f80000000077802 */ /* 0x000fe20000000f00 */
[----:B------:R-:W-:-:S04]  /*18b0*/  FFMA R9, R8, R9, -0.12148627638816833496 ;  /* 0xbdf8cdcc08097423 */ /* 0x000fc80000000009 */
[----:B------:R-:W-:-:S04]  /*18c0*/  FFMA R9, R8, R9, 0.13980610668659210205 ;  /* 0x3e0f295508097423 */ /* 0x000fc80000000009 */
[----:B------:R-:W-:-:S04]  /*18d0*/  FFMA R9, R8, R9, -0.16684235632419586182 ;  /* 0xbe2ad8b908097423 */ /* 0x000fc80000000009 */
[----:B------:R-:W-:-:S04]  /*18e0*/  FFMA R9, R8, R9, 0.20012299716472625732 ;  /* 0x3e4ced0b08097423 */ /* 0x000fc80000000009 */
[----:B------:R-:W-:-:S04]  /*18f0*/  FFMA R9, R8, R9, -0.24999669194221496582 ;  /* 0xbe7fff2208097423 */ /* 0x000fc80000000009 */
[----:B------:R-:W-:-:S04]  /*1900*/  FFMA R9, R8, R9, 0.33333182334899902344 ;  /* 0x3eaaaa7808097423 */ /* 0x000fc80000000009 */
[----:B------:R-:W-:-:S04]  /*1910*/  FFMA R9, R8, R9, -0.5 ;  /* 0xbf00000008097423 */ /* 0x000fc80000000009 */
[----:B------:R-:W-:-:S04]  /*1920*/  FMUL R9, R8, R9 ;  /* 0x0000000908097220 */ /* 0x000fc80000400000 */
[----:B------:R-:W-:Y:S01]  /*1930*/  FFMA R9, R8, R9, R8 ;  /* 0x0000000908097223 */ /* 0x000fe20000000008 */
[----:B------:R-:W-:-:S03]  /*1940*/  HFMA2 R8, -RZ, RZ, 37536, 0.00177764892578125 ;  /* 0x78951748ff087431 */ /* 0x000fc600000001ff */
[----:B------:R-:W-:Y:S01]  /*1950*/  FFMA R6, R6, 0.69314718246459960938, R9 ;  /* 0x3f31721806067823 */ /* 0x000fe20000000009 */
[C---:B------:R-:W-:Y:S01]  /*1960*/  @P0 FFMA R6, R0.reuse, R7, +INF ;  /* 0x7f80000000060423 */ /* 0x040fe20000000007 */
[----:B------:R-:W-:Y:S02]  /*1970*/  FSETP.NEU.AND P0, PT, R0, RZ, PT ;  /* 0x000000ff0000720b */ /* 0x000fe40003f0d000 */
[----:B------:R-:W-:Y:S02]  /*1980*/  MOV R9, 0x407310b7 ;  /* 0x407310b700097802 */ /* 0x000fe40000000f00 */
[----:B------:R-:W-:-:S04]  /*1990*/  FSEL R0, R6, -INF , P0 ;  /* 0xff80000006007808 */ /* 0x000fc80000000000 */
[----:B------:R-:W0:Y:S02]  /*19a0*/  F2F.F64.F32 R6, R0 ;  /* 0x0000000000067310 */ /* 0x000e240000201800 */
[----:B0-----:R-:W-:-:S10]  /*19b0*/  DFMA R6, R6, UR4, -R8 ;  /* 0x0000000406067c2b */ /* 0x001fd40008000808 */
[----:B------:R-:W0:Y:S02]  /*19c0*/  F2F.F32.F64 R6, R6 ;  /* 0x0000000600067310 */ /* 0x000e240000301000 */
[----:B0-----:R-:W-:-:S04]  /*19d0*/  FSETP.GEU.AND P0, PT, R6, RZ, PT ;  /* 0x000000ff0600720b */ /* 0x001fc80003f0e000 */
[----:B------:R-:W-:-:S04]  /*19e0*/  FSEL R12, R6, RZ, P0 ;  /* 0x000000ff060c7208 */ /* 0x000fc80000000000 */
[----:B------:R-:W-:-:S07]  /*19f0*/  FMNMX.NAN R12, R12, 255, PT ;  /* 0x437f00000c0c7809 */ /* 0x000fce0003820000 */
.L_x_25:
[----:B------:R-:W-:Y:S05]  /*1a00*/  BSYNC.RECONVERGENT B1 ;  /* 0x0000000000017941 */ /* 0x000fea0003800200 */
.L_x_24:
[----:B------:R-:W-:Y:S01]  /*1a10*/  BSSY.RECONVERGENT B3, `(.L_x_26) ;  /* 0x0000008000037945 */ /* 0x000fe20003800200 */
[----:B------:R-:W-:-:S03]  /*1a20*/  FFMA R0, R5, R18, R11 ;  /* 0x0000001205007223 */ /* 0x000fc6000000000b */
[----:B------:R-:W-:Y:S05]  /*1a30*/  @!P1 BRA `(.L_x_27) ;  /* 0x0000000000149947 */ /* 0x000fea0003800000 */
[----:B------:R-:W-:Y:S01]  /*1a40*/  HFMA2 R6, -RZ, RZ, 3.748046875, 0 ;  /* 0x437f0000ff067431 */ /* 0x000fe200000001ff */
[----:B------:R-:W-:Y:S02]  /*1a50*/  MOV R5, R10 ;  /* 0x0000000a00057202 */ /* 0x000fe40000000f00 */
[----:B------:R-:W-:-:S07]  /*1a60*/  MOV R34, 0x1a80 ;  /* 0x00001a8000227802 */ /* 0x000fce0000000f00 */
[----:B------:R-:W-:Y:S05]  /*1a70*/  CALL.REL.NOINC `($__internal_1_$__cuda_sm3x_div_rn_noftz_f32_slowpath) ;  /* 0x0000019400307944 */ /* 0x000fea0003c00000 */
[----:B------:R-:W-:-:S07]  /*1a80*/  MOV R0, R5 ;  /* 0x0000000500007202 */ /* 0x000fce0000000f00 */
.L_x_27:
[----:B------:R-:W-:Y:S05]  /*1a90*/  BSYNC.RECONVERGENT B3 ;  /* 0x0000000000037941 */ /* 0x000fea0003800200 */
.L_x_26:
[----:B------:R-:W-:Y:S01]  /*1aa0*/  HFMA2 R11, -RZ, RZ, 0.9375, -7.688999176025390625e-06 ;  /* 0x3b808081ff0b7431 */ /* 0x000fe200000001ff */
[----:B------:R-:W-:Y:S01]  /*1ab0*/  MOV R6, 0x437f0000 ;  /* 0x437f000000067802 */ /* 0x000fe20000000f00 */
[----:B------:R-:W0:Y:S01]  /*1ac0*/  FCHK P0, R14, 255 ;  /* 0x437f00000e007902 */ /* 0x000e220000000000 */
[----:B------:R-:W-:Y:S03]  /*1ad0*/  BSSY.RECONVERGENT B3, `(.L_x_28) ;  /* 0x000000c000037945 */ /* 0x000fe60003800200 */
[----:B------:R-:W-:-:S04]  /*1ae0*/  FFMA R6, R11, -R6, 1 ;  /* 0x3f8000000b067423 */ /* 0x000fc80000000806 */
[----:B------:R-:W-:-:S04]  /*1af0*/  FFMA R11, R6, R11, 0.0039215688593685626984 ;  /* 0x3b808081060b7423 */ /* 0x000fc8000000000b */
[----:B------:R-:W-:-:S04]  /*1b00*/  FFMA R5, R11, R14, RZ ;  /* 0x0000000e0b057223 */ /* 0x000fc800000000ff */
[----:B------:R-:W-:-:S04]  /*1b10*/  FFMA R6, R5, -255, R14 ;  /* 0xc37f000005067823 */ /* 0x000fc8000000000e */
[----:B------:R-:W-:Y:S01]  /*1b20*/  FFMA R11, R11, R6, R5 ;  /* 0x000000060b0b7223 */ /* 0x000fe20000000005 */
[----:B0-----:R-:W-:Y:S06]  /*1b30*/  @!P0 BRA `(.L_x_29) ;  /* 0x0000000000148947 */ /* 0x001fec0003800000 */
[----:B------:R-:W-:Y:S02]  /*1b40*/  MOV R5, R14 ;  /* 0x0000000e00057202 */ /* 0x000fe40000000f00 */
[----:B------:R-:W-:Y:S02]  /*1b50*/  MOV R6, 0x437f0000 ;  /* 0x437f000000067802 */ /* 0x000fe40000000f00 */
[----:B------:R-:W-:-:S07]  /*1b60*/  MOV R34, 0x1b80 ;  /* 0x00001b8000227802 */ /* 0x000fce0000000f00 */
[----:B------:R-:W-:Y:S05]  /*1b70*/  CALL.REL.NOINC `($__internal_1_$__cuda_sm3x_div_rn_noftz_f32_slowpath) ;  /* 0x0000019000f07944 */ /* 0x000fea0003c00000 */
[----:B------:R-:W-:-:S07]  /*1b80*/  MOV R11, R5 ;  /* 0x00000005000b7202 */ /* 0x000fce0000000f00 */
.L_x_29:
[----:B------:R-:W-:Y:S05]  /*1b90*/  BSYNC.RECONVERGENT B3 ;  /* 0x0000000000037941 */ /* 0x000fea0003800200 */
.L_x_28:
        /* <DEDUP_REMOVED lines=14> */
.L_x_31:
[----:B------:R-:W-:Y:S05]  /*1c80*/  BSYNC.RECONVERGENT B3 ;  /* 0x0000000000037941 */ /* 0x000fea0003800200 */
.L_x_30:
[----:B------:R-:W0:Y:S01]  /*1c90*/  LDCU UR8, c[0x0][0x398] ;  /* 0x00007300ff0877ac */ /* 0x000e220008000800 */
[----:B------:R-:W-:Y:S01]  /*1ca0*/  FMUL R11, R2, R11 ;  /* 0x0000000b020b7220 */ /* 0x000fe20000400000 */
[----:B------:R-:W-:Y:S01]  /*1cb0*/  FMUL R4, R4, R5 ;  /* 0x0000000504047220 */ /* 0x000fe20000400000 */
[----:B------:R-:W-:Y:S02]  /*1cc0*/  FMUL R0, R3, R0 ;  /* 0x0000000003007220 */ /* 0x000fe40000400000 */
[C---:B------:R-:W-:Y:S01]  /*1cd0*/  FMUL R5, R11.reuse, 0.67408174276351928711 ;  /* 0x3f2c909f0b057820 */ /* 0x040fe20000400000 */
[----:B------:R-:W-:Y:S01]  /*1ce0*/  FMUL R3, R11, 0.72816610336303710938 ;  /* 0x3f3a69180b037820 */ /* 0x000fe20000400000 */
[C---:B------:R-:W-:Y:S02]  /*1cf0*/  FADD R7, R0.reuse, R11 ;  /* 0x0000000b00077221 */ /* 0x040fe40000000000 */
[C---:B------:R-:W-:Y:S01]  /*1d00*/  FFMA R5, R0.reuse, 0.27222871780395507812, R5 ;  /* 0x3e8b619000057823 */ /* 0x040fe20000000005 */
[----:B------:R-:W-:Y:S01]  /*1d10*/  FFMA R3, R0, 0.34396645426750183105, R3 ;  /* 0x3eb01c5f00037823 */ /* 0x000fe20000000003 */
[----:B------:R-:W-:-:S02]  /*1d20*/  FADD R8, R4, R7 ;  /* 0x0000000704087221 */ /* 0x000fc40000000000 */
        /* <DEDUP_REMOVED lines=17> */
.L_x_568:
[----:B------:R-:W-:Y:S05]  /*1e40*/  BRXU UR4 -0x1e50                                                            (*"BRANCH_TARGETS .L_x_33,.L_x_570,.L_x_571"*) ;  /* 0xffffffe0046c7958 */ /* 0x000fea000b83ffff */
.L_x_571:
[----:B------:R-:W-:Y:S01]  /*1e50*/  UISETP.NE.AND UP0, UPT, UR8, 0x2, UPT ;  /* 0x000000020800788c */ /* 0x000fe2000bf05270 */
[----:B------:R-:W-:-:S08]  /*1e60*/  MOV R3, R7 ;  /* 0x0000000700037202 */ /* 0x000fd00000000f00 */
[----:B------:R-:W-:Y:S05]  /*1e70*/  BRA.U !UP0, `(.L_x_33) ;  /* 0x0000000108787547 */ /* 0x000fea000b800000 */
[----:B------:R-:W-:Y:S05]  /*1e80*/  BRA `(.L_x_34) ;  /* 0x0000000000247947 */ /* 0x000fea0003800000 */
.L_x_570:
[----:B------:R-:W-:Y:S01]  /*1e90*/  MOV R3, R5 ;  /* 0x0000000500037202 */ /* 0x000fe20000000f00 */
[----:B------:R-:W-:Y:S06]  /*1ea0*/  BRA `(.L_x_33) ;  /* 0x00000000006c7947 */ /* 0x000fec0003800000 */
.L_x_32:
[----:B------:R-:W-:-:S09]  /*1eb0*/  UISETP.NE.AND UP0, UPT, UR8, 0x3, UPT ;  /* 0x000000030800788c */ /* 0x000fd2000bf05270 */
[----:B------:R-:W-:Y:S05]  /*1ec0*/  BRA.U !UP0, `(.L_x_35) ;  /* 0x0000000108607547 */ /* 0x000fea000b800000 */
[----:B------:R-:W-:Y:S01]  /*1ed0*/  UISETP.NE.AND UP0, UPT, UR8, 0x4, UPT ;  /* 0x000000040800788c */ /* 0x000fe2000bf05270 */
[----:B------:R-:W-:-:S08]  /*1ee0*/  MOV R3, R5 ;  /* 0x0000000500037202 */ /* 0x000fd00000000f00 */
[----:B------:R-:W-:Y:S05]  /*1ef0*/  BRA.U !UP0, `(.L_x_33) ;  /* 0x0000000108587547 */ /* 0x000fea000b800000 */
[----:B------:R-:W-:-:S09]  /*1f00*/  UISETP.NE.AND UP0, UPT, UR8, 0x5, UPT ;  /* 0x000000050800788c */ /* 0x000fd2000bf05270 */
[----:B------:R-:W-:Y:S05]  /*1f10*/  BRA.U !UP0, `(.L_x_36) ;  /* 0x0000000108087547 */ /* 0x000fea000b800000 */
.L_x_34:
[----:B------:R-:W-:Y:S01]  /*1f20*/  FMNMX3 R3, R0, R11, R4, !PT ;  /* 0x0000000b00037276 */ /* 0x000fe20007800004 */
[----:B------:R-:W-:Y:S06]  /*1f30*/  BRA `(.L_x_33) ;  /* 0x0000000000487947 */ /* 0x000fec0003800000 */
.L_x_36:
[----:B------:R-:W-:Y:S01]  /*1f40*/  HFMA2 R2, -RZ, RZ, 1.666015625, -0.052093505859375 ;  /* 0x3eaaaaabff027431 */ /* 0x000fe200000001ff */
[----:B------:R-:W-:Y:S01]  /*1f50*/  MOV R3, 0x40400000 ;  /* 0x4040000000037802 */ /* 0x000fe20000000f00 */
[----:B------:R-:W0:Y:S01]  /*1f60*/  FCHK P0, R8, 3 ;  /* 0x4040000008007902 */ /* 0x000e220000000000 */
[----:B------:R-:W-:Y:S03]  /*1f70*/  BSSY.RECONVERGENT B3, `(.L_x_37) ;  /* 0x000000c000037945 */ /* 0x000fe60003800200 */
[----:B------:R-:W-:-:S04]  /*1f80*/  FFMA R3, R2, -R3, 1 ;  /* 0x3f80000002037423 */ /* 0x000fc80000000803 */
[----:B------:R-:W-:-:S04]  /*1f90*/  FFMA R2, R3, R2, 0.3333333432674407959 ;  /* 0x3eaaaaab03027423 */ /* 0x000fc80000000002 */
        /* <DEDUP_REMOVED lines=9> */
.L_x_38:
[----:B------:R-:W-:Y:S05]  /*2030*/  BSYNC.RECONVERGENT B3 ;  /* 0x0000000000037941 */ /* 0x000fea0003800200 */
.L_x_37:
[----:B------:R-:W-:Y:S05]  /*2040*/  BRA `(.L_x_33) ;  /* 0x0000000000047947 */ /* 0x000fea0003800000 */
.L_x_35:
[----:B------:R-:W-:-:S07]  /*2050*/  FFMA R3, R4, -0.072132542729377746582, R3 ;  /* 0xbd93ba3a04037823 */ /* 0x000fce0000000003 */
.L_x_33:
[----:B------:R-:W0:Y:S01]  /*2060*/  MUFU.RCP R21, R16 ;  /* 0x0000001000157308 */ /* 0x000e220000001000 */
[----:B------:R-:W-:Y:S07]  /*2070*/  BSSY.RECONVERGENT B3, `(.L_x_39) ;  /* 0x000000d000037945 */ /* 0x000fee0003800200 */
[----:B------:R-:W1:Y:S01]  /*2080*/  FCHK P0, R3, R16 ;  /* 0x0000001003007302 */ /* 0x000e620000000000 */
[----:B0-----:R-:W-:-:S04]  /*2090*/  FFMA R2, R21, -R16, 1 ;  /* 0x3f80000015027423 */ /* 0x001fc80000000810 */
[----:B------:R-:W-:-:S04]  /*20a0*/  FFMA R21, R21, R2, R21 ;  /* 0x0000000215157223 */ /* 0x000fc80000000015 */
[----:B------:R-:W-:-:S04]  /*20b0*/  FFMA R2, R21, R3, RZ ;  /* 0x0000000315027223 */ /* 0x000fc800000000ff */
[----:B------:R-:W-:-:S04]  /*20c0*/  FFMA R5, R2, -R16, R3 ;  /* 0x8000001002057223 */ /* 0x000fc80000000003 */
[----:B------:R-:W-:Y:S01]  /*20d0*/  FFMA R21, R21, R5, R2 ;  /* 0x0000000515157223 */ /* 0x000fe20000000002 */
[----:B-1----:R-:W-:Y:S06]  /*20e0*/  @!P0 BRA `(.L_x_40) ;  /* 0x0000000000148947 */ /* 0x002fec0003800000 */
[----:B------:R-:W-:Y:S02]  /*20f0*/  MOV R5, R3 ;  /* 0x0000000300057202 */ /* 0x000fe40000000f00 */
[----:B------:R-:W-:Y:S02]  /*2100*/  MOV R6, R16 ;  /* 0x0000001000067202 */ /* 0x000fe40000000f00 */
[----:B------:R-:W-:-:S07]  /*2110*/  MOV R34, 0x2130 ;  /* 0x0000213000227802 */ /* 0x000fce0000000f00 */
[----:B------:R-:W-:Y:S05]  /*2120*/  CALL.REL.NOINC `($__internal_1_$__cuda_sm3x_div_rn_noftz_f32_slowpath) ;  /* 0x0000018c00847944 */ /* 0x000fea0003c00000 */
[----:B------:R-:W-:-:S07]  /*2130*/  MOV R21, R5 ;  /* 0x0000000500157202 */ /* 0x000fce0000000f00 */
.L_x_40:
[----:B------:R-:W-:Y:S05]  /*2140*/  BSYNC.RECONVERGENT B3 ;  /* 0x0000000000037941 */ /* 0x000fea0003800200 */
.L_x_39:
        /* <DEDUP_REMOVED lines=14> */
.L_x_42:
[----:B------:R-:W-:Y:S05]  /*2230*/  BSYNC.RECONVERGENT B3 ;  /* 0x0000000000037941 */ /* 0x000fea0003800200 */
.L_x_41:
        /* <DEDUP_REMOVED lines=14> */
.L_x_44:
[----:B------:R-:W-:Y:S05]  /*2320*/  BSYNC.RECONVERGENT B3 ;  /* 0x0000000000037941 */ /* 0x000fea0003800200 */
.L_x_43:
        /* <DEDUP_REMOVED lines=13> */
.L_x_46:
[----:B------:R-:W-:Y:S05]  /*2400*/  BSYNC.RECONVERGENT B3 ;  /* 0x0000000000037941 */ /* 0x000fea0003800200 */
.L_x_45:
[----:B------:R-:W-:-:S07]  /*2410*/  MOV R4, R5 ;  /* 0x0000000500047202 */ /* 0x000fce0000000f00 */
.L_x_9:
[----:B------:R-:W-:Y:S05]  /*2420*/  BSYNC.RECONVERGENT B0 ;  /* 0x0000000000007941 */ /* 0x000fea0003800200 */
.L_x_8:
[----:B------:R-:W0:Y:S02]  /*2430*/  LDCU UR4, c[0x0][0x3b0] ;  /* 0x00007600ff0477ac */ /* 0x000e240008000800 */
[----:B0-----:R-:W-:-:S13]  /*2440*/  FSETP.NEU.AND P0, PT, RZ, UR4, PT ;  /* 0x00000004ff007c0b */ /* 0x001fda000bf0d000 */
[----:B------:R-:W-:Y:S05]  /*2450*/  @!P0 BRA `(.L_x_47) ;  /* 0x0000000800b48947 */ /* 0x000fea0003800000 */
[----:B------:R-:W0:Y:S01]  /*2460*/  LDCU UR8, c[0x0][0x398] ;  /* 0x00007300ff0877ac */ /* 0x000e220008000800 */
[C---:B-----5:R-:W-:Y:S01]  /*2470*/  FMUL R0, R2.reuse, 0.67408174276351928711 ;  /* 0x3f2c909f02007820 */ /* 0x060fe20000400000 */
[C---:B------:R-:W-:Y:S01]  /*2480*/  FMUL R12, R2.reuse, 0.72816610336303710938 ;  /* 0x3f3a6918020c7820 */ /* 0x040fe20000400000 */
[C---:B------:R-:W-:Y:S01]  /*2490*/  FMUL R18, R2.reuse, 0.71520000696182250977 ;  /* 0x3f37175902127820 */ /* 0x040fe20000400000 */
[C---:B------:R-:W-:Y:S01]  /*24a0*/  FMUL R16, R2.reuse, 0.67799997329711914062 ;  /* 0x3f2d916802107820 */ /* 0x040fe20000400000 */
[C---:B------:R-:W-:Y:S01]  /*24b0*/  FFMA R5, R3.reuse, 0.27222871780395507812, R0 ;  /* 0x3e8b619003057823 */ /* 0x040fe20000000000 */
[----:B------:R-:W-:Y:S01]  /*24c0*/  FMUL R14, R2, 0.72159498929977416992 ;  /* 0x3f38ba73020e7820 */ /* 0x000fe20000400000 */
[----:B------:R-:W-:Y:S02]  /*24d0*/  FFMA R11, R3, 0.34396645426750183105, R12 ;  /* 0x3eb01c5f030b7823 */ /* 0x000fe4000000000c */
[----:B------:R-:W-:Y:S01]  /*24e0*/  FFMA R5, R4, 0.053689517080783843994, R5 ;  /* 0x3d5be98a04057823 */ /* 0x000fe20000000005 */
[----:B0-----:R-:W-:-:S09]  /*24f0*/  UISETP.GT.AND UP0, UPT, UR8, 0x2, UPT ;  /* 0x000000020800788c */ /* 0x001fd2000bf04270 */
[----:B------:R-:W-:Y:S05]  /*2500*/  BRA.U UP0, `(.L_x_48) ;  /* 0x0000000100487547 */ /* 0x000fea000b800000 */
[----:B------:R-:W-:Y:S01]  /*2510*/  UISETP.LT.U32.AND UP1, UPT, UR8, 0x2, UPT ;  /* 0x000000020800788c */ /* 0x000fe2000bf21070 */
[C---:B------:R-:W-:Y:S01]  /*2520*/  FFMA R11, R3.reuse, 0.21259999275207519531, R18 ;  /* 0x3e59b3d0030b7823 */ /* 0x040fe20000000012 */
[C---:B------:R-:W-:Y:S01]  /*2530*/  FFMA R5, R3.reuse, 0.26269999146461486816, R16 ;  /* 0x3e86809d03057823 */ /* 0x040fe20000000010 */
[----:B------:R-:W-:Y:S01]  /*2540*/  FFMA R7, R3, 0.20949199795722961426, R14 ;  /* 0x3e56851203077823 */ /* 0x000fe2000000000e */
[----:B------:R-:W-:Y:S01]  /*2550*/  USEL UR4, UR8, 0x2, UP1 ;  /* 0x0000000208047887 */ /* 0x000fe20008800000 */
[C---:B------:R-:W-:Y:S01]  /*2560*/  FFMA R11, R4.reuse, 0.072200000286102294922, R11 ;  /* 0x3d93dd98040b7823 */ /* 0x040fe2000000000b */
[C---:B------:R-:W-:Y:S01]  /*2570*/  FFMA R5, R4.reuse, 0.059300001710653305054, R5 ;  /* 0x3d72e48f04057823 */ /* 0x040fe20000000005 */
[----:B------:R-:W-:Y:S01]  /*2580*/  FFMA R7, R4, 0.068913102149963378906, R7 ;  /* 0x3d8d225004077823 */ /* 0x000fe20000000007 */
[----:B------:R-:W-:-:S12]  /*2590*/  USHF.L.U32 UR4, UR4, 0x2, URZ ;  /* 0x0000000204047899 */ /* 0x000fd800080006ff */
[----:B------:R-:W0:Y:S02]  /*25a0*/  LDCU UR4, c[0x2][UR4+0x18] ;  /* 0x00800300040477ac */ /* 0x000e240008000800 */
[----:B0-----:R-:W-:-:S10]  /*25b0*/  USHF.R.S32.HI UR5, URZ, 0x1f, UR4 ;  /* 0x0000001fff057899 */ /* 0x001fd40008011404 */
.L_x_572:
[----:B------:R-:W-:Y:S05]  /*25c0*/  BRXU UR4 -0x25d0                                                            (*"BRANCH_TARGETS .L_x_49,.L_x_574,.L_x_575"*) ;  /* 0xffffffd8048c7958 */ /* 0x000fea000b83ffff */
.L_x_575:
[----:B------:R-:W-:Y:S01]  /*25d0*/  UISETP.NE.AND UP1, UPT, UR8, 0x2, UPT ;  /* 0x000000020800788c */ /* 0x000fe2000bf25270 */
[----:B------:R-:W-:-:S08]  /*25e0*/  MOV R11, R7 ;  /* 0x00000007000b7202 */ /* 0x000fd00000000f00 */
[----:B------:R-:W-:Y:S05]  /*25f0*/  BRA.U !UP1, `(.L_x_49) ;  /* 0x0000000109807547 */ /* 0x000fea000b800000 */
[----:B------:R-:W-:Y:S05]  /*2600*/  BRA `(.L_x_50) ;  /* 0x0000000000247947 */ /* 0x000fea0003800000 */
.L_x_574:
[----:B------:R-:W-:Y:S01]  /*2610*/  MOV R11, R5 ;  /* 0x00000005000b7202 */ /* 0x000fe20000000f00 */
[----:B------:R-:W-:Y:S06]  /*2620*/  BRA `(.L_x_49) ;  /* 0x0000000000747947 */ /* 0x000fec0003800000 */
.L_x_48:
[----:B------:R-:W-:-:S09]  /*2630*/  UISETP.NE.AND UP1, UPT, UR8, 0x3, UPT ;  /* 0x000000030800788c */ /* 0x000fd2000bf25270 */
[----:B------:R-:W-:Y:S05]  /*2640*/  BRA.U !UP1, `(.L_x_51) ;  /* 0x0000000109687547 */ /* 0x000fea000b800000 */
[----:B------:R-:W-:Y:S01]  /*2650*/  UISETP.NE.AND UP1, UPT, UR8, 0x4, UPT ;  /* 0x000000040800788c */ /* 0x000fe2000bf25270 */
[----:B------:R-:W-:-:S08]  /*2660*/  MOV R11, R5 ;  /* 0x00000005000b7202 */ /* 0x000fd00000000f00 */
[----:B------:R-:W-:Y:S05]  /*2670*/  BRA.U !UP1, `(.L_x_49) ;  /* 0x0000000109607547 */ /* 0x000fea000b800000 */
[----:B------:R-:W-:-:S09]  /*2680*/  UISETP.NE.AND UP1, UPT, UR8, 0x5, UPT ;  /* 0x000000050800788c */ /* 0x000fd2000bf25270 */
[----:B------:R-:W-:Y:S05]  /*2690*/  BRA.U !UP1, `(.L_x_52) ;  /* 0x0000000109087547 */ /* 0x000fea000b800000 */
.L_x_50:
[----:B------:R-:W-:Y:S01]  /*26a0*/  FMNMX3 R11, R3, R2, R4, !PT ;  /* 0x00000002030b7276 */ /* 0x000fe20007800004 */
[----:B------:R-:W-:Y:S06]  /*26b0*/  BRA `(.L_x_49) ;  /* 0x0000000000507947 */ /* 0x000fec0003800000 */
.L_x_52:
        /* <DEDUP_REMOVED lines=16> */
.L_x_54:
[----:B------:R-:W-:Y:S05]  /*27c0*/  BSYNC.RECONVERGENT B0 ;  /* 0x0000000000007941 */ /* 0x000fea0003800200 */
.L_x_53:
[----:B------:R-:W-:Y:S01]  /*27d0*/  MOV R11, R5 ;  /* 0x00000005000b7202 */ /* 0x000fe20000000f00 */
[----:B------:R-:W-:Y:S06]  /*27e0*/  BRA `(.L_x_49) ;  /* 0x0000000000047947 */ /* 0x000fec0003800000 */
.L_x_51:
[----:B------:R-:W-:-:S07]  /*27f0*/  FFMA R11, R4, -0.072132542729377746582, R11 ;  /* 0xbd93ba3a040b7823 */ /* 0x000fce000000000b */
.L_x_49:
[----:B------:R-:W0:Y:S01]  /*2800*/  LDC R6, c[0x0][0x3b0] ;  /* 0x0000ec00ff067b82 */ /* 0x000e220000000800 */
[----:B------:R-:W-:-:S05]  /*2810*/  HFMA2 R21, -RZ, RZ, 1.75, 0 ;  /* 0x3f000000ff157431 */ /* 0x000fca00000001ff */
[----:B0-----:R-:W-:-:S04]  /*2820*/  FFMA R21, R6, R21, 1 ;  /* 0x3f80000006157423 */ /* 0x001fc80000000015 */
[-C--:B------:R-:W-:Y:S01]  /*2830*/  FMUL R3, R3, R21.reuse ;  /* 0x0000001503037220 */ /* 0x080fe20000400000 */
[----:B------:R-:W-:-:S03]  /*2840*/  FMUL R21, R4, R21 ;  /* 0x0000001504157220 */ /* 0x000fc60000400000 */
[C---:B------:R-:W-:Y:S01]  /*2850*/  FFMA R0, R3.reuse, 0.27222871780395507812, R0 ;  /* 0x3e8b619003007823 */ /* 0x040fe20000000000 */
[----:B------:R-:W-:Y:S01]  /*2860*/  FADD R4, R2, R3 ;  /* 0x0000000302047221 */ /* 0x000fe20000000000 */
[----:B------:R-:W-:Y:S02]  /*2870*/  FFMA R12, R3, 0.34396645426750183105, R12 ;  /* 0x3eb01c5f030c7823 */ /* 0x000fe4000000000c */
[C---:B------:R-:W-:Y:S01]  /*2880*/  FFMA R5, R21.reuse, 0.053689517080783843994, R0 ;  /* 0x3d5be98a15057823 */ /* 0x040fe20000000000 */
[----:B------:R-:W-:Y:S01]  /*2890*/  FADD R6, R21, R4 ;  /* 0x0000000415067221 */ /* 0x000fe20000000000 */
[----:B------:R-:W-:Y:S06]  /*28a0*/  BRA.U UP0, `(.L_x_55) ;  /* 0x00000001004c7547 */ /* 0x000fec000b800000 */
[----:B------:R-:W0:Y:S01]  /*28b0*/  LDCU UR8, c[0x0][0x398] ;  /* 0x00007300ff0877ac */ /* 0x000e220008000800 */
[C---:B------:R-:W-:Y:S01]  /*28c0*/  FFMA R18, R3.reuse, 0.21259999275207519531, R18 ;  /* 0x3e59b3d003127823 */ /* 0x040fe20000000012 */
[C---:B------:R-:W-:Y:S01]  /*28d0*/  FFMA R16, R3.reuse, 0.26269999146461486816, R16 ;  /* 0x3e86809d03107823 */ /* 0x040fe20000000010 */
[----:B------:R-:W-:Y:S02]  /*28e0*/  FFMA R14, R3, 0.20949199795722961426, R14 ;  /* 0x3e568512030e7823 */ /* 0x000fe4000000000e */
[C---:B------:R-:W-:Y:S01]  /*28f0*/  FFMA R5, R21.reuse, 0.072200000286102294922, R18 ;  /* 0x3d93dd9815057823 */ /* 0x040fe20000000012 */
[C---:B------:R-:W-:Y:S01]  /*2900*/  FFMA R16, R21.reuse, 0.059300001710653305054, R16 ;  /* 0x3d72e48f15107823 */ /* 0x040fe20000000010 */
[----:B------:R-:W-:Y:S01]  /*2910*/  FFMA R14, R21, 0.068913102149963378906, R14 ;  /* 0x3d8d2250150e7823 */ /* 0x000fe2000000000e */
[----:B0-----:R-:W-:-:S04]  /*2920*/  UISETP.LT.U32.AND UP0, UPT, UR8, 0x2, UPT ;  /* 0x000000020800788c */ /* 0x001fc8000bf01070 */
[----:B------:R-:W-:-:S04]  /*2930*/  USEL UR4, UR8, 0x2, UP0 ;  /* 0x0000000208047887 */ /* 0x000fc80008000000 */
[----:B------:R-:W-:-:S12]  /*2940*/  USHF.L.U32 UR4, UR4, 0x2, URZ ;  /* 0x0000000204047899 */ /* 0x000fd800080006ff */
[----:B------:R-:W0:Y:S02]  /*2950*/  LDCU UR4, c[0x2][UR4+0x24] ;  /* 0x00800480040477ac */ /* 0x000e240008000800 */
[----:B0-----:R-:W-:-:S10]  /*2960*/  USHF.R.S32.HI UR5, URZ, 0x1f, UR4 ;  /* 0x0000001fff057899 */ /* 0x001fd40008011404 */
.L_x_576:
[----:B------:R-:W-:Y:S05]  /*2970*/  BRXU UR4 -0x2980                                                            (*"BRANCH_TARGETS .L_x_56,.L_x_578,.L_x_579"*) ;  /* 0xffffffd404a07958 */ /* 0x000fea000b83ffff */
.L_x_579:
[----:B------:R-:W-:Y:S01]  /*2980*/  UISETP.NE.AND UP0, UPT, UR8, 0x2, UPT ;  /* 0x000000020800788c */ /* 0x000fe2000bf05270 */
[----:B------:R-:W-:-:S08]  /*2990*/  MOV R5, R14 ;  /* 0x0000000e00057202 */ /* 0x000fd00000000f00 */
[----:B------:R-:W-:Y:S05]  /*29a0*/  BRA.U !UP0, `(.L_x_56) ;  /* 0x0000000108747547 */ /* 0x000fea000b800000 */
[----:B------:R-:W-:Y:S05]  /*29b0*/  BRA `(.L_x_57) ;  /* 0x0000000000247947 */ /* 0x000fea0003800000 */
.L_x_578:
[----:B------:R-:W-:Y:S01]  /*29c0*/  MOV R5, R16 ;  /* 0x0000001000057202 */ /* 0x000fe20000000f00 */
[----:B------:R-:W-:Y:S06]  /*29d0*/  BRA `(.L_x_56) ;  /* 0x0000000000687947 */ /* 0x000fec0003800000 */
.L_x_55:
[----:B------:R-:W0:Y:S02]  /*29e0*/  LDCU UR4, c[0x0][0x398] ;  /* 0x00007300ff0477ac */ /* 0x000e240008000800 */
[----:B0-----:R-:W-:-:S09]  /*29f0*/  UISETP.NE.AND UP0, UPT, UR4, 0x3, UPT ;  /* 0x000000030400788c */ /* 0x001fd2000bf05270 */
[----:B------:R-:W-:Y:S05]  /*2a00*/  BRA.U !UP0, `(.L_x_58) ;  /* 0x0000000108587547 */ /* 0x000fea000b800000 */
[----:B------:R-:W-:-:S09]  /*2a10*/  UISETP.NE.AND UP0, UPT, UR4, 0x4, UPT ;  /* 0x000000040400788c */ /* 0x000fd2000bf05270 */
[----:B------:R-:W-:Y:S05]  /*2a20*/  BRA.U !UP0, `(.L_x_56) ;  /* 0x0000000108547547 */ /* 0x000fea000b800000 */
[----:B------:R-:W-:-:S09]  /*2a30*/  UISETP.NE.AND UP0, UPT, UR4, 0x5, UPT ;  /* 0x000000050400788c */ /* 0x000fd2000bf05270 */
[----:B------:R-:W-:Y:S05]  /*2a40*/  BRA.U !UP0, `(.L_x_59) ;  /* 0x0000000108087547 */ /* 0x000fea000b800000 */
.L_x_57:
[----:B------:R-:W-:Y:S01]  /*2a50*/  FMNMX3 R5, R3, R2, R21, !PT ;  /* 0x0000000203057276 */ /* 0x000fe20007800015 */
[----:B------:R-:W-:Y:S06]  /*2a60*/  BRA `(.L_x_56) ;  /* 0x0000000000447947 */ /* 0x000fec0003800000 */
.L_x_59:
        /* <DEDUP_REMOVED lines=14> */
.L_x_61:
[----:B------:R-:W-:Y:S05]  /*2b50*/  BSYNC.RECONVERGENT B0 ;  /* 0x0000000000007941 */ /* 0x000fea0003800200 */
.L_x_60:
[----:B------:R-:W-:Y:S05]  /*2b60*/  BRA `(.L_x_56) ;  /* 0x0000000000047947 */ /* 0x000fea0003800000 */
.L_x_58:
[----:B------:R-:W-:-:S07]  /*2b70*/  FFMA R5, R21, -0.072132542729377746582, R12 ;  /* 0xbd93ba3a15057823 */ /* 0x000fce000000000c */
.L_x_56:
        /* <DEDUP_REMOVED lines=10> */
[----:B------:R-:W-:-:S07]  /*2c20*/  MOV R34, 0x2c40 ;  /* 0x00002c4000227802 */ /* 0x000fce0000000f00 */
[----:B------:R-:W-:Y:S05]  /*2c30*/  CALL.REL.NOINC `($__internal_1_$__cuda_sm3x_div_rn_noftz_f32_slowpath) ;  /* 0x0000018000c07944 */ /* 0x000fea0003c00000 */
[----:B------:R-:W-:-:S07]  /*2c40*/  MOV R0, R5 ;  /* 0x0000000500007202 */ /* 0x000fce0000000f00 */
.L_x_63:
[----:B------:R-:W-:Y:S05]  /*2c50*/  BSYNC.RECONVERGENT B0 ;  /* 0x0000000000007941 */ /* 0x000fea0003800200 */
.L_x_62:
        /* <DEDUP_REMOVED lines=13> */
.L_x_65:
[----:B------:R-:W-:Y:S05]  /*2d30*/  BSYNC.RECONVERGENT B0 ;  /* 0x0000000000007941 */ /* 0x000fea0003800200 */
.L_x_64:
[----:B------:R-:W0:Y:S01]  /*2d40*/  MUFU.RCP R3, R0 ;  /* 0x0000000000037308 */ /* 0x000e220000001000 */
[----:B------:R-:W-:Y:S07]  /*2d50*/  BSSY.RECONVERGENT B0, `(.L_x_66) ;  /* 0x000000d000007945 */ /* 0x000fee0003800200 */
[----:B------:R-:W1:Y:S01]  /*2d60*/  FCHK P0, R2, R0 ;  /* 0x0000000002007302 */ /* 0x000e620000000000 */
[----:B0-----:R-:W-:-:S04]  /*2d70*/  FFMA R4, R3, -R0, 1 ;  /* 0x3f80000003047423 */ /* 0x001fc80000000800 */
[----:B------:R-:W-:Y:S01]  /*2d80*/  FFMA R6, R3, R4, R3 ;  /* 0x0000000403067223 */ /* 0x000fe20000000003 */
[----:B------:R-:W-:-:S03]  /*2d90*/  MOV R3, R5 ;  /* 0x0000000500037202 */ /* 0x000fc60000000f00 */
        /* <DEDUP_REMOVED lines=8> */
.L_x_67:
[----:B------:R-:W-:Y:S05]  /*2e20*/  BSYNC.RECONVERGENT B0 ;  /* 0x0000000000007941 */ /* 0x000fea0003800200 */
.L_x_66:
        /* <DEDUP_REMOVED lines=15> */
.L_x_68:
[----:B------:R-:W-:Y:S05]  /*2f20*/  BSYNC.RECONVERGENT B0 ;  /* 0x0000000000007941 */ /* 0x000fea0003800200 */
.L_x_47:
[----:B------:R-:W0:Y:S01]  /*2f30*/  LDCU UR4, c[0x0][0x3b8] ;  /* 0x00007700ff0477ac */ /* 0x000e220008000800 */
[----:B------:R-:W1:Y:S01]  /*2f40*/  LDCU UR5, c[0x0][0x3b4] ;  /* 0x00007680ff0577ac */ /* 0x000e620008000800 */
[----:B0-----:R-:W-:Y:S02]  /*2f50*/  FSETP.NEU.AND P0, PT, RZ, UR4, PT ;  /* 0x00000004ff007c0b */ /* 0x001fe4000bf0d000 */
[----:B-1----:R-:W-:-:S13]  /*2f60*/  FSETP.EQ.AND P1, PT, RZ, UR5, PT ;  /* 0x00000005ff007c0b */ /* 0x002fda000bf22000 */
[----:B------:R-:W-:Y:S05]  /*2f70*/  @!P0 BRA P1, `(.L_x_69) ;  /* 0x0000000800c88947 */ /* 0x000fea0000800000 */
[----:B-----5:R-:W-:Y:S01]  /*2f80*/  FMNMX3 R0, R3, R2, R4, !PT ;  /* 0x0000000203007276 */ /* 0x020fe20007800004 */
[----:B------:R-:W-:Y:S01]  /*2f90*/  BSSY.RECONVERGENT B0, `(.L_x_70) ;  /* 0x0000057000007945 */ /* 0x000fe20003800200 */
[----:B------:R-:W-:Y:S01]  /*2fa0*/  HFMA2 R12, -RZ, RZ, 0, 0 ;  /* 0x00000000ff0c7431 */ /* 0x000fe200000001ff */
[----:B------:R-:W-:Y:S02]  /*2fb0*/  MOV R11, RZ ;  /* 0x000000ff000b7202 */ /* 0x000fe40000000f00 */
[----:B------:R-:W-:-:S13]  /*2fc0*/  FSETP.NEU.AND P0, PT, R0, RZ, PT ;  /* 0x000000ff0000720b */ /* 0x000fda0003f0d000 */
[----:B------:R-:W-:Y:S05]  /*2fd0*/  @!P0 BRA `(.L_x_71) ;  /* 0x0000000400488947 */ /* 0x000fea0003800000 */
[----:B------:R-:W-:Y:S01]  /*2fe0*/  FMNMX3 R11, R3, R2, R4, PT ;  /* 0x00000002030b7276 */ /* 0x000fe20003800004 */
[----:B------:R-:W-:Y:S01]  /*2ff0*/  BSSY.RECONVERGENT B3, `(.L_x_72) ;  /* 0x000003a000037945 */ /* 0x000fe20003800200 */
[----:B------:R-:W-:-:S03]  /*3000*/  MOV R14, RZ ;  /* 0x000000ff000e7202 */ /* 0x000fc60000000f00 */
[----:B------:R-:W-:-:S05]  /*3010*/  FADD R11, -R11, R0 ;  /* 0x000000000b0b7221 */ /* 0x000fca0000000100 */
[----:B------:R-:W-:-:S13]  /*3020*/  FSETP.NEU.AND P0, PT, R11, RZ, PT ;  /* 0x000000ff0b00720b */ /* 0x000fda0003f0d000 */
[----:B------:R-:W-:Y:S05]  /*3030*/  @!P0 BRA `(.L_x_73) ;  /* 0x0000000000d48947 */ /* 0x000fea0003800000 */
[----:B------:R-:W-:-:S13]  /*3040*/  FSETP.NEU.AND P0, PT, R3, R0, PT ;  /* 0x000000000300720b */ /* 0x000fda0003f0d000 */
[----:B------:R-:W-:Y:S05]  /*3050*/  @P0 BRA `(.L_x_74) ;  /* 0x0000000000400947 */ /* 0x000fea0003800000 */
[----:B------:R-:W0:Y:S01]  /*3060*/  MUFU.RCP R6, R11 ;  /* 0x0000000b00067308 */ /* 0x000e220000001000 */
[----:B------:R-:W-:Y:S01]  /*3070*/  FADD R5, R2, -R4 ;  /* 0x8000000402057221 */ /* 0x000fe20000000000 */
[----:B------:R-:W-:Y:S06]  /*3080*/  BSSY.RECONVERGENT B4, `(.L_x_75) ;  /* 0x000000c000047945 */ /* 0x000fec0003800200 */
[----:B------:R-:W1:Y:S01]  /*3090*/  FCHK P0, R5, R11 ;  /* 0x0000000b05007302 */ /* 0x000e620000000000 */
[----:B0-----:R-:W-:-:S04]  /*30a0*/  FFMA R3, -R11, R6, 1 ;  /* 0x3f8000000b037423 */ /* 0x001fc80000000106 */
[----:B------:R-:W-:-:S04]  /*30b0*/  FFMA R6, R6, R3, R6 ;  /* 0x0000000306067223 */ /* 0x000fc80000000006 */
[----:B------:R-:W-:-:S04]  /*30c0*/  FFMA R3, R5, R6, RZ ;  /* 0x0000000605037223 */ /* 0x000fc800000000ff */
[----:B------:R-:W-:-:S04]  /*30d0*/  FFMA R2, -R11, R3, R5 ;  /* 0x000000030b027223 */ /* 0x000fc80000000105 */
[----:B------:R-:W-:Y:S01]  /*30e0*/  FFMA R14, R6, R2, R3 ;  /* 0x00000002060e7223 */ /* 0x000fe20000000003 */
[----:B-1----:R-:W-:Y:S06]  /*30f0*/  @!P0 BRA `(.L_x_76) ;  /* 0x0000000000108947 */ /* 0x002fec0003800000 */
[----:B------:R-:W-:Y:S02]  /*3100*/  MOV R6, R11 ;  /* 0x0000000b00067202 */ /* 0x000fe40000000f00 */
[----:B------:R-:W-:-:S07]  /*3110*/  MOV R34, 0x3130 ;  /* 0x0000313000227802 */ /* 0x000fce0000000f00 */
[----:B------:R-:W-:Y:S05]  /*3120*/  CALL.REL.NOINC `($__internal_1_$__cuda_sm3x_div_rn_noftz_f32_slowpath) ;  /* 0x0000017c00847944 */ /* 0x000fea0003c00000 */
[----:B------:R-:W-:-:S07]  /*3130*/  MOV R14, R5 ;  /* 0x00000005000e7202 */ /* 0x000fce0000000f00 */
.L_x_76:
[----:B------:R-:W-:Y:S05]  /*3140*/  BSYNC.RECONVERGENT B4 ;  /* 0x0000000000047941 */ /* 0x000fea0003800200 */
.L_x_75:
[----:B------:R-:W-:Y:S05]  /*3150*/  BRA `(.L_x_73) ;  /* 0x00000000008c7947 */ /* 0x000fea0003800000 */
.L_x_74:
[----:B------:R-:W-:-:S13]  /*3160*/  FSETP.NEU.AND P0, PT, R2, R0, PT ;  /* 0x000000000200720b */ /* 0x000fda0003f0d000 */
[----:B------:R-:W-:Y:S05]  /*3170*/  @P0 BRA `(.L_x_77) ;  /* 0x0000000000440947 */ /* 0x000fea0003800000 */
[----:B------:R-:W0:Y:S01]  /*3180*/  MUFU.RCP R2, R11 ;  /* 0x0000000b00027308 */ /* 0x000e220000001000 */
[----:B------:R-:W-:Y:S01]  /*3190*/  FADD R6, -R3, R4 ;  /* 0x0000000403067221 */ /* 0x000fe20000000100 */
        /* <DEDUP_REMOVED lines=9> */
[----:B------:R-:W-:Y:S02]  /*3230*/  MOV R6, R11 ;  /* 0x0000000b00067202 */ /* 0x000fe40000000f00 */
[----:B------:R-:W-:-:S07]  /*3240*/  MOV R34, 0x3260 ;  /* 0x0000326000227802 */ /* 0x000fce0000000f00 */
[----:B------:R-:W-:Y:S05]  /*3250*/  CALL.REL.NOINC `($__internal_1_$__cuda_sm3x_div_rn_noftz_f32_slowpath) ;  /* 0x0000017c00387944 */ /* 0x000fea0003c00000 */
.L_x_79:
[----:B------:R-:W-:Y:S05]  /*3260*/  BSYNC.RECONVERGENT B4 ;  /* 0x0000000000047941 */ /* 0x000fea0003800200 */
.L_x_78:
[----:B------:R-:W-:Y:S01]  /*3270*/  FADD R14, R5, 2 ;  /* 0x40000000050e7421 */ /* 0x000fe20000000000 */
[----:B------:R-:W-:Y:S06]  /*3280*/  BRA `(.L_x_73) ;  /* 0x0000000000407947 */ /* 0x000fec0003800000 */
.L_x_77:
        /* <DEDUP_REMOVED lines=14> */
.L_x_81:
[----:B------:R-:W-:Y:S05]  /*3370*/  BSYNC.RECONVERGENT B4 ;  /* 0x0000000000047941 */ /* 0x000fea0003800200 */
.L_x_80:
[----:B------:R-:W-:-:S07]  /*3380*/  FADD R14, R5, 4 ;  /* 0x40800000050e7421 */ /* 0x000fce0000000000 */
.L_x_73:
[----:B------:R-:W-:Y:S05]  /*3390*/  BSYNC.RECONVERGENT B3 ;  /* 0x0000000000037941 */ /* 0x000fea0003800200 */
.L_x_72:
[----:B------:R-:W0:Y:S01]  /*33a0*/  MUFU.RCP R3, R0 ;  /* 0x0000000000037308 */ /* 0x000e220000001000 */
[----:B------:R-:W-:Y:S07]  /*33b0*/  BSSY.RECONVERGENT B3, `(.L_x_82) ;  /* 0x000000c000037945 */ /* 0x000fee0003800200 */
        /* <DEDUP_REMOVED lines=11> */
.L_x_83:
[----:B------:R-:W-:Y:S05]  /*3470*/  BSYNC.RECONVERGENT B3 ;  /* 0x0000000000037941 */ /* 0x000fea0003800200 */
.L_x_82:
[----:B------:R-:W0:Y:S01]  /*3480*/  F2F.F64.F32 R2, R14 ;  /* 0x0000000e00027310 */ /* 0x000e220000201800 */
[----:B------:R-:W-:Y:S01]  /*3490*/  UMOV UR4, 0x55555555 ;  /* 0x5555555500047882 */ /* 0x000fe20000000000 */
[----:B------:R-:W-:Y:S01]  /*34a0*/  UMOV UR5, 0x3fc55555 ;  /* 0x3fc5555500057882 */ /* 0x000fe20000000000 */
[----:B------:R-:W-:Y:S01]  /*34b0*/  MOV R11, R5 ;  /* 0x00000005000b7202 */ /* 0x000fe20000000f00 */
[----:B0-----:R-:W-:-:S06]  /*34c0*/  DMUL R2, R2, UR4 ;  /* 0x0000000402027c28 */ /* 0x001fcc0008000000 */
[----:B------:R-:W0:Y:S02]  /*34d0*/  F2F.F32.F64 R12, R2 ;  /* 0x00000002000c7310 */ /* 0x000e240000301000 */
[----:B0-----:R-:W-:-:S13]  /*34e0*/  FSETP.GEU.AND P0, PT, R12, RZ, PT ;  /* 0x000000ff0c00720b */ /* 0x001fda0003f0e000 */
[----:B------:R-:W-:-:S07]  /*34f0*/  @!P0 FADD R12, R12, 1 ;  /* 0x3f8000000c0c8421 */ /* 0x000fce0000000000 */
.L_x_71:
[----:B------:R-:W-:Y:S05]  /*3500*/  BSYNC.RECONVERGENT B0 ;  /* 0x0000000000007941 */ /* 0x000fea0003800200 */
.L_x_70:
[----:B------:R-:W0:Y:S01]  /*3510*/  LDC R6, c[0x0][0x3b4] ;  /* 0x0000ed00ff067b82 */ /* 0x000e220000000800 */
[----:B------:R-:W-:Y:S01]  /*3520*/  HFMA2 R3, -RZ, RZ, 0.9013671875, 0.00022518634796142578125 ;  /* 0x3b360b61ff037431 */ /* 0x000fe200000001ff */
[----:B------:R-:W-:-:S05]  /*3530*/  MOV R2, 0x43b40000 ;  /* 0x43b4000000027802 */ /* 0x000fca0000000f00 */
[----:B------:R-:W-:-:S04]  /*3540*/  FFMA R2, R3, -R2, 1 ;  /* 0x3f80000003027423 */ /* 0x000fc80000000802 */
[----:B------:R-:W-:Y:S01]  /*3550*/  FFMA R2, R2, R3, 0.0027777778450399637222 ;  /* 0x3b360b6102027423 */ /* 0x000fe20000000003 */
[----:B0-----:R-:W0:Y:S03]  /*3560*/  FCHK P0, R6, 360 ;  /* 0x43b4000006007902 */ /* 0x001e260000000000 */
[----:B------:R-:W-:-:S04]  /*3570*/  FFMA R3, R2, R6, RZ ;  /* 0x0000000602037223 */ /* 0x000fc800000000ff */
[----:B------:R-:W-:-:S04]  /*3580*/  FFMA R4, R3, -360, R6 ;  /* 0xc3b4000003047823 */ /* 0x000fc80000000006 */
[----:B------:R-:W-:Y:S01]  /*3590*/  FFMA R5, R2, R4, R3 ;  /* 0x0000000402057223 */ /* 0x000fe20000000003 */
[----:B0-----:R-:W-:Y:S06]  /*35a0*/  @!P0 BRA `(.L_x_84) ;  /* 0x0000000000148947 */ /* 0x001fec0003800000 */
[----:B------:R-:W0:Y:S01]  /*35b0*/  LDCU UR4, c[0x0][0x3b4] ;  /* 0x00007680ff0477ac */ /* 0x000e220008000800 */
[----:B------:R-:W-:Y:S02]  /*35c0*/  MOV R6, 0x43b40000 ;  /* 0x43b4000000067802 */ /* 0x000fe40000000f00 */
[----:B------:R-:W-:Y:S02]  /*35d0*/  MOV R34, 0x3600 ;  /* 0x0000360000227802 */ /* 0x000fe40000000f00 */
[----:B0-----:R-:W-:-:S07]  /*35e0*/  MOV R5, UR4 ;  /* 0x0000000400057c02 */ /* 0x001fce0008000f00 */
[----:B------:R-:W-:Y:S05]  /*35f0*/  CALL.REL.NOINC `($__internal_1_$__cuda_sm3x_div_rn_noftz_f32_slowpath) ;  /* 0x0000017800507944 */ /* 0x000fea0003c00000 */
.L_x_84:
[----:B------:R-:W0:Y:S01]  /*3600*/  LDC R2, c[0x0][0x3b8] ;  /* 0x0000ee00ff027b82 */ /* 0x000e220000000800 */
[----:B------:R-:W-:Y:S01]  /*3610*/  BSSY.RECONVERGENT B0, `(.L_x_69) ;  /* 0x0000048000007945 */ /* 0x000fe20003800200 */
[-C--:B------:R-:W-:Y:S02]  /*3620*/  MOV R3, R0.reuse ;  /* 0x0000000000037202 */ /* 0x080fe40000000f00 */
[----:B------:R-:W-:Y:S01]  /*3630*/  MOV R4, R0 ;  /* 0x0000000000047202 */ /* 0x000fe20000000f00 */
[----:B0-----:R-:W-:-:S04]  /*3640*/  FADD R2, R2, 1 ;  /* 0x3f80000002027421 */ /* 0x001fc80000000000 */
[----:B------:R-:W-:Y:S01]  /*3650*/  FMUL R11, R2, R11 ;  /* 0x0000000b020b7220 */ /* 0x000fe20000400000 */
[----:B------:R-:W-:-:S04]  /*3660*/  MOV R2, R0 ;  /* 0x0000000000027202 */ /* 0x000fc80000000f00 */
[----:B------:R-:W-:-:S13]  /*3670*/  FSETP.NEU.AND P0, PT, R11, RZ, PT ;  /* 0x000000ff0b00720b */ /* 0x000fda0003f0d000 */
[----:B------:R-:W-:Y:S05]  /*3680*/  @!P0 BRA `(.L_x_85) ;  /* 0x0000000400008947 */ /* 0x000fea0003800000 */
[C---:B------:R-:W-:Y:S01]  /*3690*/  FSETP.GEU.AND P1, PT, R5.reuse, -R12, PT ;  /* 0x8000000c0500720b */ /* 0x040fe20003f2e000 */
[----:B------:R-:W-:-:S04]  /*36a0*/  FADD R3, R5, R12 ;  /* 0x0000000c05037221 */ /* 0x000fc80000000000 */
[C---:B------:R-:W-:Y:S01]  /*36b0*/  FADD R2, R3.reuse, -1 ;  /* 0xbf80000003027421 */ /* 0x040fe20000000000 */
[----:B------:R-:W-:-:S04]  /*36c0*/  FSETP.GE.AND P0, PT, R3, 1, PT ;  /* 0x3f8000000300780b */ /* 0x000fc80003f06000 */
[----:B------:R-:W-:-:S03]  /*36d0*/  FSEL R2, R2, R3, P0 ;  /* 0x0000000302027208 */ /* 0x000fc60000000000 */
[----:B------:R-:W-:-:S04]  /*36e0*/  @!P1 FADD R2, R3, 1 ;  /* 0x3f80000003029421 */ /* 0x000fc80000000000 */
[----:B------:R-:W-:-:S04]  /*36f0*/  FMUL R7, R2, 6 ;  /* 0x40c0000002077820 */ /* 0x000fc80000400000 */
[----:B------:R-:W0:Y:S02]  /*3700*/  F2I.FLOOR.NTZ R4, R7 ;  /* 0x0000000700047305 */ /* 0x000e240000207100 */
[----:B0-----:R-:W-:-:S13]  /*3710*/  ISETP.GE.AND P0, PT, R4, RZ, PT ;  /* 0x000000ff0400720c */ /* 0x001fda0003f06270 */
[C---:B------:R-:W-:Y:S01]  /*3720*/  @!P0 IADD3 R3, PT, PT, -R4.reuse, RZ, RZ ;  /* 0x000000ff04038210 */ /* 0x040fe20007ffe1ff */
[----:B------:R-:W-:-:S04]  /*3730*/  @P0 IMAD.HI.U32 R2, R4, -0x55555555, RZ ;  /* 0xaaaaaaab04020827 */ /* 0x000fc800078e00ff */
[----:B------:R-:W-:Y:S01]  /*3740*/  @!P0 IMAD.HI.U32 R3, R3, -0x55555555, RZ ;  /* 0xaaaaaaab03038827 */ /* 0x000fe200078e00ff */
[----:B------:R-:W-:-:S04]  /*3750*/  @P0 SHF.R.U32.HI R2, RZ, 0x2, R2 ;  /* 0x00000002ff020819 */ /* 0x000fc80000011602 */
[----:B------:R-:W-:Y:S01]  /*3760*/  @!P0 SHF.R.U32.HI R3, RZ, 0x2, R3 ;  /* 0x00000002ff038819 */ /* 0x000fe20000011603 */
[----:B------:R-:W-:Y:S01]  /*3770*/  @P0 IMAD R5, R2, -0x6, R4 ;  /* 0xfffffffa02050824 */ /* 0x000fe200078e0204 */
[----:B------:R-:W-:-:S03]  /*3780*/  I2FP.F32.S32 R2, R4 ;  /* 0x0000000400027245 */ /* 0x000fc60000201400 */
[----:B------:R-:W-:Y:S02]  /*3790*/  @!P0 IMAD R3, R3, 0x6, R4 ;  /* 0x0000000603038824 */ /* 0x000fe400078e0204 */
[----:B------:R-:W-:-:S03]  /*37a0*/  FADD R2, R7, -R2 ;  /* 0x8000000207027221 */ /* 0x000fc60000000000 */
[----:B------:R-:W-:Y:S01]  /*37b0*/  @!P0 IADD3 R5, PT, PT, R3, 0x6, RZ ;  /* 0x0000000603058810 */ /* 0x000fe20007ffe0ff */
[----:B------:R-:W-:Y:S01]  /*37c0*/  FADD R4, -R2, 1 ;  /* 0x3f80000002047421 */ /* 0x000fe20000000100 */
[C---:B------:R-:W-:Y:S01]  /*37d0*/  FADD R3, -R11.reuse, 1 ;  /* 0x3f8000000b037421 */ /* 0x040fe20000000100 */
[----:B------:R-:W-:Y:S01]  /*37e0*/  FFMA R7, -R11, R2, 1 ;  /* 0x3f8000000b077423 */ /* 0x000fe20000000102 */
[----:B------:R-:W-:Y:S01]  /*37f0*/  IADD3 R6, PT, PT, R5, -0x2, RZ ;  /* 0xfffffffe05067810 */ /* 0x000fe20007ffe0ff */
[----:B------:R-:W-:Y:S01]  /*3800*/  FFMA R9, -R11, R4, 1 ;  /* 0x3f8000000b097423 */ /* 0x000fe20000000104 */
[C---:B------:R-:W-:Y:S01]  /*3810*/  FMUL R4, R0.reuse, R3 ;  /* 0x0000000300047220 */ /* 0x040fe20000400000 */
[----:B------:R-:W-:Y:S01]  /*3820*/  FMUL R8, R0, R7 ;  /* 0x0000000700087220 */ /* 0x000fe20000400000 */
[----:B------:R-:W-:Y:S01]  /*3830*/  ISETP.GE.U32.AND P0, PT, R6, 0x2, PT ;  /* 0x000000020600780c */ /* 0x000fe20003f06070 */
[----:B------:R-:W-:-:S12]  /*3840*/  FMUL R9, R0, R9 ;  /* 0x0000000900097220 */ /* 0x000fd80000400000 */
[----:B------:R-:W-:Y:S05]  /*3850*/  @!P0 BRA `(.L_x_86) ;  /* 0x0000000000288947 */ /* 0x000fea0003800000 */
[----:B------:R-:W-:Y:S02]  /*3860*/  ISETP.NE.AND P0, PT, R5, 0x1, PT ;  /* 0x000000010500780c */ /* 0x000fe40003f05270 */
[----:B------:R-:W-:Y:S02]  /*3870*/  MOV R3, R8 ;  /* 0x0000000800037202 */ /* 0x000fe40000000f00 */
[----:B------:R-:W-:-:S09]  /*3880*/  MOV R2, R0 ;  /* 0x0000000000027202 */ /* 0x000fd20000000f00 */
[----:B------:R-:W-:Y:S05]  /*3890*/  @!P0 BRA `(.L_x_85) ;  /* 0x00000000007c8947 */ /* 0x000fea0003800000 */
[----:B------:R-:W-:Y:S02]  /*38a0*/  ISETP.NE.AND P0, PT, R5, 0x4, PT ;  /* 0x000000040500780c */ /* 0x000fe40003f05270 */
[----:B------:R-:W-:Y:S02]  /*38b0*/  MOV R2, R4 ;  /* 0x0000000400027202 */ /* 0x000fe40000000f00 */
[----:B------:R-:W-:-:S09]  /*38c0*/  MOV R3, R9 ;  /* 0x0000000900037202 */ /* 0x000fd20000000f00 */
[----:B------:R-:W-:Y:S05]  /*38d0*/  @!P0 BRA `(.L_x_87) ;  /* 0x0000000000608947 */ /* 0x000fea0003800000 */
[----:B------:R-:W-:Y:S01]  /*38e0*/  MOV R3, R0 ;  /* 0x0000000000037202 */ /* 0x000fe20000000f00 */
[----:B------:R-:W-:Y:S06]  /*38f0*/  BRA `(.L_x_88) ;  /* 0x0000000000047947 */ /* 0x000fec0003800000 */
.L_x_86:
[----:B------:R-:W-:-:S07]  /*3900*/  MOV R3, R4 ;  /* 0x0000000400037202 */ /* 0x000fce0000000f00 */
.L_x_88:
[----:B------:R-:W-:-:S04]  /*3910*/  IADD3 R2, PT, PT, R5, -0x1, RZ ;  /* 0xffffffff05027810 */ /* 0x000fc80007ffe0ff */
[----:B------:R-:W-:-:S13]  /*3920*/  ISETP.GE.U32.AND P0, PT, R2, 0x2, PT ;  /* 0x000000020200780c */ /* 0x000fda0003f06070 */
[----:B------:R-:W-:Y:S05]  /*3930*/  @!P0 BRA `(.L_x_89) ;  /* 0x0000000000208947 */ /* 0x000fea0003800000 */
[----:B------:R-:W-:Y:S02]  /*3940*/  ISETP.NE.AND P0, PT, R5, RZ, PT ;  /* 0x000000ff0500720c */ /* 0x000fe40003f05270 */
[----:B------:R-:W-:-:S11]  /*3950*/  MOV R2, R9 ;  /* 0x0000000900027202 */ /* 0x000fd60000000f00 */
[----:B------:R-:W-:Y:S05]  /*3960*/  @!P0 BRA `(.L_x_85) ;  /* 0x0000000000488947 */ /* 0x000fea0003800000 */
[----:B------:R-:W-:Y:S02]  /*3970*/  ISETP.NE.AND P0, PT, R5, 0x3, PT ;  /* 0x000000030500780c */ /* 0x000fe40003f05270 */
[----:B------:R-:W-:-:S11]  /*3980*/  MOV R2, R8 ;  /* 0x0000000800027202 */ /* 0x000fd60000000f00 */
[----:B------:R-:W-:Y:S05]  /*3990*/  @!P0 BRA `(.L_x_87) ;  /* 0x0000000000308947 */ /* 0x000fea0003800000 */
[----:B------:R-:W-:Y:S01]  /*39a0*/  MOV R2, R4 ;  /* 0x0000000400027202 */ /* 0x000fe20000000f00 */
[----:B------:R-:W-:Y:S06]  /*39b0*/  BRA `(.L_x_90) ;  /* 0x0000000000047947 */ /* 0x000fec0003800000 */
.L_x_89:
[----:B------:R-:W-:-:S07]  /*39c0*/  MOV R2, R0 ;  /* 0x0000000000027202 */ /* 0x000fce0000000f00 */
.L_x_90:
[----:B------:R-:W-:-:S04]  /*39d0*/  MOV R6, 0xffffffff ;  /* 0xffffffff00067802 */ /* 0x000fc80000000f00 */
[----:B------:R-:W-:-:S04]  /*39e0*/  VIADDMNMX.U32 R6, R5, R6, 0x2, PT ;  /* 0x0000000205067446 */ /* 0x000fc80003800006 */
[----:B------:R-:W-:-:S04]  /*39f0*/  SHF.L.U32 R10, R6, 0x2, RZ ;  /* 0x00000002060a7819 */ /* 0x000fc800000006ff */
[----:B------:R-:W0:Y:S02]  /*3a00*/  LDC R6, c[0x2][R10+0x30] ;  /* 0x00800c000a067b82 */ /* 0x000e240000000800 */
[----:B0-----:R-:W-:-:S04]  /*3a10*/  SHF.R.S32.HI R7, RZ, 0x1f, R6 ;  /* 0x0000001fff077819 */ /* 0x001fc80000011406 */
.L_x_580:
[----:B------:R-:W-:Y:S05]  /*3a20*/  BRX R6 -0x3a30                                                              (*"BRANCH_TARGETS .L_x_85,.L_x_582,.L_x_583"*) ;  /* 0xffffffc406747949 */ /* 0x000fea000383ffff */
.L_x_583:
[----:B------:R-:W-:Y:S02]  /*3a30*/  ISETP.NE.AND P0, PT, R5, 0x4, PT ;  /* 0x000000040500780c */ /* 0x000fe40003f05270 */
[----:B------:R-:W-:-:S11]  /*3a40*/  MOV R4, R8 ;  /* 0x0000000800047202 */ /* 0x000fd60000000f00 */
[----:B------:R-:W-:Y:S05]  /*3a50*/  @P0 BRA `(.L_x_85) ;  /* 0x00000000000c0947 */ /* 0x000fea0003800000 */
.L_x_87:
[----:B------:R-:W-:Y:S01]  /*3a60*/  MOV R4, R0 ;  /* 0x0000000000047202 */ /* 0x000fe20000000f00 */
[----:B------:R-:W-:Y:S06]  /*3a70*/  BRA `(.L_x_85) ;  /* 0x0000000000047947 */ /* 0x000fec0003800000 */
.L_x_582:
[----:B------:R-:W-:-:S07]  /*3a80*/  MOV R4, R9 ;  /* 0x0000000900047202 */ /* 0x000fce0000000f00 */
.L_x_85:
[----:B------:R-:W-:Y:S05]  /*3a90*/  BSYNC.RECONVERGENT B0 ;  /* 0x0000000000007941 */ /* 0x000fea0003800200 */
.L_x_69:
[----:B------:R-:W0:Y:S01]  /*3aa0*/  LDC R5, c[0x0][0x3bc] ;  /* 0x0000ef00ff057b82 */ /* 0x000e220000000800 */
[----:B------:R-:W-:Y:S01]  /*3ab0*/  FSETP.NEU.AND P2, PT, R31, 1, PT ;  /* 0x3f8000001f00780b */ /* 0x000fe20003f4d000 */
[----:B------:R-:W1:Y:S01]  /*3ac0*/  LDCU UR5, c[0x0][0x3d8] ;  /* 0x00007b00ff0577ac */ /* 0x000e620008000800 */
[----:B------:R-:W-:Y:S01]  /*3ad0*/  FSETP.NEU.AND P1, PT, R13, 1, PT ;  /* 0x3f8000000d00780b */ /* 0x000fe20003f2d000 */
[----:B------:R-:W-:Y:S01]  /*3ae0*/  BSSY.RECONVERGENT B0, `(.L_x_91) ;  /* 0x0000029000007945 */ /* 0x000fe20003800200 */
[----:B------:R-:W2:Y:S09]  /*3af0*/  LDCU UR4, c[0x0][0x3cc] ;  /* 0x00007980ff0477ac */ /* 0x000eb20008000800 */
[----:B------:R-:W3:Y:S08]  /*3b00*/  @P2 LDC R7, c[0x0][0x3c8] ;  /* 0x0000f200ff072b82 */ /* 0x000ef00000000800 */
[----:B------:R-:W4:Y:S01]  /*3b10*/  @P1 LDC R9, c[0x0][0x3c8] ;  /* 0x0000f200ff091b82 */ /* 0x000f220000000800 */
[----:B0-----:R-:W-:-:S13]  /*3b20*/  FSETP.NEU.AND P0, PT, R5, 1, PT ;  /* 0x3f8000000500780b */ /* 0x001fda0003f0d000 */
[----:B------:R-:W0:Y:S01]  /*3b30*/  @P0 LDC R6, c[0x0][0x3c8] ;  /* 0x0000f200ff060b82 */ /* 0x000e220000000800 */
[----:B---3-5:R-:W-:Y:S02]  /*3b40*/  FSETP.GE.AND P4, PT, R2, R7, P2 ;  /* 0x000000070200720b */ /* 0x028fe40001786000 */
[C---:B0-----:R-:W-:Y:S01]  /*3b50*/  FSETP.GE.AND P3, PT, R3.reuse, R6, P0 ;  /* 0x000000060300720b */ /* 0x041fe20000766000 */
[----:B------:R-:W-:-:S12]  /*3b60*/  @P0 FADD R0, R3, -R6 ;  /* 0x8000000603000221 */ /* 0x000fd80000000000 */
[----:B------:R-:W-:Y:S01]  /*3b70*/  @P3 FFMA R3, R0, R5, R6 ;  /* 0x0000000500033223 */ /* 0x000fe20000000006 */
[----:B-1----:R-:W-:Y:S01]  /*3b80*/  MOV R5, UR5 ;  /* 0x0000000500057c02 */ /* 0x002fe20008000f00 */
[----:B------:R-:W-:Y:S01]  /*3b90*/  @P2 FADD R0, R2, -R7 ;  /* 0x8000000702002221 */ /* 0x000fe20000000000 */
[C---:B----4-:R-:W-:Y:S01]  /*3ba0*/  FSETP.GE.AND P3, PT, R4.reuse, R9, P1 ;  /* 0x000000090400720b */ /* 0x050fe20000f66000 */
[----:B------:R-:W-:Y:S01]  /*3bb0*/  @P1 FADD R6, R4, -R9 ;  /* 0x8000000904061221 */ /* 0x000fe20000000000 */
[----:B------:R-:W-:Y:S01]  /*3bc0*/  FSETP.GTU.AND P0, PT, R3, R5, PT ;  /* 0x000000050300720b */ /* 0x000fe20003f0c000 */
[----:B------:R-:W-:-:S03]  /*3bd0*/  @P4 FFMA R2, R0, R31, R7 ;  /* 0x0000001f00024223 */ /* 0x000fc60000000007 */
[----:B--2---:R-:W-:-:S07]  /*3be0*/  FSETP.EQ.OR P0, PT, RZ, UR4, P0 ;  /* 0x00000004ff007c0b */ /* 0x004fce0008702400 */
[----:B------:R-:W-:-:S06]  /*3bf0*/  @P3 FFMA R4, R6, R13, R9 ;  /* 0x0000000d06043223 */ /* 0x000fcc0000000009 */
[----:B------:R-:W-:Y:S05]  /*3c00*/  @P0 BRA `(.L_x_92) ;  /* 0x0000000000580947 */ /* 0x000fea0003800000 */
        /* <DEDUP_REMOVED lines=9> */
[----:B------:R-:W0:Y:S01]  /*3ca0*/  LDCU UR4, c[0x0][0x3d8] ;  /* 0x00007b00ff0477ac */ /* 0x000e220008000800 */
[----:B------:R-:W-:Y:S02]  /*3cb0*/  MOV R5, R3 ;  /* 0x0000000300057202 */ /* 0x000fe40000000f00 */
[----:B------:R-:W-:Y:S02]  /*3cc0*/  MOV R34, 0x3cf0 ;  /* 0x00003cf000227802 */ /* 0x000fe40000000f00 */
[----:B0-----:R-:W-:-:S07]  /*3cd0*/  MOV R6, UR4 ;  /* 0x0000000400067c02 */ /* 0x001fce0008000f00 */
[----:B------:R-:W-:Y:S05]  /*3ce0*/  CALL.REL.NOINC `($__internal_1_$__cuda_sm3x_div_rn_noftz_f32_slowpath) ;  /* 0x0000017000947944 */ /* 0x000fea0003c00000 */
[----:B------:R-:W-:-:S07]  /*3cf0*/  MOV R0, R5 ;  /* 0x0000000500007202 */ /* 0x000fce0000000f00 */
.L_x_94:
[----:B------:R-:W-:Y:S05]  /*3d00*/  BSYNC.RECONVERGENT B3 ;  /* 0x0000000000037941 */ /* 0x000fea0003800200 */
.L_x_93:
[----:B------:R-:W0:Y:S01]  /*3d10*/  LDCU UR5, c[0x0][0x3d8] ;  /* 0x00007b00ff0577ac */ /* 0x000e220008000800 */
[----:B------:R-:W-:Y:S01]  /*3d20*/  FADD R3, -R0, 1 ;  /* 0x3f80000000037421 */ /* 0x000fe20000000100 */
[----:B------:R-:W1:Y:S01]  /*3d30*/  LDCU UR4, c[0x0][0x3cc] ;  /* 0x00007980ff0477ac */ /* 0x000e620008000800 */
[----:B0-----:R-:W-:Y:S02]  /*3d40*/  MOV R5, UR5 ;  /* 0x0000000500057c02 */ /* 0x001fe40008000f00 */
[----:B-1----:R-:W-:-:S04]  /*3d50*/  FFMA R0, R3, UR4, R0 ;  /* 0x0000000403007c23 */ /* 0x002fc80008000000 */
[----:B------:R-:W-:-:S07]  /*3d60*/  FMUL R3, R0, R5 ;  /* 0x0000000500037220 */ /* 0x000fce0000400000 */
.L_x_92:
[----:B------:R-:W-:Y:S05]  /*3d70*/  BSYNC.RECONVERGENT B0 ;  /* 0x0000000000007941 */ /* 0x000fea0003800200 */
.L_x_91:
[----:B------:R-:W-:Y:S01]  /*3d80*/  FSETP.GTU.AND P0, PT, R2, R5, PT ;  /* 0x000000050200720b */ /* 0x000fe20003f0c000 */
[----:B------:R-:W-:Y:S03]  /*3d90*/  BSSY.RECONVERGENT B0, `(.L_x_95) ;  /* 0x0000018000007945 */ /* 0x000fe60003800200 */
[----:B------:R-:W-:-:S13]  /*3da0*/  FSETP.EQ.OR P0, PT, R15, RZ, P0 ;  /* 0x000000ff0f00720b */ /* 0x000fda0000702400 */
        /* <DEDUP_REMOVED lines=16> */
.L_x_98:
[----:B------:R-:W-:Y:S05]  /*3eb0*/  BSYNC.RECONVERGENT B3 ;  /* 0x0000000000037941 */ /* 0x000fea0003800200 */
.L_x_97:
[----:B------:R-:W0:Y:S01]  /*3ec0*/  LDCU UR4, c[0x0][0x3d8] ;  /* 0x00007b00ff0477ac */ /* 0x000e220008000800 */
[----:B------:R-:W-:-:S04]  /*3ed0*/  FADD R7, -R0, 1 ;  /* 0x3f80000000077421 */ /* 0x000fc80000000100 */
[----:B------:R-:W-:Y:S01]  /*3ee0*/  FFMA R0, R7, R15, R0 ;  /* 0x0000000f07007223 */ /* 0x000fe20000000000 */
[----:B0-----:R-:W-:-:S05]  /*3ef0*/  MOV R5, UR4 ;  /* 0x0000000400057c02 */ /* 0x001fca0008000f00 */
[----:B------:R-:W-:-:S07]  /*3f00*/  FMUL R2, R0, R5 ;  /* 0x0000000500027220 */ /* 0x000fce0000400000 */
.L_x_96:
[----:B------:R-:W-:Y:S05]  /*3f10*/  BSYNC.RECONVERGENT B0 ;  /* 0x0000000000007941 */ /* 0x000fea0003800200 */
.L_x_95:
        /* <DEDUP_REMOVED lines=19> */
.L_x_102:
[----:B------:R-:W-:Y:S05]  /*4050*/  BSYNC.RECONVERGENT B3 ;  /* 0x0000000000037941 */ /* 0x000fea0003800200 */
.L_x_101:
[----:B------:R-:W0:Y:S01]  /*4060*/  LDCU UR4, c[0x0][0x3d8] ;  /* 0x00007b00ff0477ac */ /* 0x000e220008000800 */
[----:B------:R-:W-:-:S04]  /*4070*/  FADD R5, -R0, 1 ;  /* 0x3f80000000057421 */ /* 0x000fc80000000100 */
[----:B------:R-:W-:-:S04]  /*4080*/  FFMA R5, R5, R17, R0 ;  /* 0x0000001105057223 */ /* 0x000fc80000000000 */
[----:B0-----:R-:W-:-:S07]  /*4090*/  FMUL R4, R5, UR4 ;  /* 0x0000000405047c20 */ /* 0x001fce0008400000 */
.L_x_100:
[----:B------:R-:W-:Y:S05]  /*40a0*/  BSYNC.RECONVERGENT B0 ;  /* 0x0000000000007941 */ /* 0x000fea0003800200 */
.L_x_99:
[----:B------:R-:W0:Y:S01]  /*40b0*/  LDCU UR4, c[0x0][0x3dc] ;  /* 0x00007b80ff0477ac */ /* 0x000e220008000800 */
[----:B------:R-:W-:Y:S02]  /*40c0*/  FSETP.NEU.AND P1, PT, R29, RZ, PT ;  /* 0x000000ff1d00720b */ /* 0x000fe40003f2d000 */
[----:B------:R-:W-:Y:S01]  /*40d0*/  FSETP.NEU.AND P2, PT, R28, RZ, PT ;  /* 0x000000ff1c00720b */ /* 0x000fe20003f4d000 */
[----:B------:R-:W1:Y:S10]  /*40e0*/  LDCU UR5, c[0x0][0x3e8] ;  /* 0x00007d00ff0577ac */ /* 0x000e740008000800 */
[----:B------:R-:W-:-:S02]  /*40f0*/  @P1 FADD R2, R2, R29 ;  /* 0x0000001d02021221 */ /* 0x000fc40000000000 */
[----:B------:R-:W-:Y:S01]  /*4100*/  @P2 FADD R4, R4, R28 ;  /* 0x0000001c04042221 */ /* 0x000fe20000000000 */
[----:B0-----:R-:W-:Y:S02]  /*4110*/  FSETP.NEU.AND P0, PT, RZ, UR4, PT ;  /* 0x00000004ff007c0b */ /* 0x001fe4000bf0d000 */
[----:B------:R-:W-:Y:S02]  /*4120*/  MOV R11, R2 ;  /* 0x00000002000b7202 */ /* 0x000fe40000000f00 */
[----:B-1----:R-:W-:-:S09]  /*4130*/  FSETP.NEU.AND P1, PT, RZ, UR5, PT ;  /* 0x00000005ff007c0b */ /* 0x002fd2000bf2d000 */
[----:B------:R-:W-:-:S04]  /*4140*/  @P0 FADD R3, R3, UR4 ;  /* 0x0000000403030e21 */ /* 0x000fc80008000000 */
[----:B------:R-:W-:Y:S05]  /*4150*/  @!P1 BRA `(.L_x_103) ;  /* 0x0000000c00889947 */ /* 0x000fea0003800000 */
[----:B------:R-:W0:Y:S01]  /*4160*/  LDC R6, c[0x0][0x3f4] ;  /* 0x0000fd00ff067b82 */ /* 0x000e220000000800 */
[----:B------:R-:W1:Y:S01]  /*4170*/  LDCU UR4, c[0x0][0x3f8] ;  /* 0x00007f00ff0477ac */ /* 0x000e620008000800 */
[----:B------:R-:W-:Y:S01]  /*4180*/  BSSY.RECONVERGENT B3, `(.L_x_104) ;  /* 0x00000dc000037945 */ /* 0x000fe20003800200 */
[----:B------:R-:W-:Y:S02]  /*4190*/  MOV R0, R3 ;  /* 0x0000000300007202 */ /* 0x000fe40000000f00 */
[----:B-1----:R-:W-:-:S04]  /*41a0*/  FSETP.GTU.AND P0, PT, R3, UR4, PT ;  /* 0x0000000403007c0b */ /* 0x002fc8000bf0c000 */
[----:B0-----:R-:W-:-:S13]  /*41b0*/  FSETP.LTU.OR P0, PT, R3, R6, P0 ;  /* 0x000000060300720b */ /* 0x001fda0000709400 */
[----:B------:R-:W-:Y:S05]  /*41c0*/  @P0 BRA `(.L_x_105) ;  /* 0x0000000c005c0947 */ /* 0x000fea0003800000 */
[----:B------:R-:W-:Y:S01]  /*41d0*/  FADD R0, -R6, UR4 ;  /* 0x0000000406007e21 */ /* 0x000fe20008000100 */
[----:B------:R-:W-:Y:S01]  /*41e0*/  FADD R5, R3, -R6 ;  /* 0x8000000603057221 */ /* 0x000fe20000000000 */
[----:B------:R-:W-:Y:S01]  /*41f0*/  BSSY.RECONVERGENT B0, `(.L_x_106) ;  /* 0x000000e000007945 */ /* 0x000fe20003800200 */
[----:B------:R-:W-:Y:S01]  /*4200*/  HFMA2 R3, -RZ, RZ, 1.875, 0 ;  /* 0x3f800000ff037431 */ /* 0x000fe200000001ff */
[----:B------:R-:W0:Y:S08]  /*4210*/  MUFU.RCP R7, R0 ;  /* 0x0000000000077308 */ /* 0x000e300000001000 */
        /* <DEDUP_REMOVED lines=11> */
.L_x_107:
[----:B------:R-:W-:Y:S05]  /*42d0*/  BSYNC.RECONVERGENT B0 ;  /* 0x0000000000007941 */ /* 0x000fea0003800200 */
.L_x_106:
[----:B------:R-:W0:Y:S02]  /*42e0*/  LDC R7, c[0x0][0x3e8] ;  /* 0x0000fa00ff077b82 */ /* 0x000e240000000800 */
[----:B0-----:R-:W-:-:S04]  /*42f0*/  IADD3 R5, PT, PT, R7, 0x1800000, RZ ;  /* 0x0180000007057810 */ /* 0x001fc80007ffe0ff */
[----:B------:R-:W-:-:S04]  /*4300*/  LOP3.LUT R5, R5, 0x7f800000, RZ, 0xc0, !PT ;  /* 0x7f80000005057812 */ /* 0x000fc800078ec0ff */
[----:B------:R-:W-:-:S13]  /*4310*/  ISETP.GT.U32.AND P0, PT, R5, 0x1ffffff, PT ;  /* 0x01ffffff0500780c */ /* 0x000fda0003f04070 */
[----:B------:R-:W-:Y:S05]  /*4320*/  @P0 BRA `(.L_x_108) ;  /* 0x0000000000140947 */ /* 0x000fea0003800000 */
[----:B------:R-:W0:Y:S01]  /*4330*/  LDCU UR5, c[0x0][0x3e8] ;  /* 0x00007d00ff0577ac */ /* 0x000e220008000800 */
[----:B------:R-:W-:Y:S02]  /*4340*/  MOV R10, 0x4370 ;  /* 0x00004370000a7802 */ /* 0x000fe40000000f00 */
[----:B0-----:R-:W-:-:S07]  /*4350*/  MOV R7, UR5 ;  /* 0x0000000500077c02 */ /* 0x001fce0008000f00 */
[----:B------:R-:W-:Y:S05]  /*4360*/  CALL.REL.NOINC `($__internal_0_$__cuda_sm20_rcp_rn_f32_slowpath) ;  /* 0x0000016800207944 */ /* 0x000fea0003c00000 */
[----:B------:R-:W-:Y:S05]  /*4370*/  BRA `(.L_x_109) ;  /* 0x0000000000107947 */ /* 0x000fea0003800000 */
.L_x_108:
[----:B------:R-:W0:Y:S02]  /*4380*/  MUFU.RCP R8, R7 ;  /* 0x0000000700087308 */ /* 0x000e240000001000 */
[----:B0-----:R-:W-:-:S04]  /*4390*/  FFMA R5, R8, R7, -1 ;  /* 0xbf80000008057423 */ /* 0x001fc80000000007 */
[----:B------:R-:W-:-:S04]  /*43a0*/  FADD.FTZ R5, -R5, -RZ ;  /* 0x800000ff05057221 */ /* 0x000fc80000010100 */
[----:B------:R-:W-:-:S07]  /*43b0*/  FFMA R8, R8, R5, R8 ;  /* 0x0000000508087223 */ /* 0x000fce0000000008 */
.L_x_109:
[C---:B------:R-:W-:Y:S01]  /*43c0*/  FMUL R5, |R2|.reuse, 16777216 ;  /* 0x4b80000002057820 */ /* 0x040fe20000400200 */
[----:B------:R-:W-:Y:S01]  /*43d0*/  FSETP.GEU.AND P0, PT, |R2|, 1.175494350822287508e-38, PT ;  /* 0x008000000200780b */ /* 0x000fe20003f0e200 */
[----:B------:R-:W-:Y:S03]  /*43e0*/  BSSY.RECONVERGENT B0, `(.L_x_110) ;  /* 0x0000057000007945 */ /* 0x000fe60003800200 */
        /* <DEDUP_REMOVED lines=14> */
[C---:B------:R-:W-:Y:S01]  /*44d0*/  FMUL R10, R13.reuse, R13 ;  /* 0x0000000d0d0a7220 */ /* 0x040fe20000400000 */
[----:B------:R-:W-:Y:S02]  /*44e0*/  FFMA R15, R13, 1.4426950216293334961, R6 ;  /* 0x3fb8aa3b0d0f7823 */ /* 0x000fe40000000006 */
[----:B------:R-:W-:Y:S02]  /*44f0*/  FADD R14, R7, R7 ;  /* 0x00000007070e7221 */ /* 0x000fe40000000000 */
[----:B------:R-:W-:Y:S01]  /*4500*/  FADD R6, R6, -R15 ;  /* 0x8000000f06067221 */ /* 0x000fe20000000000 */
[C---:B------:R-:W-:Y:S01]  /*4510*/  FFMA R7, R10.reuse, R5, 0.0032181653659790754318 ;  /* 0x3b52e7db0a077423 */ /* 0x040fe20000000005 */
[----:B------:R-:W-:Y:S02]  /*4520*/  FFMA R9, R9, -R13, R14 ;  /* 0x8000000d09097223 */ /* 0x000fe4000000000e */
[----:B------:R-:W-:Y:S01]  /*4530*/  FFMA R6, R13, 1.4426950216293334961, R6 ;  /* 0x3fb8aa3b0d067823 */ /* 0x000fe20000000006 */
[----:B------:R-:W-:Y:S01]  /*4540*/  FFMA R7, R10, R7, 0.018033718690276145935 ;  /* 0x3c93bb730a077423 */ /* 0x000fe20000000007 */
[----:B------:R-:W-:-:S03]  /*4550*/  FMUL R9, R12, R9 ;  /* 0x000000090c097220 */ /* 0x000fc60000400000 */
        /* <DEDUP_REMOVED lines=8> */
[----:B------:R-:W-:Y:S01]  /*45e0*/  FMUL R12, R7, R8 ;  /* 0x00000008070c7220 */ /* 0x000fe20000400000 */
[----:B------:R-:W-:-:S03]  /*45f0*/  FADD R15, -R15, R7 ;  /* 0x000000070f0f7221 */ /* 0x000fc60000000100 */
[----:B------:R-:W0:Y:S01]  /*4600*/  FRND R9, R12 ;  /* 0x0000000c00097307 */ /* 0x000e220000201000 */
[----:B------:R-:W-:Y:S01]  /*4610*/  FADD R15, R10, -R15 ;  /* 0x8000000f0a0f7221 */ /* 0x000fe20000000000 */
[-C--:B------:R-:W-:Y:S01]  /*4620*/  FFMA R6, R7, R8.reuse, -R12 ;  /* 0x0000000807067223 */ /* 0x080fe2000000080c */
[----:B------:R-:W-:Y:S01]  /*4630*/  FMUL R7, R8, 0.5 ;  /* 0x3f00000008077820 */ /* 0x000fe20000400000 */
[C---:B------:R-:W-:Y:S02]  /*4640*/  FSETP.GT.AND P1, PT, |R12|.reuse, 152, PT ;  /* 0x431800000c00780b */ /* 0x040fe40003f24200 */
[----:B------:R-:W-:Y:S01]  /*4650*/  FFMA R15, R15, R8, R6 ;  /* 0x000000080f0f7223 */ /* 0x000fe20000000006 */
[----:B------:R-:W-:Y:S01]  /*4660*/  MOV R6, 0x391fcb8e ;  /* 0x391fcb8e00067802 */ /* 0x000fe20000000f00 */
[----:B------:R-:W1:Y:S01]  /*4670*/  F2I.NTZ R13, R12 ;  /* 0x0000000c000d7305 */ /* 0x000e620000203100 */
[C---:B------:R-:W-:Y:S01]  /*4680*/  FSETP.GEU.AND P2, PT, R12.reuse, RZ, PT ;  /* 0x000000ff0c00720b */ /* 0x040fe20003f4e000 */
[----:B0-----:R-:W-:Y:S01]  /*4690*/  FADD R10, R12, -R9 ;  /* 0x800000090c0a7221 */ /* 0x001fe20000000000 */
[----:B------:R-:W-:-:S05]  /*46a0*/  FSETP.GT.AND P0, PT, R9, RZ, PT ;  /* 0x000000ff0900720b */ /* 0x000fca0003f04000 */
[----:B------:R-:W0:Y:S01]  /*46b0*/  FRND.TRUNC R7, R7 ;  /* 0x0000000700077307 */ /* 0x000e22000020d000 */
[----:B------:R-:W-:Y:S01]  /*46c0*/  FADD R15, R15, R10 ;  /* 0x0000000a0f0f7221 */ /* 0x000fe20000000000 */
[----:B------:R-:W-:Y:S02]  /*46d0*/  SEL R14, RZ, 0x83000000, P0 ;  /* 0x83000000ff0e7807 */ /* 0x000fe40000000000 */
[----:B------:R-:W-:Y:S01]  /*46e0*/  FSETP.NEU.AND P0, PT, R2, 1, PT ;  /* 0x3f8000000200780b */ /* 0x000fe20003f0d000 */
[C---:B------:R-:W-:Y:S01]  /*46f0*/  FFMA R10, R15.reuse, R6, 0.0013391353422775864601 ;  /* 0x3aaf85ed0f0a7423 */ /* 0x040fe20000000006 */
[----:B------:R-:W-:Y:S02]  /*4700*/  IADD3 R9, PT, PT, R14, 0x7f000000, RZ ;  /* 0x7f0000000e097810 */ /* 0x000fe40007ffe0ff */
[----:B------:R-:W-:Y:S01]  /*4710*/  FSETP.EQ.OR P0, PT, R8, RZ, !P0 ;  /* 0x000000ff0800720b */ /* 0x000fe20004702400 */
[----:B------:R-:W-:Y:S01]  /*4720*/  FFMA R10, R15, R10, 0.0096188392490148544312 ;  /* 0x3c1d98560f0a7423 */ /* 0x000fe2000000000a */
[----:B-1----:R-:W-:-:S03]  /*4730*/  LEA R14, R13, -R14, 0x17 ;  /* 0x8000000e0d0e7211 */ /* 0x002fc600078eb8ff */
[----:B------:R-:W-:-:S04]  /*4740*/  FFMA R10, R15, R10, 0.055503588169813156128 ;  /* 0x3d6357bb0f0a7423 */ /* 0x000fc8000000000a */
[----:B------:R-:W-:-:S04]  /*4750*/  FFMA R10, R15, R10, 0.24022644758224487305 ;  /* 0x3e75fdec0f0a7423 */ /* 0x000fc8000000000a */
[----:B------:R-:W-:-:S04]  /*4760*/  FFMA R10, R15, R10, 0.69314718246459960938 ;  /* 0x3f3172180f0a7423 */ /* 0x000fc8000000000a */
[----:B------:R-:W-:-:S04]  /*4770*/  FFMA R10, R15, R10, 1 ;  /* 0x3f8000000f0a7423 */ /* 0x000fc8000000000a */
[----:B------:R-:W-:-:S04]  /*4780*/  FMUL R9, R10, R9 ;  /* 0x000000090a097220 */ /* 0x000fc80000400000 */
[----:B------:R-:W-:Y:S01]  /*4790*/  FMUL R14, R9, R14 ;  /* 0x0000000e090e7220 */ /* 0x000fe20000400000 */
[----:B0-----:R-:W-:Y:S01]  /*47a0*/  FADD R9, R7, R7 ;  /* 0x0000000707097221 */ /* 0x001fe20000000000 */
[----:B------:R-:W-:Y:S01]  /*47b0*/  @P1 FSEL R14, RZ, +INF , !P2 ;  /* 0x7f800000ff0e1808 */ /* 0x000fe20005000000 */
[----:B------:R-:W-:Y:S06]  /*47c0*/  @P0 BRA `(.L_x_111) ;  /* 0x0000000000600947 */ /* 0x000fec0003800000 */
[----:B------:R-:W-:-:S04]  /*47d0*/  FSETP.NAN.AND P0, PT, |R8|, |R8|, PT ;  /* 0x400000080800720b */ /* 0x000fc80003f08200 */
[----:B------:R-:W-:-:S13]  /*47e0*/  FSETP.NUM.AND P0, PT, |R2|, |R2|, !P0 ;  /* 0x400000020200720b */ /* 0x000fda0004707200 */
[----:B------:R-:W-:Y:S01]  /*47f0*/  @!P0 FADD R3, R8, R2 ;  /* 0x0000000208038221 */ /* 0x000fe20000000000 */
[----:B------:R-:W-:Y:S06]  /*4800*/  @!P0 BRA `(.L_x_111) ;  /* 0x0000000000508947 */ /* 0x000fec0003800000 */
[----:B------:R-:W-:Y:S01]  /*4810*/  FSETP.NEU.AND P0, PT, |R2|, +INF , PT ;  /* 0x7f8000000200780b */ /* 0x000fe20003f0d200 */
[----:B------:R-:W-:-:S03]  /*4820*/  FADD R9, -R9, R8 ;  /* 0x0000000809097221 */ /* 0x000fc60000000100 */
[----:B------:R-:W-:-:S04]  /*4830*/  FSETP.NEU.AND P0, PT, R2, RZ, P0 ;  /* 0x000000ff0200720b */ /* 0x000fc8000070d000 */
[----:B------:R-:W-:Y:S02]  /*4840*/  FSETP.GEU.OR P1, PT, R8, RZ, P0 ;  /* 0x000000ff0800720b */ /* 0x000fe4000072e400 */
[----:B------:R-:W-:-:S07]  /*4850*/  FSETP.NEU.AND P2, PT, |R9|, 1, !P0 ;  /* 0x3f8000000900780b */ /* 0x000fce000474d200 */
[----:B------:R-:W-:-:S05]  /*4860*/  @!P0 FADD R7, R2, R2 ;  /* 0x0000000202078221 */ /* 0x000fca0000000000 */
[----:B------:R-:W-:-:S04]  /*4870*/  @!P1 LOP3.LUT R7, R7, 0x7f800000, RZ, 0x3c, !PT ;  /* 0x7f80000007079812 */ /* 0x000fc800078e3cff */
[----:B------:R-:W-:-:S04]  /*4880*/  @P2 LOP3.LUT R7, R7, 0x7fffffff, RZ, 0xc0, !PT ;  /* 0x7fffffff07072812 */ /* 0x000fc800078ec0ff */
[----:B------:R-:W-:Y:S01]  /*4890*/  @!P0 MOV R3, R7 ;  /* 0x0000000700038202 */ /* 0x000fe20000000f00 */
[----:B------:R-:W-:Y:S06]  /*48a0*/  @!P0 BRA `(.L_x_111) ;  /* 0x0000000000288947 */ /* 0x000fec0003800000 */
[----:B------:R-:W-:Y:S02]  /*48b0*/  FSETP.NEU.AND P0, PT, |R8|, +INF , PT ;  /* 0x7f8000000800780b */ /* 0x000fe40003f0d200 */
[----:B------:R-:W-:-:S13]  /*48c0*/  FSETP.EQ.AND P1, PT, R2, -1, PT ;  /* 0xbf8000000200780b */ /* 0x000fda0003f22000 */
[----:B------:R-:W-:Y:S05]  /*48d0*/  @!P0 BRA P1, `(.L_x_111) ;  /* 0x00000000001c8947 */ /* 0x000fea0000800000 */
[----:B------:R-:W-:-:S13]  /*48e0*/  FSETP.GEU.AND P1, PT, R2, RZ, PT ;  /* 0x000000ff0200720b */ /* 0x000fda0003f2e000 */
[----:B------:R-:W0:Y:S01]  /*48f0*/  @!P1 FRND.FLOOR R3, R8 ;  /* 0x0000000800039307 */ /* 0x000e220000205000 */
[----:B------:R-:W-:-:S04]  /*4900*/  @!P1 FSETP.NEU.AND P2, PT, |R9|, 1, PT ;  /* 0x3f8000000900980b */ /* 0x000fc80003f4d200 */
[-C--:B------:R-:W-:Y:S02]  /*4910*/  @!P1 FSEL R7, R14, -R14.reuse, P2 ;  /* 0x8000000e0e079208 */ /* 0x080fe40001000000 */
[----:B0-----:R-:W-:Y:S02]  /*4920*/  @!P1 FSETP.NEU.AND P0, PT, R8, R3, PT ;  /* 0x000000030800920b */ /* 0x001fe40003f0d000 */
[----:B------:R-:W-:Y:S02]  /*4930*/  MOV R3, R14 ;  /* 0x0000000e00037202 */ /* 0x000fe40000000f00 */
[----:B------:R-:W-:-:S09]  /*4940*/  @!P1 FSEL R3, R7, +QNAN , !P0 ;  /* 0x7fffffff07039808 */ /* 0x000fd20004000000 */
.L_x_111:
[----:B------:R-:W-:Y:S05]  /*4950*/  BSYNC.RECONVERGENT B0 ;  /* 0x0000000000007941 */ /* 0x000fea0003800200 */
.L_x_110:
[----:B------:R-:W-:Y:S01]  /*4960*/  FADD R7, -R2, 1 ;  /* 0x3f80000002077421 */ /* 0x000fe20000000100 */
[----:B------:R-:W-:Y:S03]  /*4970*/  BSSY.RECONVERGENT B0, `(.L_x_112) ;  /* 0x000005a000007945 */ /* 0x000fe60003800200 */
[C---:B------:R-:W-:Y:S01]  /*4980*/  FMUL R8, |R7|.reuse, 16777216 ;  /* 0x4b80000007087820 */ /* 0x040fe20000400200 */
[C---:B------:R-:W-:Y:S02]  /*4990*/  FSETP.GEU.AND P0, PT, |R7|.reuse, 1.175494350822287508e-38, PT ;  /* 0x008000000700780b */ /* 0x040fe40003f0e200 */
[----:B------:R-:W-:Y:S02]  /*49a0*/  FSETP.NEU.AND P2, PT, R7, 1, PT ;  /* 0x3f8000000700780b */ /* 0x000fe40003f4d000 */
[----:B------:R-:W-:-:S04]  /*49b0*/  FSEL R8, R8, |R7|, !P0 ;  /* 0x4000000708087208 */ /* 0x000fc80004000000 */
[----:B------:R-:W-:-:S04]  /*49c0*/  IADD3 R9, PT, PT, R8, -0x3f3504f3, RZ ;  /* 0xc0cafb0d08097810 */ /* 0x000fc80007ffe0ff */
[----:B------:R-:W-:-:S04]  /*49d0*/  LOP3.LUT R9, R9, 0xff800000, RZ, 0xc0, !PT ;  /* 0xff80000009097812 */ /* 0x000fc800078ec0ff */
[-C--:B------:R-:W-:Y:S02]  /*49e0*/  IADD3 R8, PT, PT, R8, -R9.reuse, RZ ;  /* 0x8000000908087210 */ /* 0x080fe40007ffe0ff */
[----:B------:R-:W-:-:S03]  /*49f0*/  I2FP.F32.S32 R9, R9 ;  /* 0x0000000900097245 */ /* 0x000fc60000201400 */
[C---:B------:R-:W-:Y:S01]  /*4a00*/  FADD R12, R8.reuse, 1 ;  /* 0x3f800000080c7421 */ /* 0x040fe20000000000 */
[----:B------:R-:W-:Y:S01]  /*4a10*/  FADD R10, R8, -1 ;  /* 0xbf800000080a7421 */ /* 0x000fe20000000000 */
[----:B------:R-:W-:-:S03]  /*4a20*/  FSEL R8, RZ, -24, P0 ;  /* 0xc1c00000ff087808 */ /* 0x000fc60000000000 */
[----:B------:R-:W-:Y:S01]  /*4a30*/  FADD R13, R10, R10 ;  /* 0x0000000a0a0d7221 */ /* 0x000fe20000000000 */
[----:B------:R-:W0:Y:S01]  /*4a40*/  MUFU.RCP R12, R12 ;  /* 0x0000000c000c7308 */ /* 0x000e220000001000 */
[----:B------:R-:W-:Y:S02]  /*4a50*/  FFMA R8, R9, 1.1920928955078125e-07, R8 ;  /* 0x3400000009087823 */ /* 0x000fe40000000008 */
[----:B0-----:R-:W-:-:S04]  /*4a60*/  FMUL R13, R12, R13 ;  /* 0x0000000d0c0d7220 */ /* 0x001fc80000400000 */
[----:B------:R-:W-:Y:S01]  /*4a70*/  FADD R15, R10, -R13 ;  /* 0x8000000d0a0f7221 */ /* 0x000fe20000000000 */
[C---:B------:R-:W-:Y:S01]  /*4a80*/  FMUL R14, R13.reuse, R13 ;  /* 0x0000000d0d0e7220 */ /* 0x040fe20000400000 */
[----:B------:R-:W-:Y:S02]  /*4a90*/  FFMA R9, R13, 1.4426950216293334961, R8 ;  /* 0x3fb8aa3b0d097823 */ /* 0x000fe40000000008 */
[----:B------:R-:W-:Y:S01]  /*4aa0*/  FADD R15, R15, R15 ;  /* 0x0000000f0f0f7221 */ /* 0x000fe20000000000 */
[----:B------:R-:W-:-:S03]  /*4ab0*/  FFMA R5, R14, R5, 0.0032181653659790754318 ;  /* 0x3b52e7db0e057423 */ /* 0x000fc60000000005 */
[----:B------:R-:W-:Y:S01]  /*4ac0*/  FFMA R15, R10, -R13, R15 ;  /* 0x8000000d0a0f7223 */ /* 0x000fe2000000000f */
[----:B------:R-:W-:Y:S01]  /*4ad0*/  FADD R10, R8, -R9 ;  /* 0x80000009080a7221 */ /* 0x000fe20000000000 */
[----:B------:R-:W-:Y:S01]  /*4ae0*/  FFMA R5, R14, R5, 0.018033718690276145935 ;  /* 0x3c93bb730e057423 */ /* 0x000fe20000000005 */
[----:B------:R-:W0:Y:S01]  /*4af0*/  LDC R8, c[0x0][0x3e8] ;  /* 0x0000fa00ff087b82 */ /* 0x000e220000000800 */
[----:B------:R-:W-:Y:S01]  /*4b00*/  FMUL R15, R12, R15 ;  /* 0x0000000f0c0f7220 */ /* 0x000fe20000400000 */
[----:B------:R-:W-:Y:S01]  /*4b10*/  FFMA R10, R13, 1.4426950216293334961, R10 ;  /* 0x3fb8aa3b0d0a7823 */ /* 0x000fe2000000000a */
[----:B------:R-:W-:-:S03]  /*4b20*/  FFMA R5, R14, R5, 0.12022458761930465698 ;  /* 0x3df6384f0e057423 */ /* 0x000fc60000000005 */
[----:B------:R-:W-:Y:S01]  /*4b30*/  FFMA R10, R15, 1.4426950216293334961, R10 ;  /* 0x3fb8aa3b0f0a7823 */ /* 0x000fe2000000000a */
[----:B------:R-:W-:-:S03]  /*4b40*/  FMUL R14, R14, R5 ;  /* 0x000000050e0e7220 */ /* 0x000fc60000400000 */
[----:B------:R-:W-:Y:S01]  /*4b50*/  FFMA R10, R13, 1.9251366722983220825e-08, R10 ;  /* 0x32a55e340d0a7823 */ /* 0x000fe2000000000a */
[----:B------:R-:W-:-:S04]  /*4b60*/  FMUL R5, R14, 3 ;  /* 0x404000000e057820 */ /* 0x000fc80000400000 */
[----:B------:R-:W-:Y:S02]  /*4b70*/  FFMA R5, R15, R5, R10 ;  /* 0x000000050f057223 */ /* 0x000fe4000000000a */
[----:B------:R-:W1:Y:S02]  /*4b80*/  LDC R15, c[0x0][0x3f4] ;  /* 0x0000fd00ff0f7b82 */ /* 0x000e640000000800 */
[----:B------:R-:W-:-:S04]  /*4b90*/  FFMA R14, R13, R14, R5 ;  /* 0x0000000e0d0e7223 */ /* 0x000fc80000000005 */
[----:B------:R-:W-:-:S04]  /*4ba0*/  FADD R5, R9, R14 ;  /* 0x0000000e09057221 */ /* 0x000fc80000000000 */
[----:B0-----:R-:W-:Y:S01]  /*4bb0*/  FMUL R10, R5, R8 ;  /* 0x00000008050a7220 */ /* 0x001fe20000400000 */
[----:B------:R-:W-:-:S03]  /*4bc0*/  FADD R9, -R9, R5 ;  /* 0x0000000509097221 */ /* 0x000fc60000000100 */
[----:B------:R-:W0:Y:S01]  /*4bd0*/  FRND R13, R10 ;  /* 0x0000000a000d7307 */ /* 0x000e220000201000 */
[----:B------:R-:W-:Y:S01]  /*4be0*/  FADD R9, R14, -R9 ;  /* 0x800000090e097221 */ /* 0x000fe20000000000 */
[----:B------:R-:W-:Y:S01]  /*4bf0*/  FFMA R12, R5, R8, -R10 ;  /* 0x00000008050c7223 */ /* 0x000fe2000000080a */
[----:B------:R-:W-:-:S03]  /*4c00*/  FSETP.GEU.AND P1, PT, R10, RZ, PT ;  /* 0x000000ff0a00720b */ /* 0x000fc60003f2e000 */
[----:B------:R-:W-:Y:S02]  /*4c10*/  FFMA R9, R9, R8, R12 ;  /* 0x0000000809097223 */ /* 0x000fe4000000000c */
[----:B------:R-:W2:Y:S01]  /*4c20*/  F2I.NTZ R5, R10 ;  /* 0x0000000a00057305 */ /* 0x000ea20000203100 */
[----:B-1----:R-:W-:Y:S01]  /*4c30*/  FFMA R3, R0, R3, R15 ;  /* 0x0000000300037223 */ /* 0x002fe2000000000f */
[----:B0-----:R-:W-:Y:S01]  /*4c40*/  FADD R12, R10, -R13 ;  /* 0x8000000d0a0c7221 */ /* 0x001fe20000000000 */
[----:B------:R-:W-:-:S03]  /*4c50*/  FSETP.GT.AND P0, PT, R13, RZ, PT ;  /* 0x000000ff0d00720b */ /* 0x000fc60003f04000 */
[----:B------:R-:W-:Y:S01]  /*4c60*/  FADD R9, R9, R12 ;  /* 0x0000000c09097221 */ /* 0x000fe20000000000 */
[----:B------:R-:W-:Y:S02]  /*4c70*/  SEL R12, RZ, 0x83000000, P0 ;  /* 0x83000000ff0c7807 */ /* 0x000fe40000000000 */
[----:B------:R-:W-:Y:S01]  /*4c80*/  FSETP.GT.AND P0, PT, |R10|, 152, PT ;  /* 0x431800000a00780b */ /* 0x000fe20003f04200 */
[----:B------:R-:W-:Y:S01]  /*4c90*/  FFMA R6, R9, R6, 0.0013391353422775864601 ;  /* 0x3aaf85ed09067423 */ /* 0x000fe20000000006 */
[----:B--2---:R-:W-:-:S03]  /*4ca0*/  LEA R5, R5, -R12, 0x17 ;  /* 0x8000000c05057211 */ /* 0x004fc600078eb8ff */
[----:B------:R-:W-:-:S04]  /*4cb0*/  FFMA R6, R9, R6, 0.0096188392490148544312 ;  /* 0x3c1d985609067423 */ /* 0x000fc80000000006 */
[----:B------:R-:W-:-:S04]  /*4cc0*/  FFMA R6, R9, R6, 0.055503588169813156128 ;  /* 0x3d6357bb09067423 */ /* 0x000fc80000000006 */
[----:B------:R-:W-:-:S04]  /*4cd0*/  FFMA R6, R9, R6, 0.24022644758224487305 ;  /* 0x3e75fdec09067423 */ /* 0x000fc80000000006 */
[----:B------:R-:W-:-:S04]  /*4ce0*/  FFMA R6, R9, R6, 0.69314718246459960938 ;  /* 0x3f31721809067423 */ /* 0x000fc80000000006 */
[----:B------:R-:W-:Y:S01]  /*4cf0*/  FFMA R6, R9, R6, 1 ;  /* 0x3f80000009067423 */ /* 0x000fe20000000006 */
[----:B------:R-:W-:-:S05]  /*4d00*/  IADD3 R9, PT, PT, R12, 0x7f000000, RZ ;  /* 0x7f0000000c097810 */ /* 0x000fca0007ffe0ff */
[----:B------:R-:W-:-:S04]  /*4d10*/  FMUL R6, R6, R9 ;  /* 0x0000000906067220 */ /* 0x000fc80000400000 */
[----:B------:R-:W-:Y:S01]  /*4d20*/  FMUL R10, R6, R5 ;  /* 0x00000005060a7220 */ /* 0x000fe20000400000 */
[----:B------:R-:W-:Y:S01]  /*4d30*/  HFMA2 R5, -RZ, RZ, 1.875, 0 ;  /* 0x3f800000ff057431 */ /* 0x000fe200000001ff */
[----:B------:R-:W-:Y:S01]  /*4d40*/  @P0 FSEL R10, RZ, +INF , !P1 ;  /* 0x7f800000ff0a0808 */ /* 0x000fe20004800000 */
[----:B------:R-:W-:Y:S06]  /*4d50*/  @!P2 BRA `(.L_x_113) ;  /* 0x00000000006ca947 */ /* 0x000fec0003800000 */
[----:B------:R-:W-:-:S04]  /*4d60*/  FSETP.NAN.AND P0, PT, |R8|, |R8|, PT ;  /* 0x400000080800720b */ /* 0x000fc80003f08200 */
[----:B------:R-:W-:-:S13]  /*4d70*/  FSETP.NUM.AND P0, PT, |R7|, |R7|, !P0 ;  /* 0x400000070700720b */ /* 0x000fda0004707200 */
[----:B------:R-:W-:Y:S01]  /*4d80*/  @!P0 FADD R5, R7, R8 ;  /* 0x0000000807058221 */ /* 0x000fe20000000000 */
[----:B------:R-:W-:Y:S06]  /*4d90*/  @!P0 BRA `(.L_x_113) ;  /* 0x00000000005c8947 */ /* 0x000fec0003800000 */
[----:B------:R-:W-:Y:S01]  /*4da0*/  FMUL R9, R8, 0.5 ;  /* 0x3f00000008097820 */ /* 0x000fe20000400000 */
[----:B------:R-:W-:-:S04]  /*4db0*/  FSETP.NEU.AND P0, PT, |R7|, +INF , PT ;  /* 0x7f8000000700780b */ /* 0x000fc80003f0d200 */
[----:B------:R-:W-:Y:S01]  /*4dc0*/  FSETP.NEU.AND P0, PT, R7, RZ, P0 ;  /* 0x000000ff0700720b */ /* 0x000fe2000070d000 */
[----:B------:R-:W0:Y:S03]  /*4dd0*/  FRND.TRUNC R9, R9 ;  /* 0x0000000900097307 */ /* 0x000e26000020d000 */
[----:B------:R-:W-:-:S09]  /*4de0*/  FSETP.GEU.OR P1, PT, R8, RZ, P0 ;  /* 0x000000ff0800720b */ /* 0x000fd2000072e400 */
[----:B------:R-:W-:Y:S01]  /*4df0*/  @!P0 FADD R6, R7, R7 ;  /* 0x0000000707068221 */ /* 0x000fe20000000000 */
[----:B0-----:R-:W-:-:S04]  /*4e00*/  FADD R13, R9, R9 ;  /* 0x00000009090d7221 */ /* 0x001fc80000000000 */
[----:B------:R-:W-:Y:S01]  /*4e10*/  @!P1 LOP3.LUT R6, R6, 0x7f800000, RZ, 0x3c, !PT ;  /* 0x7f80000006069812 */ /* 0x000fe200078e3cff */
[----:B------:R-:W-:-:S05]  /*4e20*/  FADD R13, -R13, R8 ;  /* 0x000000080d0d7221 */ /* 0x000fca0000000100 */
[----:B------:R-:W-:-:S13]  /*4e30*/  FSETP.NEU.AND P2, PT, |R13|, 1, !P0 ;  /* 0x3f8000000d00780b */ /* 0x000fda000474d200 */
[----:B------:R-:W-:-:S04]  /*4e40*/  @P2 LOP3.LUT R6, R6, 0x7fffffff, RZ, 0xc0, !PT ;  /* 0x7fffffff06062812 */ /* 0x000fc800078ec0ff */
[----:B------:R-:W-:Y:S01]  /*4e50*/  @!P0 MOV R5, R6 ;  /* 0x0000000600058202 */ /* 0x000fe20000000f00 */
[----:B------:R-:W-:Y:S06]  /*4e60*/  @!P0 BRA `(.L_x_113) ;  /* 0x0000000000288947 */ /* 0x000fec0003800000 */
[----:B------:R-:W-:Y:S02]  /*4e70*/  FSETP.EQ.AND P1, PT, R7, -1, PT ;  /* 0xbf8000000700780b */ /* 0x000fe40003f22000 */
[----:B------:R-:W-:-:S13]  /*4e80*/  FSETP.NEU.AND P0, PT, |R8|, +INF , PT ;  /* 0x7f8000000800780b */ /* 0x000fda0003f0d200 */
[----:B------:R-:W-:Y:S05]  /*4e90*/  @!P0 BRA P1, `(.L_x_113) ;  /* 0x00000000001c8947 */ /* 0x000fea0000800000 */
[----:B------:R-:W-:-:S13]  /*4ea0*/  FSETP.GEU.AND P1, PT, -R2, -1, PT ;  /* 0xbf8000000200780b */ /* 0x000fda0003f2e100 */
[----:B------:R-:W0:Y:S01]  /*4eb0*/  @!P1 FRND.FLOOR R5, R8 ;  /* 0x0000000800059307 */ /* 0x000e220000205000 */
[----:B------:R-:W-:-:S04]  /*4ec0*/  @!P1 FSETP.NEU.AND P2, PT, |R13|, 1, PT ;  /* 0x3f8000000d00980b */ /* 0x000fc80003f4d200 */
[----:B------:R-:W-:Y:S02]  /*4ed0*/  @!P1 FSEL R2, R10, -R10, P2 ;  /* 0x8000000a0a029208 */ /* 0x000fe40001000000 */
[----:B0-----:R-:W-:Y:S02]  /*4ee0*/  @!P1 FSETP.NEU.AND P0, PT, R5, R8, PT ;  /* 0x000000080500920b */ /* 0x001fe40003f0d000 */
[----:B------:R-:W-:Y:S02]  /*4ef0*/  MOV R5, R10 ;  /* 0x0000000a00057202 */ /* 0x000fe40000000f00 */
[----:B------:R-:W-:-:S09]  /*4f00*/  @!P1 FSEL R5, R2, +QNAN , !P0 ;  /* 0x7fffffff02059808 */ /* 0x000fd20004000000 */
.L_x_113:
[----:B------:R-:W-:Y:S05]  /*4f10*/  BSYNC.RECONVERGENT B0 ;  /* 0x0000000000007941 */ /* 0x000fea0003800200 */
.L_x_112:
[----:B------:R-:W-:-:S04]  /*4f20*/  FADD R5, -R5, 1 ;  /* 0x3f80000005057421 */ /* 0x000fc80000000100 */
[----:B------:R-:W-:-:S07]  /*4f30*/  FFMA R0, R0, R5, R15 ;  /* 0x0000000500007223 */ /* 0x000fce000000000f */
.L_x_105:
[----:B------:R-:W-:Y:S05]  /*4f40*/  BSYNC.RECONVERGENT B3 ;  /* 0x0000000000037941 */ /* 0x000fea0003800200 */
.L_x_104:
[----:B------:R-:W0:Y:S02]  /*4f50*/  LDC R2, c[0x0][0x3a0] ;  /* 0x0000e800ff027b82 */ /* 0x000e240000000800 */
[----:B0-----:R-:W-:-:S04]  /*4f60*/  ISETP.NE.AND P0, PT, R2, 0x1, PT ;  /* 0x000000010200780c */ /* 0x001fc80003f05270 */
[----:B------:R-:W-:-:S09]  /*4f70*/  FSEL R3, R0, R3, !P0 ;  /* 0x0000000300037208 */ /* 0x000fd20004000000 */
.L_x_103:
[----:B------:R-:W-:-:S13]  /*4f80*/  FSETP.NEU.AND P0, PT, R19, RZ, PT ;  /* 0x000000ff1300720b */ /* 0x000fda0003f0d000 */
        /* <DEDUP_REMOVED lines=24> */
[----:B------:R-:W-:-:S07]  /*5110*/  MOV R2, R5 ;  /* 0x0000000500027202 */ /* 0x000fce0000000f00 */
.L_x_118:
[----:B------:R-:W-:Y:S05]  /*5120*/  BSYNC.RECONVERGENT B0 ;  /* 0x0000000000007941 */ /* 0x000fea0003800200 */
.L_x_117:
[----:B------:R-:W-:-:S04]  /*5130*/  IADD3 R5, PT, PT, R19, 0x1800000, RZ ;  /* 0x0180000013057810 */ /* 0x000fc80007ffe0ff */
[----:B------:R-:W-:-:S04]  /*5140*/  LOP3.LUT R5, R5, 0x7f800000, RZ, 0xc0, !PT ;  /* 0x7f80000005057812 */ /* 0x000fc800078ec0ff */
[----:B------:R-:W-:-:S13]  /*5150*/  ISETP.GT.U32.AND P0, PT, R5, 0x1ffffff, PT ;  /* 0x01ffffff0500780c */ /* 0x000fda0003f04070 */
[----:B------:R-:W-:Y:S05]  /*5160*/  @P0 BRA `(.L_x_119) ;  /* 0x0000000000100947 */ /* 0x000fea0003800000 */
[----:B------:R-:W-:Y:S02]  /*5170*/  MOV R7, R19 ;  /* 0x0000001300077202 */ /* 0x000fe40000000f00 */
[----:B------:R-:W-:-:S07]  /*5180*/  MOV R10, 0x51a0 ;  /* 0x000051a0000a7802 */ /* 0x000fce0000000f00 */
[----:B------:R-:W-:Y:S05]  /*5190*/  CALL.REL.NOINC `($__internal_0_$__cuda_sm20_rcp_rn_f32_slowpath) ;  /* 0x0000015800947944 */ /* 0x000fea0003c00000 */
[----:B------:R-:W-:Y:S05]  /*51a0*/  BRA `(.L_x_120) ;  /* 0x0000000000107947 */ /* 0x000fea0003800000 */
.L_x_119:
[----:B------:R-:W0:Y:S02]  /*51b0*/  MUFU.RCP R8, R19 ;  /* 0x0000001300087308 */ /* 0x000e240000001000 */
[----:B0-----:R-:W-:-:S04]  /*51c0*/  FFMA R5, R8, R19, -1 ;  /* 0xbf80000008057423 */ /* 0x001fc80000000013 */
[----:B------:R-:W-:-:S04]  /*51d0*/  FADD.FTZ R5, -R5, -RZ ;  /* 0x800000ff05057221 */ /* 0x000fc80000010100 */
[----:B------:R-:W-:-:S07]  /*51e0*/  FFMA R8, R8, R5, R8 ;  /* 0x0000000508087223 */ /* 0x000fce0000000008 */
.L_x_120:
        /* <DEDUP_REMOVED lines=82> */
[----:B------:R-:W-:Y:S02]  /*5710*/  FSETP.GEU.AND P1, PT, R2, RZ, PT ;  /* 0x000000ff0200720b */ /* 0x000fe40003f2e000 */
[----:B------:R-:W-:-:S11]  /*5720*/  MOV R11, R14 ;  /* 0x0000000e000b7202 */ /* 0x000fd60000000f00 */
[----:B------:R-:W0:Y:S01]  /*5730*/  @!P1 FRND.FLOOR R7, R8 ;  /* 0x0000000800079307 */ /* 0x000e220000205000 */
[----:B------:R-:W-:Y:S02]  /*5740*/  @!P1 FSETP.NEU.AND P2, PT, |R9|, 1, PT ;  /* 0x3f8000000900980b */ /* 0x000fe40003f4d200 */
[----:B0-----:R-:W-:Y:S02]  /*5750*/  @!P1 FSETP.NEU.AND P0, PT, R8, R7, PT ;  /* 0x000000070800920b */ /* 0x001fe40003f0d000 */
[----:B------:R-:W-:-:S04]  /*5760*/  @!P1 FSEL R7, R14, -R14, P2 ;  /* 0x8000000e0e079208 */ /* 0x000fc80001000000 */
[----:B------:R-:W-:-:S07]  /*5770*/  @!P1 FSEL R11, R7, +QNAN , !P0 ;  /* 0x7fffffff070b9808 */ /* 0x000fce0004000000 */
.L_x_122:
[----:B------:R-:W-:Y:S05]  /*5780*/  BSYNC.RECONVERGENT B0 ;  /* 0x0000000000007941 */ /* 0x000fea0003800200 */
.L_x_121:
[----:B------:R-:W-:Y:S01]  /*5790*/  FADD R8, -R2, 1 ;  /* 0x3f80000002087421 */ /* 0x000fe20000000100 */
[----:B------:R-:W0:Y:S01]  /*57a0*/  LDC R15, c[0x0][0x3f4] ;  /* 0x0000fd00ff0f7b82 */ /* 0x000e220000000800 */
[----:B------:R-:W-:Y:S02]  /*57b0*/  BSSY.RECONVERGENT B0, `(.L_x_123) ;  /* 0x0000058000007945 */ /* 0x000fe40003800200 */
[C---:B------:R-:W-:Y:S01]  /*57c0*/  FMUL R7, |R8|.reuse, 16777216 ;  /* 0x4b80000008077820 */ /* 0x040fe20000400200 */
[C---:B------:R-:W-:Y:S02]  /*57d0*/  FSETP.GEU.AND P0, PT, |R8|.reuse, 1.175494350822287508e-38, PT ;  /* 0x008000000800780b */ /* 0x040fe40003f0e200 */
[----:B------:R-:W-:Y:S02]  /*57e0*/  FSETP.NEU.AND P2, PT, R8, 1, PT ;  /* 0x3f8000000800780b */ /* 0x000fe40003f4d000 */
[----:B------:R-:W-:-:S04]  /*57f0*/  FSEL R7, R7, |R8|, !P0 ;  /* 0x4000000807077208 */ /* 0x000fc80004000000 */
[----:B------:R-:W-:-:S04]  /*5800*/  IADD3 R9, PT, PT, R7, -0x3f3504f3, RZ ;  /* 0xc0cafb0d07097810 */ /* 0x000fc80007ffe0ff */
[----:B------:R-:W-:-:S04]  /*5810*/  LOP3.LUT R10, R9, 0xff800000, RZ, 0xc0, !PT ;  /* 0xff800000090a7812 */ /* 0x000fc800078ec0ff */
[-C--:B------:R-:W-:Y:S02]  /*5820*/  IADD3 R7, PT, PT, R7, -R10.reuse, RZ ;  /* 0x8000000a07077210 */ /* 0x080fe40007ffe0ff */
[----:B------:R-:W-:Y:S01]  /*5830*/  I2FP.F32.S32 R10, R10 ;  /* 0x0000000a000a7245 */ /* 0x000fe20000201400 */
[----:B0-----:R-:W-:Y:S02]  /*5840*/  FFMA R11, R0, R11, R15 ;  /* 0x0000000b000b7223 */ /* 0x001fe4000000000f */
        /* <DEDUP_REMOVED lines=8> */
[CC--:B------:R-:W-:Y:S01]  /*58d0*/  FMUL R10, R14.reuse, R14.reuse ;  /* 0x0000000e0e0a7220 */ /* 0x0c0fe20000400000 */
[----:B------:R-:W-:Y:S02]  /*58e0*/  FFMA R18, R14, 1.4426950216293334961, R7 ;  /* 0x3fb8aa3b0e127823 */ /* 0x000fe40000000007 */
[----:B------:R-:W-:Y:S01]  /*58f0*/  FADD R16, R13, R13 ;  /* 0x0000000d0d107221 */ /* 0x000fe20000000000 */
[C---:B------:R-:W-:Y:S01]  /*5900*/  FFMA R5, R10.reuse, R5, 0.0032181653659790754318 ;  /* 0x3b52e7db0a057423 */ /* 0x040fe20000000005 */
[----:B------:R-:W-:Y:S02]  /*5910*/  FADD R7, R7, -R18 ;  /* 0x8000001207077221 */ /* 0x000fe40000000000 */
[----:B------:R-:W-:Y:S01]  /*5920*/  FFMA R9, R9, -R14, R16 ;  /* 0x8000000e09097223 */ /* 0x000fe20000000010 */
[----:B------:R-:W-:Y:S01]  /*5930*/  FFMA R5, R10, R5, 0.018033718690276145935 ;  /* 0x3c93bb730a057423 */ /* 0x000fe20000000005 */
[----:B------:R-:W-:-:S02]  /*5940*/  FFMA R16, R14, 1.4426950216293334961, R7 ;  /* 0x3fb8aa3b0e107823 */ /* 0x000fc40000000007 */
[----:B------:R-:W-:Y:S01]  /*5950*/  FMUL R9, R12, R9 ;  /* 0x000000090c097220 */ /* 0x000fe20000400000 */
[----:B------:R-:W-:-:S03]  /*5960*/  FFMA R5, R10, R5, 0.12022458761930465698 ;  /* 0x3df6384f0a057423 */ /* 0x000fc60000000005 */
[----:B------:R-:W-:Y:S01]  /*5970*/  FFMA R7, R9, 1.4426950216293334961, R16 ;  /* 0x3fb8aa3b09077823 */ /* 0x000fe20000000010 */
[----:B------:R-:W-:-:S03]  /*5980*/  FMUL R5, R10, R5 ;  /* 0x000000050a057220 */ /* 0x000fc60000400000 */
[----:B------:R-:W-:Y:S01]  /*5990*/  FFMA R10, R14, 1.9251366722983220825e-08, R7 ;  /* 0x32a55e340e0a7823 */ /* 0x000fe20000000007 */
        /* <DEDUP_REMOVED lines=8> */
[----:B------:R-:W-:Y:S01]  /*5a20*/  FFMA R5, R10, R19, -R7 ;  /* 0x000000130a057223 */ /* 0x000fe20000000807 */
[----:B------:R-:W-:-:S03]  /*5a30*/  FSETP.GEU.AND P1, PT, R7, RZ, PT ;  /* 0x000000ff0700720b */ /* 0x000fc60003f2e000 */
[----:B------:R-:W-:Y:S01]  /*5a40*/  FFMA R5, R18, R19, R5 ;  /* 0x0000001312057223 */ /* 0x000fe20000000005 */
[----:B0-----:R-:W-:Y:S01]  /*5a50*/  FADD R10, R7, -R12 ;  /* 0x8000000c070a7221 */ /* 0x001fe20000000000 */
[----:B------:R-:W-:-:S03]  /*5a60*/  FSETP.GT.AND P0, PT, R12, RZ, PT ;  /* 0x000000ff0c00720b */ /* 0x000fc60003f04000 */
[----:B------:R-:W-:Y:S01]  /*5a70*/  FADD R9, R5, R10 ;  /* 0x0000000a05097221 */ /* 0x000fe20000000000 */
[----:B------:R-:W-:Y:S01]  /*5a80*/  FMUL R5, R19, 0.5 ;  /* 0x3f00000013057820 */ /* 0x000fe20000400000 */
[----:B------:R0:W1:Y:S01]  /*5a90*/  F2I.NTZ R10, R7 ;  /* 0x00000007000a7305 */ /* 0x0000620000203100 */
[----:B------:R-:W-:Y:S01]  /*5aa0*/  SEL R13, RZ, 0x83000000, P0 ;  /* 0x83000000ff0d7807 */ /* 0x000fe20000000000 */
[----:B------:R-:W-:Y:S01]  /*5ab0*/  FFMA R6, R9, R6, 0.0013391353422775864601 ;  /* 0x3aaf85ed09067423 */ /* 0x000fe20000000006 */
[----:B------:R-:W-:-:S03]  /*5ac0*/  FSETP.GT.AND P0, PT, |R7|, 152, PT ;  /* 0x431800000700780b */ /* 0x000fc60003f04200 */
[C---:B------:R-:W-:Y:S02]  /*5ad0*/  FFMA R6, R9.reuse, R6, 0.0096188392490148544312 ;  /* 0x3c1d985609067423 */ /* 0x040fe40000000006 */
[----:B------:R-:W2:Y:S01]  /*5ae0*/  FRND.TRUNC R5, R5 ;  /* 0x0000000500057307 */ /* 0x000ea2000020d000 */
[----:B0-----:R-:W-:Y:S02]  /*5af0*/  HFMA2 R7, -RZ, RZ, 1.875, 0 ;  /* 0x3f800000ff077431 */ /* 0x001fe400000001ff */
[----:B------:R-:W-:-:S04]  /*5b00*/  FFMA R6, R9, R6, 0.055503588169813156128 ;  /* 0x3d6357bb09067423 */ /* 0x000fc80000000006 */
[----:B------:R-:W-:-:S04]  /*5b10*/  FFMA R6, R9, R6, 0.24022644758224487305 ;  /* 0x3e75fdec09067423 */ /* 0x000fc80000000006 */
[----:B------:R-:W-:-:S04]  /*5b20*/  FFMA R6, R9, R6, 0.69314718246459960938 ;  /* 0x3f31721809067423 */ /* 0x000fc80000000006 */
[----:B------:R-:W-:Y:S01]  /*5b30*/  FFMA R6, R9, R6, 1 ;  /* 0x3f80000009067423 */ /* 0x000fe20000000006 */
[----:B------:R-:W-:Y:S02]  /*5b40*/  IADD3 R9, PT, PT, R13, 0x7f000000, RZ ;  /* 0x7f0000000d097810 */ /* 0x000fe40007ffe0ff */
[----:B-1----:R-:W-:-:S03]  /*5b50*/  LEA R13, R10, -R13, 0x17 ;  /* 0x8000000d0a0d7211 */ /* 0x002fc600078eb8ff */
[----:B------:R-:W-:-:S04]  /*5b60*/  FMUL R6, R6, R9 ;  /* 0x0000000906067220 */ /* 0x000fc80000400000 */
[----:B------:R-:W-:Y:S01]  /*5b70*/  FMUL R13, R6, R13 ;  /* 0x0000000d060d7220 */ /* 0x000fe20000400000 */
[----:B--2---:R-:W-:Y:S01]  /*5b80*/  FADD R6, R5, R5 ;  /* 0x0000000505067221 */ /* 0x004fe20000000000 */
[----:B------:R-:W-:Y:S01]  /*5b90*/  @P0 FSEL R13, RZ, +INF , !P1 ;  /* 0x7f800000ff0d0808 */ /* 0x000fe20004800000 */
[----:B------:R-:W-:Y:S06]  /*5ba0*/  @!P2 BRA `(.L_x_124) ;  /* 0x000000000060a947 */ /* 0x000fec0003800000 */
        /* <DEDUP_REMOVED lines=14> */
[----:B------:R-:W-:Y:S02]  /*5c90*/  FSETP.EQ.AND P1, PT, R8, -1, PT ;  /* 0xbf8000000800780b */ /* 0x000fe40003f22000 */
[----:B------:R-:W-:-:S13]  /*5ca0*/  FSETP.NEU.AND P0, PT, |R19|, +INF , PT ;  /* 0x7f8000001300780b */ /* 0x000fda0003f0d200 */
[----:B------:R-:W-:Y:S05]  /*5cb0*/  @!P0 BRA P1, `(.L_x_124) ;  /* 0x00000000001c8947 */ /* 0x000fea0000800000 */
[----:B------:R-:W-:Y:S02]  /*5cc0*/  FSETP.GEU.AND P1, PT, -R2, -1, PT ;  /* 0xbf8000000200780b */ /* 0x000fe40003f2e100 */
[----:B------:R-:W-:-:S11]  /*5cd0*/  MOV R7, R13 ;  /* 0x0000000d00077202 */ /* 0x000fd60000000f00 */
[----:B------:R-:W0:Y:S01]  /*5ce0*/  @!P1 FRND.FLOOR R2, R19 ;  /* 0x0000001300029307 */ /* 0x000e220000205000 */
[----:B------:R-:W-:Y:S02]  /*5cf0*/  @!P1 FSETP.NEU.AND P2, PT, |R6|, 1, PT ;  /* 0x3f8000000600980b */ /* 0x000fe40003f4d200 */
[----:B0-----:R-:W-:Y:S02]  /*5d00*/  @!P1 FSETP.NEU.AND P0, PT, R19, R2, PT ;  /* 0x000000021300920b */ /* 0x001fe40003f0d000 */
[----:B------:R-:W-:-:S04]  /*5d10*/  @!P1 FSEL R2, R13, -R13, P2 ;  /* 0x8000000d0d029208 */ /* 0x000fc80001000000 */
[----:B------:R-:W-:-:S07]  /*5d20*/  @!P1 FSEL R7, R2, +QNAN , !P0 ;  /* 0x7fffffff02079808 */ /* 0x000fce0004000000 */
.L_x_124:
[----:B------:R-:W-:Y:S05]  /*5d30*/  BSYNC.RECONVERGENT B0 ;  /* 0x0000000000007941 */ /* 0x000fea0003800200 */
.L_x_123:
[----:B------:R-:W-:-:S04]  /*5d40*/  FADD R7, -R7, 1 ;  /* 0x3f80000007077421 */ /* 0x000fc80000000100 */
[----:B------:R-:W-:-:S07]  /*5d50*/  FFMA R0, R0, R7, R15 ;  /* 0x0000000700007223 */ /* 0x000fce000000000f */
.L_x_116:
[----:B------:R-:W-:Y:S05]  /*5d60*/  BSYNC.RECONVERGENT B3 ;  /* 0x0000000000037941 */ /* 0x000fea0003800200 */
.L_x_115:
[----:B------:R-:W0:Y:S02]  /*5d70*/  LDC R2, c[0x0][0x3a0] ;  /* 0x0000e800ff027b82 */ /* 0x000e240000000800 */
[----:B0-----:R-:W-:-:S04]  /*5d80*/  ISETP.NE.AND P0, PT, R2, 0x1, PT ;  /* 0x000000010200780c */ /* 0x001fc80003f05270 */
[----:B------:R-:W-:-:S09]  /*5d90*/  FSEL R11, R0, R11, !P0 ;  /* 0x0000000b000b7208 */ /* 0x000fd20004000000 */
.L_x_114:
        /* <DEDUP_REMOVED lines=26> */
.L_x_128:
[----:B------:R-:W-:Y:S05]  /*5f40*/  BSYNC.RECONVERGENT B0 ;  /* 0x0000000000007941 */ /* 0x000fea0003800200 */
.L_x_127:
        /* <DEDUP_REMOVED lines=8> */
.L_x_129:
[----:B------:R-:W0:Y:S02]  /*5fd0*/  MUFU.RCP R5, R20 ;  /* 0x0000001400057308 */ /* 0x000e240000001000 */
[----:B0-----:R-:W-:-:S04]  /*5fe0*/  FFMA R4, R5, R20, -1 ;  /* 0xbf80000005047423 */ /* 0x001fc80000000014 */
[----:B------:R-:W-:-:S04]  /*5ff0*/  FADD.FTZ R4, -R4, -RZ ;  /* 0x800000ff04047221 */ /* 0x000fc80000010100 */
[----:B------:R-:W-:-:S07]  /*6000*/  FFMA R8, R5, R4, R5 ;  /* 0x0000000405087223 */ /* 0x000fce0000000005 */
.L_x_130:
[C---:B------:R-:W-:Y:S01]  /*6010*/  FMUL R5, |R2|.reuse, 16777216 ;  /* 0x4b80000002057820 */ /* 0x040fe20000400200 */
[----:B------:R-:W-:Y:S01]  /*6020*/  FSETP.GEU.AND P0, PT, |R2|, 1.175494350822287508e-38, PT ;  /* 0x008000000200780b */ /* 0x000fe20003f0e200 */
[----:B------:R-:W-:Y:S03]  /*6030*/  BSSY.RECONVERGENT B0, `(.L_x_131) ;  /* 0x0000057000007945 */ /* 0x000fe60003800200 */
[----:B------:R-:W-:-:S04]  /*6040*/  FSEL R5, R5, |R2|, !P0 ;  /* 0x4000000205057208 */ /* 0x000fc80004000000 */
[----:B------:R-:W-:-:S04]  /*6050*/  IADD3 R4, PT, PT, R5, -0x3f3504f3, RZ ;  /* 0xc0cafb0d05047810 */ /* 0x000fc80007ffe0ff */
[----:B------:R-:W-:-:S04]  /*6060*/  LOP3.LUT R4, R4, 0xff800000, RZ, 0xc0, !PT ;  /* 0xff80000004047812 */ /* 0x000fc800078ec0ff */
[-C--:B------:R-:W-:Y:S02]  /*6070*/  IADD3 R5, PT, PT, R5, -R4.reuse, RZ ;  /* 0x8000000405057210 */ /* 0x080fe40007ffe0ff */
[----:B------:R-:W-:Y:S01]  /*6080*/  I2FP.F32.S32 R6, R4 ;  /* 0x0000000400067245 */ /* 0x000fe20000201400 */
[----:B------:R-:W-:Y:S02]  /*6090*/  HFMA2 R4, -RZ, RZ, 0.771484375, 0.21533203125 ;  /* 0x3a2c32e4ff047431 */ /* 0x000fe400000001ff */
        /* <DEDUP_REMOVED lines=11> */
[----:B------:R-:W-:Y:S01]  /*6150*/  FFMA R12, R15, R4, 0.0032181653659790754318 ;  /* 0x3b52e7db0f0c7423 */ /* 0x000fe20000000004 */
        /* <DEDUP_REMOVED lines=18> */
[----:B------:R-:W-:Y:S02]  /*6280*/  MOV R5, 0x391fcb8e ;  /* 0x391fcb8e00057802 */ /* 0x000fe40000000f00 */
[C---:B------:R-:W-:Y:S01]  /*6290*/  FSETP.GT.AND P1, PT, |R10|.reuse, 152, PT ;  /* 0x431800000a00780b */ /* 0x040fe20003f24200 */
[----:B------:R-:W-:Y:S01]  /*62a0*/  FFMA R6, R15, R8, R6 ;  /* 0x000000080f067223 */ /* 0x000fe20000000006 */
[C---:B------:R-:W-:Y:S01]  /*62b0*/  FSETP.GEU.AND P2, PT, R10.reuse, RZ, PT ;  /* 0x000000ff0a00720b */ /* 0x040fe20003f4e000 */
[----:B------:R-:W1:Y:S01]  /*62c0*/  F2I.NTZ R14, R10 ;  /* 0x0000000a000e7305 */ /* 0x000e620000203100 */
[----:B0-----:R-:W-:Y:S01]  /*62d0*/  FADD R9, R10, -R7 ;  /* 0x800000070a097221 */ /* 0x001fe20000000000 */
[----:B------:R-:W-:-:S03]  /*62e0*/  FSETP.GT.AND P0, PT, R7, RZ, PT ;  /* 0x000000ff0700720b */ /* 0x000fc60003f04000 */
[----:B------:R-:W-:Y:S01]  /*62f0*/  FADD R12, R6, R9 ;  /* 0x00000009060c7221 */ /* 0x000fe20000000000 */
[----:B------:R-:W-:Y:S01]  /*6300*/  FMUL R6, R8, 0.5 ;  /* 0x3f00000008067820 */ /* 0x000fe20000400000 */
[----:B------:R-:W-:Y:S02]  /*6310*/  SEL R7, RZ, 0x83000000, P0 ;  /* 0x83000000ff077807 */ /* 0x000fe40000000000 */
[----:B------:R-:W-:Y:S01]  /*6320*/  FFMA R9, R12, R5, 0.0013391353422775864601 ;  /* 0x3aaf85ed0c097423 */ /* 0x000fe20000000005 */
[----:B------:R-:W-:Y:S02]  /*6330*/  FSETP.NEU.AND P0, PT, R2, 1, PT ;  /* 0x3f8000000200780b */ /* 0x000fe40003f0d000 */
[----:B------:R-:W0:Y:S01]  /*6340*/  FRND.TRUNC R6, R6 ;  /* 0x0000000600067307 */ /* 0x000e22000020d000 */
[----:B------:R-:W-:Y:S01]  /*6350*/  FFMA R9, R12, R9, 0.0096188392490148544312 ;  /* 0x3c1d98560c097423 */ /* 0x000fe20000000009 */
[----:B------:R-:W-:Y:S02]  /*6360*/  FSETP.EQ.OR P0, PT, R8, RZ, !P0 ;  /* 0x000000ff0800720b */ /* 0x000fe40004702400 */
[----:B-1----:R-:W-:Y:S01]  /*6370*/  LEA R14, R14, -R7, 0x17 ;  /* 0x800000070e0e7211 */ /* 0x002fe200078eb8ff */
[----:B------:R-:W-:-:S04]  /*6380*/  FFMA R9, R12, R9, 0.055503588169813156128 ;  /* 0x3d6357bb0c097423 */ /* 0x000fc80000000009 */
[----:B------:R-:W-:-:S04]  /*6390*/  FFMA R9, R12, R9, 0.24022644758224487305 ;  /* 0x3e75fdec0c097423 */ /* 0x000fc80000000009 */
[----:B------:R-:W-:-:S04]  /*63a0*/  FFMA R9, R12, R9, 0.69314718246459960938 ;  /* 0x3f3172180c097423 */ /* 0x000fc80000000009 */
[----:B------:R-:W-:Y:S01]  /*63b0*/  FFMA R9, R12, R9, 1 ;  /* 0x3f8000000c097423 */ /* 0x000fe20000000009 */
[----:B------:R-:W-:Y:S01]  /*63c0*/  IADD3 R12, PT, PT, R7, 0x7f000000, RZ ;  /* 0x7f000000070c7810 */ /* 0x000fe20007ffe0ff */
[----:B0-----:R-:W-:-:S04]  /*63d0*/  FADD R7, R6, R6 ;  /* 0x0000000606077221 */ /* 0x001fc80000000000 */
[----:B------:R-:W-:-:S04]  /*63e0*/  FMUL R9, R9, R12 ;  /* 0x0000000c09097220 */ /* 0x000fc80000400000 */
[----:B------:R-:W-:Y:S01]  /*63f0*/  FMUL R9, R9, R14 ;  /* 0x0000000e09097220 */ /* 0x000fe20000400000 */
        /* <DEDUP_REMOVED lines=22> */
[----:B------:R-:W-:-:S04]  /*6560*/  @!P1 FSETP.NEU.AND P2, PT, |R6|, 1, PT ;  /* 0x3f8000000600980b */ /* 0x000fc80003f4d200 */
[----:B------:R-:W-:Y:S02]  /*6570*/  @!P1 FSEL R6, R9, -R9, P2 ;  /* 0x8000000909069208 */ /* 0x000fe40001000000 */
[----:B0-----:R-:W-:-:S04]  /*6580*/  @!P1 FSETP.NEU.AND P0, PT, R8, R7, PT ;  /* 0x000000070800920b */ /* 0x001fc80003f0d000 */
[----:B------:R-:W-:-:S09]  /*6590*/  @!P1 FSEL R13, R6, +QNAN , !P0 ;  /* 0x7fffffff060d9808 */ /* 0x000fd20004000000 */
.L_x_132:
[----:B------:R-:W-:Y:S05]  /*65a0*/  BSYNC.RECONVERGENT B0 ;  /* 0x0000000000007941 */ /* 0x000fea0003800200 */
.L_x_131:
        /* <DEDUP_REMOVED lines=33> */
[----:B------:R-:W-:Y:S02]  /*67c0*/  FFMA R4, R15, R4, R17 ;  /* 0x000000040f047223 */ /* 0x000fe40000000011 */
[----:B------:R-:W0:Y:S02]  /*67d0*/  LDC R17, c[0x0][0x3f4] ;  /* 0x0000fd00ff117b82 */ /* 0x000e240000000800 */
[----:B------:R-:W-:-:S04]  /*67e0*/  FADD R9, R19, R4 ;  /* 0x0000000413097221 */ /* 0x000fc80000000000 */
[----:B------:R-:W-:Y:S01]  /*67f0*/  FMUL R6, R9, R20 ;  /* 0x0000001409067220 */ /* 0x000fe20000400000 */
[----:B------:R-:W-:-:S03]  /*6800*/  FADD R19, -R19, R9 ;  /* 0x0000000913137221 */ /* 0x000fc60000000100 */
[----:B------:R-:W1:Y:S01]  /*6810*/  FRND R15, R6 ;  /* 0x00000006000f7307 */ /* 0x000e620000201000 */
[----:B------:R-:W-:Y:S01]  /*6820*/  FADD R19, R4, -R19 ;  /* 0x8000001304137221 */ /* 0x000fe20000000000 */
[----:B------:R-:W-:Y:S01]  /*6830*/  FFMA R4, R9, R20, -R6 ;  /* 0x0000001409047223 */ /* 0x000fe20000000806 */
[----:B------:R-:W-:-:S03]  /*6840*/  FSETP.GEU.AND P1, PT, R6, RZ, PT ;  /* 0x000000ff0600720b */ /* 0x000fc60003f2e000 */
[----:B------:R-:W-:Y:S02]  /*6850*/  FFMA R4, R19, R20, R4 ;  /* 0x0000001413047223 */ /* 0x000fe40000000004 */
[----:B------:R2:W3:Y:S01]  /*6860*/  F2I.NTZ R8, R6 ;  /* 0x0000000600087305 */ /* 0x0004e20000203100 */
[----:B-1----:R-:W-:Y:S01]  /*6870*/  FADD R9, R6, -R15 ;  /* 0x8000000f06097221 */ /* 0x002fe20000000000 */
[----:B------:R-:W-:-:S03]  /*6880*/  FSETP.GT.AND P0, PT, R15, RZ, PT ;  /* 0x000000ff0f00720b */ /* 0x000fc60003f04000 */
[----:B------:R-:W-:Y:S01]  /*6890*/  FADD R4, R4, R9 ;  /* 0x0000000904047221 */ /* 0x000fe20000000000 */
[----:B------:R-:W-:Y:S02]  /*68a0*/  SEL R15, RZ, 0x83000000, P0 ;  /* 0x83000000ff0f7807 */ /* 0x000fe40000000000 */
[----:B------:R-:W-:Y:S01]  /*68b0*/  FSETP.GT.AND P0, PT, |R6|, 152, PT ;  /* 0x431800000600780b */ /* 0x000fe20003f04200 */
[----:B------:R-:W-:Y:S01]  /*68c0*/  FFMA R5, R4, R5, 0.0013391353422775864601 ;  /* 0x3aaf85ed04057423 */ /* 0x000fe20000000005 */
[----:B--2---:R-:W-:-:S03]  /*68d0*/  HFMA2 R6, -RZ, RZ, 1.875, 0 ;  /* 0x3f800000ff067431 */ /* 0x004fc600000001ff */
[----:B------:R-:W-:-:S04]  /*68e0*/  FFMA R5, R4, R5, 0.0096188392490148544312 ;  /* 0x3c1d985604057423 */ /* 0x000fc80000000005 */
[----:B------:R-:W-:-:S04]  /*68f0*/  FFMA R5, R4, R5, 0.055503588169813156128 ;  /* 0x3d6357bb04057423 */ /* 0x000fc80000000005 */
[----:B------:R-:W-:Y:S01]  /*6900*/  FFMA R9, R4, R5, 0.24022644758224487305 ;  /* 0x3e75fdec04097423 */ /* 0x000fe20000000005 */
[----:B------:R-:W-:-:S03]  /*6910*/  FMUL R5, R20, 0.5 ;  /* 0x3f00000014057820 */ /* 0x000fc60000400000 */
[----:B------:R-:W-:-:S03]  /*6920*/  FFMA R9, R4, R9, 0.69314718246459960938 ;  /* 0x3f31721804097423 */ /* 0x000fc60000000009 */
[----:B------:R-:W1:Y:S01]  /*6930*/  FRND.TRUNC R5, R5 ;  /* 0x0000000500057307 */ /* 0x000e62000020d000 */
[----:B------:R-:W-:Y:S01]  /*6940*/  FFMA R9, R4, R9, 1 ;  /* 0x3f80000004097423 */ /* 0x000fe20000000009 */
[----:B------:R-:W-:Y:S02]  /*6950*/  IADD3 R4, PT, PT, R15, 0x7f000000, RZ ;  /* 0x7f0000000f047810 */ /* 0x000fe40007ffe0ff */
[----:B---3--:R-:W-:-:S03]  /*6960*/  LEA R15, R8, -R15, 0x17 ;  /* 0x8000000f080f7211 */ /* 0x008fc600078eb8ff */
[----:B------:R-:W-:-:S04]  /*6970*/  FMUL R4, R9, R4 ;  /* 0x0000000409047220 */ /* 0x000fc80000400000 */
[----:B------:R-:W-:Y:S01]  /*6980*/  FMUL R15, R4, R15 ;  /* 0x0000000f040f7220 */ /* 0x000fe20000400000 */
[----:B0-----:R-:W-:Y:S01]  /*6990*/  FFMA R4, R0, R13, R17 ;  /* 0x0000000d00047223 */ /* 0x001fe20000000011 */
[----:B------:R-:W-:Y:S01]  /*69a0*/  @P0 FSEL R15, RZ, +INF , !P1 ;  /* 0x7f800000ff0f0808 */ /* 0x000fe20004800000 */
[----:B-1----:R-:W-:Y:S01]  /*69b0*/  FADD R5, R5, R5 ;  /* 0x0000000505057221 */ /* 0x002fe20000000000 */
        /* <DEDUP_REMOVED lines=21> */
[----:B------:R-:W-:-:S04]  /*6b10*/  @!P1 FSETP.NEU.AND P2, PT, |R8|, 1, PT ;  /* 0x3f8000000800980b */ /* 0x000fc80003f4d200 */
[----:B------:R-:W-:Y:S02]  /*6b20*/  @!P1 FSEL R2, R15, -R15, P2 ;  /* 0x8000000f0f029208 */ /* 0x000fe40001000000 */
[----:B0-----:R-:W-:-:S04]  /*6b30*/  @!P1 FSETP.NEU.AND P0, PT, R20, R5, PT ;  /* 0x000000051400920b */ /* 0x001fc80003f0d000 */
[----:B------:R-:W-:-:S09]  /*6b40*/  @!P1 FSEL R6, R2, +QNAN , !P0 ;  /* 0x7fffffff02069808 */ /* 0x000fd20004000000 */
.L_x_134:
[----:B------:R-:W-:Y:S05]  /*6b50*/  BSYNC.RECONVERGENT B0 ;  /* 0x0000000000007941 */ /* 0x000fea0003800200 */
.L_x_133:
[----:B------:R-:W-:-:S04]  /*6b60*/  FADD R5, -R6, 1 ;  /* 0x3f80000006057421 */ /* 0x000fc80000000100 */
[----:B------:R-:W-:-:S07]  /*6b70*/  FFMA R5, R0, R5, R17 ;  /* 0x0000000500057223 */ /* 0x000fce0000000011 */
.L_x_126:
[----:B------:R-:W-:Y:S05]  /*6b80*/  BSYNC.RECONVERGENT B3 ;  /* 0x0000000000037941 */ /* 0x000fea0003800200 */
.L_x_125:
[----:B------:R-:W0:Y:S02]  /*6b90*/  LDC R0, c[0x0][0x3a0] ;  /* 0x0000e800ff007b82 */ /* 0x000e240000000800 */
[----:B0-----:R-:W-:-:S04]  /*6ba0*/  ISETP.NE.AND P0, PT, R0, 0x1, PT ;  /* 0x000000010000780c */ /* 0x001fc80003f05270 */
[----:B------:R-:W-:Y:S01]  /*6bb0*/  FSEL R4, R5, R4, !P0 ;  /* 0x0000000405047208 */ /* 0x000fe20004000000 */
[----:B------:R-:W-:Y:S08]  /*6bc0*/  BRA `(.L_x_5) ;  /* 0x0000013c00e87947 */ /* 0x000ff00003800000 */
.L_x_4:
[----:B-----5:R-:W0:Y:S01]  /*6bd0*/  LDC R2, c[0x0][0x39c] ;  /* 0x0000e700ff027b82 */ /* 0x020e220000000800 */
[----:B------:R-:W-:-:S07]  /*6be0*/  MOV R3, 0x42c80000 ;  /* 0x42c8000000037802 */ /* 0x000fce0000000f00 */
[----:B------:R-:W2:Y:S08]  /*6bf0*/  LDC R14, c[0x0][0x3d0] ;  /* 0x0000f400ff0e7b82 */ /* 0x000eb00000000800 */
[----:B------:R-:W4:Y:S08]  /*6c00*/  LDC R18, c[0x0][0x3ec] ;  /* 0x0000fb00ff127b82 */ /* 0x000f300000000800 */
[----:B------:R-:W1:Y:S01]  /*6c10*/  LDC R7, c[0x0][0x3ac] ;  /* 0x0000eb00ff077b82 */ /* 0x000e620000000800 */
[----:B0-----:R-:W-:Y:S01]  /*6c20*/  ISETP.NE.AND P0, PT, R2, 0x1, PT ;  /* 0x000000010200780c */ /* 0x001fe20003f05270 */
[----:B------:R-:W-:-:S06]  /*6c30*/  HFMA2 R2, -RZ, RZ, 1.0341796875, -112.625 ;  /* 0x3c23d70aff027431 */ /* 0x000fcc00000001ff */
[----:B------:R-:W0:Y:S01]  /*6c40*/  LDC R12, c[0x0][0x3c4] ;  /* 0x0000f100ff0c7b82 */ /* 0x000e220000000800 */
[----:B------:R-:W-:-:S07]  /*6c50*/  FFMA R3, R2, -R3, 1 ;  /* 0x3f80000002037423 */ /* 0x000fce0000000803 */
[----:B------:R-:W0:Y:S01]  /*6c60*/  LDC R16, c[0x0][0x3d4] ;  /* 0x0000f500ff107b82 */ /* 0x000e220000000800 */
[----:B------:R-:W-:-:S07]  /*6c70*/  FFMA R2, R3, R2, 0.0099999997764825820923 ;  /* 0x3c23d70a03027423 */ /* 0x000fce0000000002 */
        /* <DEDUP_REMOVED lines=18> */
[----:B------:R-:W-:Y:S05]  /*6da0*/  CALL.REL.NOINC `($__internal_1_$__cuda_sm3x_div_rn_noftz_f32_slowpath) ;  /* 0x0000014000647944 */ /* 0x000fea0003c00000 */
.L_x_135:
[----:B------:R-:W0:Y:S01]  /*6db0*/  LDC R4, c[0x0][0x3a8] ;  /* 0x0000ea00ff047b82 */ /* 0x000e220000000800 */
[----:B------:R-:W-:-:S05]  /*6dc0*/  FADD R3, R5, 1 ;  /* 0x3f80000005037421 */ /* 0x000fca0000000000 */
[----:B------:R-:W-:Y:S02]  /*6dd0*/  FSETP.NEU.AND P0, PT, R3, 66, PT ;  /* 0x428400000300780b */ /* 0x000fe40003f0d000 */
[----:B0-----:R-:W-:-:S13]  /*6de0*/  FSETP.NEU.AND P1, PT, R4, RZ, PT ;  /* 0x000000ff0400720b */ /* 0x001fda0003f2d000 */
[----:B------:R-:W-:Y:S05]  /*6df0*/  @!P1 BRA `(.L_x_136) ;  /* 0x0000000000849947 */ /* 0x000fea0003800000 */
[----:B------:R-:W-:Y:S01]  /*6e00*/  FFMA R2, RZ, 1.4426950216293334961, RZ ;  /* 0x3fb8aa3bff027823 */ /* 0x000fe200000000ff */
[----:B------:R-:W-:Y:S01]  /*6e10*/  HFMA2 R9, -RZ, RZ, 0.64013671875, -15.109375 ;  /* 0x391fcb8eff097431 */ /* 0x000fe200000001ff */
[----:B------:R-:W-:Y:S02]  /*6e20*/  FSETP.NAN.AND P3, PT, |R4|, |R4|, PT ;  /* 0x400000040400720b */ /* 0x000fe40003f68200 */
        /* <DEDUP_REMOVED lines=8> */
[----:B------:R-:W-:Y:S01]  /*6eb0*/  FFMA R6, R6, R4, -R5 ;  /* 0x0000000406067223 */ /* 0x000fe20000000805 */
[----:B------:R-:W-:-:S03]  /*6ec0*/  FSETP.GEU.AND P2, PT, R5, RZ, PT ;  /* 0x000000ff0500720b */ /* 0x000fc60003f4e000 */
[----:B------:R-:W-:Y:S02]  /*6ed0*/  FFMA R6, R7, R4, R6 ;  /* 0x0000000407067223 */ /* 0x000fe40000000006 */
[----:B------:R-:W1:Y:S01]  /*6ee0*/  F2I.NTZ R2, R5 ;  /* 0x0000000500027305 */ /* 0x000e620000203100 */
[----:B0-----:R-:W-:Y:S01]  /*6ef0*/  FADD R7, R5, -R8 ;  /* 0x8000000805077221 */ /* 0x001fe20000000000 */
[----:B------:R-:W-:-:S03]  /*6f00*/  FSETP.GT.AND P1, PT, R8, RZ, PT ;  /* 0x000000ff0800720b */ /* 0x000fc60003f24000 */
[----:B------:R-:W-:Y:S01]  /*6f10*/  FADD R6, R6, R7 ;  /* 0x0000000706067221 */ /* 0x000fe20000000000 */
[----:B------:R-:W-:Y:S02]  /*6f20*/  SEL R7, RZ, 0x83000000, P1 ;  /* 0x83000000ff077807 */ /* 0x000fe40000800000 */
[----:B------:R-:W-:Y:S01]  /*6f30*/  FSETP.GT.AND P1, PT, |R5|, 152, PT ;  /* 0x431800000500780b */ /* 0x000fe20003f24200 */
[----:B------:R-:W-:Y:S01]  /*6f40*/  FFMA R9, R6, R9, 0.0013391353422775864601 ;  /* 0x3aaf85ed06097423 */ /* 0x000fe20000000009 */
[----:B------:R-:W-:Y:S02]  /*6f50*/  IADD3 R8, PT, PT, R7, 0x7f000000, RZ ;  /* 0x7f00000007087810 */ /* 0x000fe40007ffe0ff */
[----:B-1----:R-:W-:Y:S01]  /*6f60*/  LEA R7, R2, -R7, 0x17 ;  /* 0x8000000702077211 */ /* 0x002fe200078eb8ff */
[----:B------:R-:W-:-:S04]  /*6f70*/  FFMA R9, R6, R9, 0.0096188392490148544312 ;  /* 0x3c1d985606097423 */ /* 0x000fc80000000009 */
        /* <DEDUP_REMOVED lines=8> */
[----:B------:R-:W-:-:S07]  /*7000*/  FMUL R0, R0, R7 ;  /* 0x0000000700007220 */ /* 0x000fce0000400000 */
.L_x_136:
[----:B------:R-:W-:Y:S01]  /*7010*/  BSSY.RECONVERGENT B0, `(.L_x_137) ;  /* 0x00001bc000007945 */ /* 0x000fe20003800200 */
[-C--:B------:R-:W-:Y:S02]  /*7020*/  MOV R19, R0.reuse ;  /* 0x0000000000137202 */ /* 0x080fe40000000f00 */
[----:B------:R-:W-:Y:S01]  /*7030*/  MOV R2, R0 ;  /* 0x0000000000027202 */ /* 0x000fe20000000f00 */
[----:B------:R-:W-:Y:S06]  /*7040*/  @!P0 BRA `(.L_x_138) ;  /* 0x0000001800e08947 */ /* 0x000fec0003800000 */
[----:B------:R-:W0:Y:S01]  /*7050*/  LDCU UR8, c[0x0][0x398] ;  /* 0x00007300ff0877ac */ /* 0x000e220008000800 */
[C---:B------:R-:W-:Y:S01]  /*7060*/  FMUL R7, R0.reuse, 0.67408174276351928711 ;  /* 0x3f2c909f00077820 */ /* 0x040fe20000400000 */
        /* <DEDUP_REMOVED lines=9> */
[C---:B------:R-:W-:Y:S01]  /*7100*/  FMUL R9, R0.reuse, 0.72159498929977416992 ;  /* 0x3f38ba7300097820 */ /* 0x040fe20000400000 */
[----:B------:R-:W-:Y:S01]  /*7110*/  USEL UR4, UR8, 0x2, UP0 ;  /* 0x0000000208047887 */ /* 0x000fe20008000000 */
[C---:B------:R-:W-:Y:S01]  /*7120*/  FFMA R5, R0.reuse, 0.21259999275207519531, R5 ;  /* 0x3e59b3d000057823 */ /* 0x040fe20000000005 */
[C---:B------:R-:W-:Y:S01]  /*7130*/  FFMA R7, R0.reuse, 0.26269999146461486816, R7 ;  /* 0x3e86809d00077823 */ /* 0x040fe20000000007 */
[C---:B------:R-:W-:Y:S01]  /*7140*/  FFMA R9, R0.reuse, 0.20949199795722961426, R9 ;  /* 0x3e56851200097823 */ /* 0x040fe20000000009 */
[----:B------:R-:W-:Y:S01]  /*7150*/  USHF.L.U32 UR4, UR4, 0x2, URZ ;  /* 0x0000000204047899 */ /* 0x000fe200080006ff */
[C---:B------:R-:W-:Y:S01]  /*7160*/  FFMA R13, R0.reuse, 0.072200000286102294922, R5 ;  /* 0x3d93dd98000d7823 */ /* 0x040fe20000000005 */
[C---:B------:R-:W-:Y:S01]  /*7170*/  FFMA R7, R0.reuse, 0.059300001710653305054, R7 ;  /* 0x3d72e48f00077823 */ /* 0x040fe20000000007 */
[----:B------:R-:W-:-:S09]  /*7180*/  FFMA R9, R0, 0.068913102149963378906, R9 ;  /* 0x3d8d225000097823 */ /* 0x000fd20000000009 */
[----:B------:R-:W0:Y:S02]  /*7190*/  LDCU UR4, c[0x2][UR4+0x3c] ;  /* 0x00800780040477ac */ /* 0x000e240008000800 */
[----:B0-----:R-:W-:-:S10]  /*71a0*/  USHF.R.S32.HI UR5, URZ, 0x1f, UR4 ;  /* 0x0000001fff057899 */ /* 0x001fd40008011404 */
.L_x_584:
[----:B------:R-:W-:Y:S05]  /*71b0*/  BRXU UR4 -0x71c0                                                            (*"BRANCH_TARGETS .L_x_140,.L_x_586,.L_x_587"*) ;  /* 0xffffff8c04907958 */ /* 0x000fea000b83ffff */
.L_x_587:
[----:B------:R-:W-:Y:S01]  /*71c0*/  UISETP.NE.AND UP0, UPT, UR8, 0x2, UPT ;  /* 0x000000020800788c */ /* 0x000fe2000bf05270 */
[----:B------:R-:W-:-:S08]  /*71d0*/  MOV R13, R0 ;  /* 0x00000000000d7202 */ /* 0x000fd00000000f00 */
[----:B------:R-:W-:Y:S05]  /*71e0*/  BRA.U UP0, `(.L_x_140) ;  /* 0x00000001007c7547 */ /* 0x000fea000b800000 */
[----:B------:R-:W-:Y:S01]  /*71f0*/  MOV R13, R9 ;  /* 0x00000009000d7202 */ /* 0x000fe20000000f00 */
[----:B------:R-:W-:Y:S06]  /*7200*/  BRA `(.L_x_140) ;  /* 0x0000000000747947 */ /* 0x000fec0003800000 */
.L_x_586:
[----:B------:R-:W-:Y:S01]  /*7210*/  MOV R13, R7 ;  /* 0x00000007000d7202 */ /* 0x000fe20000000f00 */
[----:B------:R-:W-:Y:S06]  /*7220*/  BRA `(.L_x_140) ;  /* 0x00000000006c7947 */ /* 0x000fec0003800000 */
.L_x_139:
[----:B------:R-:W-:-:S09]  /*7230*/  UISETP.NE.AND UP0, UPT, UR8, 0x3, UPT ;  /* 0x000000030800788c */ /* 0x000fd2000bf05270 */
[----:B------:R-:W-:Y:S05]  /*7240*/  BRA.U !UP0, `(.L_x_141) ;  /* 0x0000000108607547 */ /* 0x000fea000b800000 */
[----:B------:R-:W-:-:S09]  /*7250*/  UISETP.NE.AND UP0, UPT, UR8, 0x4, UPT ;  /* 0x000000040800788c */ /* 0x000fd2000bf05270 */
[----:B------:R-:W-:Y:S05]  /*7260*/  BRA.U !UP0, `(.L_x_140) ;  /* 0x00000001085c7547 */ /* 0x000fea000b800000 */
[----:B------:R-:W-:Y:S01]  /*7270*/  UISETP.NE.AND UP0, UPT, UR8, 0x5, UPT ;  /* 0x000000050800788c */ /* 0x000fe2000bf05270 */
[----:B------:R-:W-:-:S08]  /*7280*/  MOV R13, R0 ;  /* 0x00000000000d7202 */ /* 0x000fd00000000f00 */
[----:B------:R-:W-:Y:S05]  /*7290*/  BRA.U UP0, `(.L_x_140) ;  /* 0x0000000100507547 */ /* 0x000fea000b800000 */
[----:B------:R-:W-:Y:S02]  /*72a0*/  HFMA2 R2, -RZ, RZ, 1.666015625, -0.052093505859375 ;  /* 0x3eaaaaabff027431 */ /* 0x000fe400000001ff */
[C---:B------:R-:W-:Y:S01]  /*72b0*/  FADD R5, R0.reuse, R0 ;  /* 0x0000000000057221 */ /* 0x040fe20000000000 */
        /* <DEDUP_REMOVED lines=14> */
.L_x_143:
[----:B------:R-:W-:Y:S05]  /*73a0*/  BSYNC.RECONVERGENT B3 ;  /* 0x0000000000037941 */ /* 0x000fea0003800200 */
.L_x_142:
[----:B------:R-:W-:Y:S01]  /*73b0*/  MOV R13, R5 ;  /* 0x00000005000d7202 */ /* 0x000fe20000000f00 */
[----:B------:R-:W-:Y:S06]  /*73c0*/  BRA `(.L_x_140) ;  /* 0x0000000000047947 */ /* 0x000fec0003800000 */
.L_x_141:
[----:B------:R-:W-:-:S07]  /*73d0*/  FFMA R13, R0, -0.072132542729377746582, R5 ;  /* 0xbd93ba3a000d7823 */ /* 0x000fce0000000005 */
.L_x_140:
        /* <DEDUP_REMOVED lines=28> */
[----:B------:R-:W-:-:S03]  /*75a0*/  HFMA2 R6, -RZ, RZ, -9.41753387451171875e-06, 685 ;  /* 0x809e615aff067431 */ /* 0x000fc600000001ff */
[----:B------:R-:W-:Y:S01]  /*75b0*/  FFMA R4, R4, 0.69314718246459960938, R7 ;  /* 0x3f31721804047823 */ /* 0x000fe20000000007 */
[C---:B------:R-:W-:Y:S01]  /*75c0*/  @P0 FFMA R4, R2.reuse, R5, +INF ;  /* 0x7f80000002040423 */ /* 0x040fe20000000005 */
[----:B------:R-:W-:Y:S02]  /*75d0*/  FSETP.NEU.AND P0, PT, R2, RZ, PT ;  /* 0x000000ff0200720b */ /* 0x000fe40003f0d000 */
[----:B------:R-:W-:Y:S02]  /*75e0*/  MOV R7, 0x406423d3 ;  /* 0x406423d300077802 */ /* 0x000fe40000000f00 */
[----:B------:R-:W-:-:S04]  /*75f0*/  FSEL R2, R4, -INF , P0 ;  /* 0xff80000004027808 */ /* 0x000fc80000000000 */
[----:B------:R-:W0:Y:S02]  /*7600*/  F2F.F64.F32 R4, R2 ;  /* 0x0000000200047310 */ /* 0x000e240000201800 */
[----:B0-----:R-:W-:Y:S01]  /*7610*/  DFMA R6, R4, UR4, -R6 ;  /* 0x0000000404067c2b */ /* 0x001fe20008000806 */
[----:B------:R-:W-:-:S09]  /*7620*/  MOV R5, 0x437f0000 ;  /* 0x437f000000057802 */ /* 0x000fd20000000f00 */
[----:B------:R-:W0:Y:S02]  /*7630*/  F2F.F32.F64 R6, R6 ;  /* 0x0000000600067310 */ /* 0x000e240000301000 */
[----:B0-----:R-:W-:-:S04]  /*7640*/  FSETP.GEU.AND P0, PT, R6, RZ, PT ;  /* 0x000000ff0600720b */ /* 0x001fc80003f0e000 */
[----:B------:R-:W-:-:S04]  /*7650*/  FSEL R4, R6, RZ, P0 ;  /* 0x000000ff06047208 */ /* 0x000fc80000000000 */
[----:B------:R-:W-:Y:S01]  /*7660*/  FMNMX.NAN R4, R4, 255, PT ;  /* 0x437f000004047809 */ /* 0x000fe20003820000 */
[----:B------:R-:W-:Y:S06]  /*7670*/  BRA `(.L_x_146) ;  /* 0x0000000800087947 */ /* 0x000fec0003800000 */
.L_x_145:
[----:B------:R-:W-:Y:S01]  /*7680*/  FADD R2, R3, -60 ;  /* 0xc270000003027421 */ /* 0x000fe20000000000 */
[----:B------:R-:W-:Y:S01]  /*7690*/  HFMA2 R11, -RZ, RZ, 0.771484375, 0.21533203125 ;  /* 0x3a2c32e4ff0b7431 */ /* 0x000fe200000001ff */
        /* <DEDUP_REMOVED lines=13> */
[----:B------:R-:W0:Y:S03]  /*7770*/  MUFU.RCP R8, R8 ;  /* 0x0000000800087308 */ /* 0x000e260000001000 */
[----:B0-----:R-:W-:Y:S01]  /*7780*/  FMUL R4, R8, R7 ;  /* 0x0000000708047220 */ /* 0x001fe20000400000 */
[----:B------:R-:W-:-:S03]  /*7790*/  FFMA R7, R6, 1.1920928955078125e-07, R5 ;  /* 0x3400000006077823 */ /* 0x000fc60000000005 */
        /* <DEDUP_REMOVED lines=10> */
[C---:B------:R-:W-:Y:S01]  /*7840*/  FFMA R11, R6.reuse, R11, 0.12022458761930465698 ;  /* 0x3df6384f060b7423 */ /* 0x040fe2000000000b */
[----:B------:R-:W-:Y:S02]  /*7850*/  MOV R8, 0x3f800000 ;  /* 0x3f80000000087802 */ /* 0x000fe40000000f00 */
[----:B------:R-:W-:Y:S01]  /*7860*/  FFMA R7, R9, 1.4426950216293334961, R10 ;  /* 0x3fb8aa3b09077823 */ /* 0x000fe2000000000a */
[----:B------:R-:W-:-:S03]  /*7870*/  FMUL R11, R6, R11 ;  /* 0x0000000b060b7220 */ /* 0x000fc60000400000 */
[----:B------:R-:W-:Y:S01]  /*7880*/  FFMA R6, R4, 1.9251366722983220825e-08, R7 ;  /* 0x32a55e3404067823 */ /* 0x000fe20000000007 */
        /* <DEDUP_REMOVED lines=16> */
[C---:B------:R-:W-:Y:S01]  /*7990*/  FMUL R5, R4.reuse, -0.1332047581672668457 ;  /* 0xbe0866d404057820 */ /* 0x040fe20000400000 */
        /* <DEDUP_REMOVED lines=24> */
.L_x_148:
[----:B------:R-:W-:Y:S05]  /*7b20*/  BSYNC.RECONVERGENT B2 ;  /* 0x0000000000027941 */ /* 0x000fea0003800200 */
.L_x_147:
        /* <DEDUP_REMOVED lines=9> */
[----:B------:R1:W2:Y:S01]  /*7bc0*/  F2F.F64.F32 R4, R8 ;  /* 0x0000000800047310 */ /* 0x0002a20000201800 */
[----:B0-----:R-:W-:Y:S01]  /*7bd0*/  FADD R6, R7, -R10 ;  /* 0x8000000a07067221 */ /* 0x001fe20000000000 */
[----:B------:R-:W-:-:S03]  /*7be0*/  FSETP.GT.AND P0, PT, R10, RZ, PT ;  /* 0x000000ff0a00720b */ /* 0x000fc60003f04000 */
[----:B------:R-:W-:Y:S01]  /*7bf0*/  FADD R6, R9, R6 ;  /* 0x0000000609067221 */ /* 0x000fe20000000000 */
[----:B-1----:R-:W-:Y:S02]  /*7c00*/  SEL R8, RZ, 0x83000000, P0 ;  /* 0x83000000ff087807 */ /* 0x002fe40000000000 */
[----:B------:R-:W-:Y:S01]  /*7c10*/  FSETP.GT.AND P0, PT, |R7|, 152, PT ;  /* 0x431800000700780b */ /* 0x000fe20003f04200 */
[C---:B------:R-:W-:Y:S01]  /*7c20*/  FFMA R9, R6.reuse, R11, 0.0013391353422775864601 ;  /* 0x3aaf85ed06097423 */ /* 0x040fe2000000000b */
[----:B--2---:R-:W-:Y:S01]  /*7c30*/  DMUL R4, R4, UR4 ;  /* 0x0000000404047c28 */ /* 0x004fe20008000000 */
[----:B------:R-:W0:Y:S02]  /*7c40*/  F2I.NTZ R11, R7 ;  /* 0x00000007000b7305 */ /* 0x000e240000203100 */
[----:B------:R-:W-:-:S04]  /*7c50*/  FFMA R9, R6, R9, 0.0096188392490148544312 ;  /* 0x3c1d985606097423 */ /* 0x000fc80000000009 */
[----:B------:R-:W-:-:S03]  /*7c60*/  FFMA R9, R6, R9, 0.055503588169813156128 ;  /* 0x3d6357bb06097423 */ /* 0x000fc60000000009 */
[----:B------:R-:W1:Y:S01]  /*7c70*/  F2F.F32.F64 R4, R4 ;  /* 0x0000000400047310 */ /* 0x000e620000301000 */
[----:B------:R-:W-:-:S04]  /*7c80*/  FFMA R9, R6, R9, 0.24022644758224487305 ;  /* 0x3e75fdec06097423 */ /* 0x000fc80000000009 */
[----:B------:R-:W-:Y:S01]  /*7c90*/  FFMA R9, R6, R9, 0.69314718246459960938 ;  /* 0x3f31721806097423 */ /* 0x000fe20000000009 */
[----:B0-----:R-:W-:-:S03]  /*7ca0*/  LEA R11, R11, -R8, 0x17 ;  /* 0x800000080b0b7211 */ /* 0x001fc600078eb8ff */
[----:B------:R-:W-:Y:S01]  /*7cb0*/  FFMA R9, R6, R9, 1 ;  /* 0x3f80000006097423 */ /* 0x000fe20000000009 */
[----:B------:R-:W-:Y:S02]  /*7cc0*/  IADD3 R6, PT, PT, R8, 0x7f000000, RZ ;  /* 0x7f00000008067810 */ /* 0x000fe40007ffe0ff */
[----:B------:R-:W-:-:S03]  /*7cd0*/  MOV R8, 0x3f800000 ;  /* 0x3f80000000087802 */ /* 0x000fc60000000f00 */
[----:B------:R-:W-:Y:S01]  /*7ce0*/  FMUL R6, R9, R6 ;  /* 0x0000000609067220 */ /* 0x000fe20000400000 */
[----:B-1----:R-:W-:-:S03]  /*7cf0*/  FSETP.GEU.AND P2, PT, R4, RZ, PT ;  /* 0x000000ff0400720b */ /* 0x002fc60003f4e000 */
[----:B------:R-:W-:Y:S01]  /*7d00*/  FMUL R6, R6, R11 ;  /* 0x0000000b06067220 */ /* 0x000fe20000400000 */
        /* <DEDUP_REMOVED lines=15> */
.L_x_150:
[----:B------:R-:W-:Y:S05]  /*7e00*/  BSYNC.RECONVERGENT B2 ;  /* 0x0000000000027941 */ /* 0x000fea0003800200 */
.L_x_149:
[----:B------:R-:W0:Y:S01]  /*7e10*/  F2F.F64.F32 R4, R8 ;  /* 0x0000000800047310 */ /* 0x000e220000201800 */
[----:B------:R-:W-:Y:S01]  /*7e20*/  UMOV UR4, 0x680909dc ;  /* 0x680909dc00047882 */ /* 0x000fe20000000000 */
[----:B------:R-:W-:Y:S02]  /*7e30*/  UMOV UR5, 0x407201f4 ;  /* 0x407201f400057882 */ /* 0x000fe40000000000 */
[----:B0-----:R-:W-:Y:S01]  /*7e40*/  DMUL R6, R4, UR4 ;  /* 0x0000000404067c28 */ /* 0x001fe20008000000 */
[----:B------:R-:W-:-:S09]  /*7e50*/  FMNMX.NAN R5, R9, 255, PT ;  /* 0x437f000009057809 */ /* 0x000fd20003820000 */
[----:B------:R-:W0:Y:S02]  /*7e60*/  F2F.F32.F64 R6, R6 ;  /* 0x0000000600067310 */ /* 0x000e240000301000 */
[----:B0-----:R-:W-:-:S04]  /*7e70*/  FSETP.GEU.AND P0, PT, R6, RZ, PT ;  /* 0x000000ff0600720b */ /* 0x001fc80003f0e000 */
[----:B------:R-:W-:-:S04]  /*7e80*/  FSEL R4, R6, RZ, P0 ;  /* 0x000000ff06047208 */ /* 0x000fc80000000000 */
[----:B------:R-:W-:-:S07]  /*7e90*/  FMNMX.NAN R4, R4, 255, PT ;  /* 0x437f000004047809 */ /* 0x000fce0003820000 */
.L_x_146:
[----:B------:R-:W-:Y:S05]  /*7ea0*/  BSYNC.RECONVERGENT B1 ;  /* 0x0000000000017941 */ /* 0x000fea0003800200 */
.L_x_144:
[----:B------:R-:W-:Y:S01]  /*7eb0*/  HFMA2 R11, -RZ, RZ, 0.9375, -7.688999176025390625e-06 ;  /* 0x3b808081ff0b7431 */ /* 0x000fe200000001ff */
[----:B------:R-:W-:Y:S01]  /*7ec0*/  MOV R2, 0x437f0000 ;  /* 0x437f000000027802 */ /* 0x000fe20000000f00 */
[----:B------:R0:W1:Y:S01]  /*7ed0*/  FCHK P1, R5, 255 ;  /* 0x437f000005007902 */ /* 0x0000620000020000 */
[----:B------:R-:W-:Y:S01]  /*7ee0*/  FSETP.GE.AND P0, PT, R3, 66, PT ;  /* 0x428400000300780b */ /* 0x000fe20003f06000 */
[----:B------:R-:W-:Y:S02]  /*7ef0*/  BSSY.RECONVERGENT B1, `(.L_x_151) ;  /* 0x000002f000017945 */ /* 0x000fe40003800200 */
[----:B------:R-:W-:-:S04]  /*7f00*/  FFMA R2, R11, -R2, 1 ;  /* 0x3f8000000b027423 */ /* 0x000fc80000000802 */
[----:B------:R-:W-:Y:S01]  /*7f10*/  FFMA R11, R2, R11, 0.0039215688593685626984 ;  /* 0x3b808081020b7423 */ /* 0x000fe2000000000b */
[----:B------:R-:W-:-:S03]  /*7f20*/  MOV R2, 0x437f0000 ;  /* 0x437f000000027802 */ /* 0x000fc60000000f00 */
        /* <DEDUP_REMOVED lines=14> */
[----:B------:R-:W-:-:S05]  /*8010*/  IADD3 R2, PT, PT, R3, -R6, RZ ;  /* 0x8000000603027210 */ /* 0x000fca0007ffe0ff */
[----:B------:R-:W-:Y:S01]  /*8020*/  FADD R10, R2, -1 ;  /* 0xbf800000020a7421 */ /* 0x000fe20000000000 */
[----:B------:R-:W-:Y:S02]  /*8030*/  FSEL R2, RZ, -23, P0 ;  /* 0xc1b80000ff027808 */ /* 0x000fe40000000000 */
[----:B------:R-:W-:Y:S01]  /*8040*/  ISETP.GT.U32.AND P0, PT, R3, 0x7f7fffff, PT ;  /* 0x7f7fffff0300780c */ /* 0x000fe20003f04070 */
[----:B------:R-:W-:-:S04]  /*8050*/  FFMA R7, R10, -R7, 0.14084610342979431152 ;  /* 0x3e1039f60a077423 */ /* 0x000fc80000000807 */
[----:B------:R-:W-:-:S04]  /*8060*/  FFMA R7, R10, R7, -0.12148627638816833496 ;  /* 0xbdf8cdcc0a077423 */ /* 0x000fc80000000007 */
[----:B------:R-:W-:-:S04]  /*8070*/  FFMA R7, R10, R7, 0.13980610668659210205 ;  /* 0x3e0f29550a077423 */ /* 0x000fc80000000007 */
[----:B------:R-:W-:-:S04]  /*8080*/  FFMA R7, R10, R7, -0.16684235632419586182 ;  /* 0xbe2ad8b90a077423 */ /* 0x000fc80000000007 */
[----:B------:R-:W-:-:S04]  /*8090*/  FFMA R7, R10, R7, 0.20012299716472625732 ;  /* 0x3e4ced0b0a077423 */ /* 0x000fc80000000007 */
[----:B------:R-:W-:-:S04]  /*80a0*/  FFMA R7, R10, R7, -0.24999669194221496582 ;  /* 0xbe7fff220a077423 */ /* 0x000fc80000000007 */
[----:B------:R-:W-:-:S04]  /*80b0*/  FFMA R7, R10, R7, 0.33333182334899902344 ;  /* 0x3eaaaa780a077423 */ /* 0x000fc80000000007 */
[C---:B------:R-:W-:Y:S01]  /*80c0*/  FFMA R15, R10.reuse, R7, -0.5 ;  /* 0xbf0000000a0f7423 */ /* 0x040fe20000000007 */
[----:B------:R-:W-:Y:S02]  /*80d0*/  I2FP.F32.S32 R7, R6 ;  /* 0x0000000600077245 */ /* 0x000fe40000201400 */
[----:B------:R-:W-:Y:S01]  /*80e0*/  MOV R6, 0x7f800000 ;  /* 0x7f80000000067802 */ /* 0x000fe20000000f00 */
[C---:B------:R-:W-:Y:S02]  /*80f0*/  FMUL R15, R10.reuse, R15 ;  /* 0x0000000f0a0f7220 */ /* 0x040fe40000400000 */
[----:B------:R-:W-:Y:S01]  /*8100*/  FFMA R2, R7, 1.1920928955078125e-07, R2 ;  /* 0x3400000007027823 */ /* 0x000fe20000000002 */
[----:B------:R-:W-:Y:S01]  /*8110*/  MOV R7, 0x407310b7 ;  /* 0x407310b700077802 */ /* 0x000fe20000000f00 */
[----:B------:R-:W-:-:S04]  /*8120*/  FFMA R15, R10, R15, R10 ;  /* 0x0000000f0a0f7223 */ /* 0x000fc8000000000a */
[----:B------:R-:W-:Y:S01]  /*8130*/  FFMA R2, R2, 0.69314718246459960938, R15 ;  /* 0x3f31721802027823 */ /* 0x000fe2000000000f */
[C---:B------:R-:W-:Y:S01]  /*8140*/  @P0 FFMA R2, R3.reuse, R6, +INF ;  /* 0x7f80000003020423 */ /* 0x040fe20000000006 */
[----:B------:R-:W-:Y:S01]  /*8150*/  FSETP.NEU.AND P0, PT, R3, RZ, PT ;  /* 0x000000ff0300720b */ /* 0x000fe20003f0d000 */
[----:B------:R-:W-:-:S03]  /*8160*/  HFMA2 R6, -RZ, RZ, 37536, 0.00177764892578125 ;  /* 0x78951748ff067431 */ /* 0x000fc600000001ff */
[----:B------:R-:W-:-:S06]  /*8170*/  FSEL R3, R2, -INF , P0 ;  /* 0xff80000002037808 */ /* 0x000fcc0000000000 */
[----:B------:R-:W0:Y:S02]  /*8180*/  F2F.F64.F32 R2, R3 ;  /* 0x0000000300027310 */ /* 0x000e240000201800 */
[----:B0-----:R-:W-:-:S10]  /*8190*/  DFMA R6, R2, UR4, -R6 ;  /* 0x0000000402067c2b */ /* 0x001fd40008000806 */
[----:B------:R-:W0:Y:S02]  /*81a0*/  F2F.F32.F64 R6, R6 ;  /* 0x0000000600067310 */ /* 0x000e240000301000 */
[----:B0-----:R-:W-:-:S04]  /*81b0*/  FSETP.GEU.AND P0, PT, R6, RZ, PT ;  /* 0x000000ff0600720b */ /* 0x001fc80003f0e000 */
[----:B------:R-:W-:-:S04]  /*81c0*/  FSEL R2, R6, RZ, P0 ;  /* 0x000000ff06027208 */ /* 0x000fc80000000000 */
[----:B------:R-:W-:-:S07]  /*81d0*/  FMNMX.NAN R2, R2, 255, PT ;  /* 0x437f000002027809 */ /* 0x000fce0003820000 */
.L_x_152:
[----:B------:R-:W-:Y:S05]  /*81e0*/  BSYNC.RECONVERGENT B1 ;  /* 0x0000000000017941 */ /* 0x000fea0003800200 */
.L_x_151:
[----:B------:R-:W-:Y:S01]  /*81f0*/  BSSY.RECONVERGENT B3, `(.L_x_153) ;  /* 0x0000007000037945 */ /* 0x000fe20003800200 */
[----:B------:R-:W-:-:S03]  /*8200*/  FFMA R11, R11, R9, R8 ;  /* 0x000000090b0b7223 */ /* 0x000fc60000000008 */
[----:B------:R-:W-:Y:S05]  /*8210*/  @!P1 BRA `(.L_x_154) ;  /* 0x0000000000109947 */ /* 0x000fea0003800000 */
[----:B------:R-:W-:Y:S02]  /*8220*/  MOV R6, 0x437f0000 ;  /* 0x437f000000067802 */ /* 0x000fe40000000f00 */
[----:B------:R-:W-:-:S07]  /*8230*/  MOV R34, 0x8250 ;  /* 0x0000825000227802 */ /* 0x000fce0000000f00 */
[----:B------:R-:W-:Y:S05]  /*8240*/  CALL.REL.NOINC `($__internal_1_$__cuda_sm3x_div_rn_noftz_f32_slowpath) ;  /* 0x0000012c003c7944 */ /* 0x000fea0003c00000 */
[----:B------:R-:W-:-:S07]  /*8250*/  MOV R11, R5 ;  /* 0x00000005000b7202 */ /* 0x000fce0000000f00 */
.L_x_154:
[----:B------:R-:W-:Y:S05]  /*8260*/  BSYNC.RECONVERGENT B3 ;  /* 0x0000000000037941 */ /* 0x000fea0003800200 */
.L_x_153:
        /* <DEDUP_REMOVED lines=15> */
.L_x_156:
[----:B------:R-:W-:Y:S05]  /*8360*/  BSYNC.RECONVERGENT B3 ;  /* 0x0000000000037941 */ /* 0x000fea0003800200 */
.L_x_155:
        /* <DEDUP_REMOVED lines=14> */
.L_x_158:
[----:B------:R-:W-:Y:S05]  /*8450*/  BSYNC.RECONVERGENT B3 ;  /* 0x0000000000037941 */ /* 0x000fea0003800200 */
.L_x_157:
[----:B------:R-:W0:Y:S01]  /*8460*/  LDCU UR8, c[0x0][0x398] ;  /* 0x00007300ff0877ac */ /* 0x000e220008000800 */
[C---:B------:R-:W-:Y:S01]  /*8470*/  FMUL R3, R0.reuse, R3 ;  /* 0x0000000300037220 */ /* 0x040fe20000400000 */
[C---:B------:R-:W-:Y:S01]  /*8480*/  FMUL R4, R0.reuse, R11 ;  /* 0x0000000b00047220 */ /* 0x040fe20000400000 */
        /* <DEDUP_REMOVED lines=24> */
.L_x_588:
[----:B------:R-:W-:Y:S05]  /*8610*/  BRXU UR4 -0x8620                                                            (*"BRANCH_TARGETS .L_x_160,.L_x_590,.L_x_591"*) ;  /* 0xffffff7804787958 */ /* 0x000fea000b83ffff */
.L_x_591:
[----:B------:R-:W-:Y:S01]  /*8620*/  UISETP.NE.AND UP0, UPT, UR8, 0x2, UPT ;  /* 0x000000020800788c */ /* 0x000fe2000bf05270 */
[----:B------:R-:W-:-:S08]  /*8630*/  MOV R5, R9 ;  /* 0x0000000900057202 */ /* 0x000fd00000000f00 */
[----:B------:R-:W-:Y:S05]  /*8640*/  BRA.U !UP0, `(.L_x_160) ;  /* 0x0000000108747547 */ /* 0x000fea000b800000 */
[----:B------:R-:W-:Y:S05]  /*8650*/  BRA `(.L_x_161) ;  /* 0x0000000000247947 */ /* 0x000fea0003800000 */
.L_x_590:
[----:B------:R-:W-:Y:S01]  /*8660*/  MOV R5, R7 ;  /* 0x0000000700057202 */ /* 0x000fe20000000f00 */
[----:B------:R-:W-:Y:S06]  /*8670*/  BRA `(.L_x_160) ;  /* 0x0000000000687947 */ /* 0x000fec0003800000 */
.L_x_159:
[----:B------:R-:W-:-:S09]  /*8680*/  UISETP.NE.AND UP0, UPT, UR8, 0x3, UPT ;  /* 0x000000030800788c */ /* 0x000fd2000bf05270 */
[----:B------:R-:W-:Y:S05]  /*8690*/  BRA.U !UP0, `(.L_x_162) ;  /* 0x00000001085c7547 */ /* 0x000fea000b800000 */
[----:B------:R-:W-:Y:S01]  /*86a0*/  UISETP.NE.AND UP0, UPT, UR8, 0x4, UPT ;  /* 0x000000040800788c */ /* 0x000fe2000bf05270 */
[----:B------:R-:W-:-:S08]  /*86b0*/  MOV R5, R7 ;  /* 0x0000000700057202 */ /* 0x000fd00000000f00 */
[----:B------:R-:W-:Y:S05]  /*86c0*/  BRA.U !UP0, `(.L_x_160) ;  /* 0x0000000108547547 */ /* 0x000fea000b800000 */
[----:B------:R-:W-:-:S09]  /*86d0*/  UISETP.NE.AND UP0, UPT, UR8, 0x5, UPT ;  /* 0x000000050800788c */ /* 0x000fd2000bf05270 */
[----:B------:R-:W-:Y:S05]  /*86e0*/  BRA.U !UP0, `(.L_x_163) ;  /* 0x0000000108087547 */ /* 0x000fea000b800000 */
.L_x_161:
[----:B------:R-:W-:Y:S01]  /*86f0*/  FMNMX3 R5, R4, R3, R2, !PT ;  /* 0x0000000304057276 */ /* 0x000fe20007800002 */
[----:B------:R-:W-:Y:S06]  /*8700*/  BRA `(.L_x_160) ;  /* 0x0000000000447947 */ /* 0x000fec0003800000 */
.L_x_163:
        /* <DEDUP_REMOVED lines=14> */
.L_x_165:
[----:B------:R-:W-:Y:S05]  /*87f0*/  BSYNC.RECONVERGENT B3 ;  /* 0x0000000000037941 */ /* 0x000fea0003800200 */
.L_x_164:
[----:B------:R-:W-:Y:S05]  /*8800*/  BRA `(.L_x_160) ;  /* 0x0000000000047947 */ /* 0x000fea0003800000 */
.L_x_162:
[----:B------:R-:W-:-:S07]  /*8810*/  FFMA R5, R2, -0.072132542729377746582, R5 ;  /* 0xbd93ba3a02057823 */ /* 0x000fce0000000005 */
.L_x_160:
        /* <DEDUP_REMOVED lines=13> */
.L_x_167:
[----:B------:R-:W-:Y:S05]  /*88f0*/  BSYNC.RECONVERGENT B3 ;  /* 0x0000000000037941 */ /* 0x000fea0003800200 */
.L_x_166:
        /* <DEDUP_REMOVED lines=14> */
.L_x_169:
[----:B------:R-:W-:Y:S05]  /*89e0*/  BSYNC.RECONVERGENT B3 ;  /* 0x0000000000037941 */ /* 0x000fea0003800200 */
.L_x_168:
        /* <DEDUP_REMOVED lines=13> */
.L_x_171:
[----:B------:R-:W-:Y:S05]  /*8ac0*/  BSYNC.RECONVERGENT B3 ;  /* 0x0000000000037941 */ /* 0x000fea0003800200 */
.L_x_170:
[----:B------:R-:W0:Y:S01]  /*8ad0*/  MUFU.RCP R4, R11 ;  /* 0x0000000b00047308 */ /* 0x000e220000001000 */
[----:B------:R-:W-:Y:S01]  /*8ae0*/  BSSY.RECONVERGENT B3, `(.L_x_172) ;  /* 0x000000d000037945 */ /* 0x000fe20003800200 */
[----:B------:R-:W-:-:S06]  /*8af0*/  MOV R19, R5 ;  /* 0x0000000500137202 */ /* 0x000fcc0000000f00 */
        /* <DEDUP_REMOVED lines=11> */
.L_x_173:
[----:B------:R-:W-:Y:S05]  /*8bb0*/  BSYNC.RECONVERGENT B3 ;  /* 0x0000000000037941 */ /* 0x000fea0003800200 */
.L_x_172:
[----:B------:R-:W-:-:S07]  /*8bc0*/  MOV R2, R5 ;  /* 0x0000000500027202 */ /* 0x000fce0000000f00 */
.L_x_138:
[----:B------:R-:W-:Y:S05]  /*8bd0*/  BSYNC.RECONVERGENT B0 ;  /* 0x0000000000007941 */ /* 0x000fea0003800200 */
.L_x_137:
[----:B------:R-:W0:Y:S02]  /*8be0*/  LDCU UR4, c[0x0][0x3b0] ;  /* 0x00007600ff0477ac */ /* 0x000e240008000800 */
[----:B0-----:R-:W-:-:S13]  /*8bf0*/  FSETP.NEU.AND P0, PT, RZ, UR4, PT ;  /* 0x00000004ff007c0b */ /* 0x001fda000bf0d000 */
[----:B------:R-:W-:Y:S05]  /*8c00*/  @!P0 BRA `(.L_x_174) ;  /* 0x0000000800b48947 */ /* 0x000fea0003800000 */
[----:B------:R-:W0:Y:S01]  /*8c10*/  LDCU UR8, c[0x0][0x398] ;  /* 0x00007300ff0877ac */ /* 0x000e220008000800 */
[C---:B------:R-:W-:Y:S01]  /*8c20*/  FMUL R3, R19.reuse, 0.67408174276351928711 ;  /* 0x3f2c909f13037820 */ /* 0x040fe20000400000 */
        /* <DEDUP_REMOVED lines=20> */
.L_x_592:
[----:B------:R-:W-:Y:S05]  /*8d70*/  BRXU UR4 -0x8d80                                                            (*"BRANCH_TARGETS .L_x_176,.L_x_594,.L_x_595"*) ;  /* 0xffffff7004a07958 */ /* 0x000fea000b83ffff */
.L_x_595:
[----:B------:R-:W-:Y:S01]  /*8d80*/  UISETP.NE.AND UP1, UPT, UR8, 0x2, UPT ;  /* 0x000000020800788c */ /* 0x000fe2000bf25270 */
[----:B------:R-:W-:-:S08]  /*8d90*/  MOV R4, R9 ;  /* 0x0000000900047202 */ /* 0x000fd00000000f00 */
[----:B------:R-:W-:Y:S05]  /*8da0*/  BRA.U !UP1, `(.L_x_176) ;  /* 0x00000001097c7547 */ /* 0x000fea000b800000 */
[----:B------:R-:W-:Y:S05]  /*8db0*/  BRA `(.L_x_177) ;  /* 0x0000000000207947 */ /* 0x000fea0003800000 */
.L_x_594:
[----:B------:R-:W-:Y:S01]  /*8dc0*/  MOV R4, R7 ;  /* 0x0000000700047202 */ /* 0x000fe20000000f00 */
[----:B------:R-:W-:Y:S06]  /*8dd0*/  BRA `(.L_x_176) ;  /* 0x0000000000707947 */ /* 0x000fec0003800000 */
.L_x_175:
[----:B------:R-:W-:-:S09]  /*8de0*/  UISETP.NE.AND UP1, UPT, UR8, 0x3, UPT ;  /* 0x000000030800788c */ /* 0x000fd2000bf25270 */
[----:B------:R-:W-:Y:S05]  /*8df0*/  BRA.U !UP1, `(.L_x_178) ;  /* 0x0000000109647547 */ /* 0x000fea000b800000 */
[----:B------:R-:W-:-:S09]  /*8e00*/  UISETP.NE.AND UP1, UPT, UR8, 0x4, UPT ;  /* 0x000000040800788c */ /* 0x000fd2000bf25270 */
[----:B------:R-:W-:Y:S05]  /*8e10*/  BRA.U !UP1, `(.L_x_176) ;  /* 0x0000000109607547 */ /* 0x000fea000b800000 */
[----:B------:R-:W-:-:S09]  /*8e20*/  UISETP.NE.AND UP1, UPT, UR8, 0x5, UPT ;  /* 0x000000050800788c */ /* 0x000fd2000bf25270 */
[----:B------:R-:W-:Y:S05]  /*8e30*/  BRA.U !UP1, `(.L_x_179) ;  /* 0x0000000109087547 */ /* 0x000fea000b800000 */
.L_x_177:
[----:B------:R-:W-:Y:S01]  /*8e40*/  FMNMX3 R4, R0, R19, R2, !PT ;  /* 0x0000001300047276 */ /* 0x000fe20007800002 */
[----:B------:R-:W-:Y:S06]  /*8e50*/  BRA `(.L_x_176) ;  /* 0x0000000000507947 */ /* 0x000fec0003800000 */
.L_x_179:
        /* <DEDUP_REMOVED lines=17> */
.L_x_181:
[----:B------:R-:W-:Y:S05]  /*8f70*/  BSYNC.RECONVERGENT B0 ;  /* 0x0000000000007941 */ /* 0x000fea0003800200 */
.L_x_180:
[----:B------:R-:W-:Y:S05]  /*8f80*/  BRA `(.L_x_176) ;  /* 0x0000000000047947 */ /* 0x000fea0003800000 */
.L_x_178:
[----:B------:R-:W-:-:S07]  /*8f90*/  FFMA R4, R2, -0.072132542729377746582, R7 ;  /* 0xbd93ba3a02047823 */ /* 0x000fce0000000007 */
.L_x_176:
[----:B------:R-:W0:Y:S01]  /*8fa0*/  LDC R5, c[0x0][0x3b0] ;  /* 0x0000ec00ff057b82 */ /* 0x000e220000000800 */
[----:B------:R-:W-:-:S05]  /*8fb0*/  HFMA2 R6, -RZ, RZ, 1.75, 0 ;  /* 0x3f000000ff067431 */ /* 0x000fca00000001ff */
[----:B0-----:R-:W-:-:S04]  /*8fc0*/  FFMA R5, R5, R6, 1 ;  /* 0x3f80000005057423 */ /* 0x001fc80000000006 */
[----:B------:R-:W-:Y:S01]  /*8fd0*/  FMUL R0, R0, R5 ;  /* 0x0000000500007220 */ /* 0x000fe20000400000 */
        /* <DEDUP_REMOVED lines=19> */
.L_x_596:
[----:B------:R-:W-:Y:S05]  /*9110*/  BRXU UR4 -0x9120                                                            (*"BRANCH_TARGETS .L_x_183,.L_x_598,.L_x_599"*) ;  /* 0xffffff6c04b87958 */ /* 0x000fea000b83ffff */
.L_x_599:
[----:B------:R-:W-:Y:S01]  /*9120*/  UISETP.NE.AND UP0, UPT, UR8, 0x2, UPT ;  /* 0x000000020800788c */ /* 0x000fe2000bf05270 */
[----:B------:R-:W-:-:S08]  /*9130*/  MOV R5, R13 ;  /* 0x0000000d00057202 */ /* 0x000fd00000000f00 */
[----:B------:R-:W-:Y:S05]  /*9140*/  BRA.U !UP0, `(.L_x_183) ;  /* 0x0000000108787547 */ /* 0x000fea000b800000 */
[----:B------:R-:W-:Y:S05]  /*9150*/  BRA `(.L_x_184) ;  /* 0x0000000000287947 */ /* 0x000fea0003800000 */
.L_x_598:
[----:B------:R-:W-:Y:S01]  /*9160*/  MOV R5, R15 ;  /* 0x0000000f00057202 */ /* 0x000fe20000000f00 */
[----:B------:R-:W-:Y:S06]  /*9170*/  BRA `(.L_x_183) ;  /* 0x00000000006c7947 */ /* 0x000fec0003800000 */
.L_x_182:
[----:B------:R-:W0:Y:S02]  /*9180*/  LDCU UR4, c[0x0][0x398] ;  /* 0x00007300ff0477ac */ /* 0x000e240008000800 */
[----:B0-----:R-:W-:-:S09]  /*9190*/  UISETP.NE.AND UP0, UPT, UR4, 0x3, UPT ;  /* 0x000000030400788c */ /* 0x001fd2000bf05270 */
[----:B------:R-:W-:Y:S05]  /*91a0*/  BRA.U !UP0, `(.L_x_185) ;  /* 0x00000001085c7547 */ /* 0x000fea000b800000 */
[----:B------:R-:W-:Y:S01]  /*91b0*/  UISETP.NE.AND UP0, UPT, UR4, 0x4, UPT ;  /* 0x000000040400788c */ /* 0x000fe2000bf05270 */
[----:B------:R-:W-:-:S08]  /*91c0*/  MOV R5, R3 ;  /* 0x0000000300057202 */ /* 0x000fd00000000f00 */
[----:B------:R-:W-:Y:S05]  /*91d0*/  BRA.U !UP0, `(.L_x_183) ;  /* 0x0000000108547547 */ /* 0x000fea000b800000 */
[----:B------:R-:W-:-:S09]  /*91e0*/  UISETP.NE.AND UP0, UPT, UR4, 0x5, UPT ;  /* 0x000000050400788c */ /* 0x000fd2000bf05270 */
[----:B------:R-:W-:Y:S05]  /*91f0*/  BRA.U !UP0, `(.L_x_186) ;  /* 0x0000000108087547 */ /* 0x000fea000b800000 */
.L_x_184:
[----:B------:R-:W-:Y:S01]  /*9200*/  FMNMX3 R5, R0, R19, R2, !PT ;  /* 0x0000001300057276 */ /* 0x000fe20007800002 */
[----:B------:R-:W-:Y:S06]  /*9210*/  BRA `(.L_x_183) ;  /* 0x0000000000447947 */ /* 0x000fec0003800000 */
.L_x_186:
        /* <DEDUP_REMOVED lines=14> */
.L_x_188:
[----:B------:R-:W-:Y:S05]  /*9300*/  BSYNC.RECONVERGENT B0 ;  /* 0x0000000000007941 */ /* 0x000fea0003800200 */
.L_x_187:
[----:B------:R-:W-:Y:S05]  /*9310*/  BRA `(.L_x_183) ;  /* 0x0000000000047947 */ /* 0x000fea0003800000 */
.L_x_185:
[----:B------:R-:W-:-:S07]  /*9320*/  FFMA R5, R2, -0.072132542729377746582, R11 ;  /* 0xbd93ba3a02057823 */ /* 0x000fce000000000b */
.L_x_183:
        /* <DEDUP_REMOVED lines=13> */
.L_x_190:
[----:B------:R-:W-:Y:S05]  /*9400*/  BSYNC.RECONVERGENT B0 ;  /* 0x0000000000007941 */ /* 0x000fea0003800200 */
.L_x_189:
        /* <DEDUP_REMOVED lines=13> */
.L_x_192:
[----:B------:R-:W-:Y:S05]  /*94e0*/  BSYNC.RECONVERGENT B0 ;  /* 0x0000000000007941 */ /* 0x000fea0003800200 */
.L_x_191:
        /* <DEDUP_REMOVED lines=14> */
.L_x_194:
[----:B------:R-:W-:Y:S05]  /*95d0*/  BSYNC.RECONVERGENT B0 ;  /* 0x0000000000007941 */ /* 0x000fea0003800200 */
.L_x_193:
        /* <DEDUP_REMOVED lines=14> */
.L_x_196:
[----:B------:R-:W-:Y:S05]  /*96c0*/  BSYNC.RECONVERGENT B0 ;  /* 0x0000000000007941 */ /* 0x000fea0003800200 */
.L_x_195:
[----:B------:R-:W-:-:S07]  /*96d0*/  MOV R2, R5 ;  /* 0x0000000500027202 */ /* 0x000fce0000000f00 */
.L_x_174:
[----:B------:R-:W0:Y:S01]  /*96e0*/  LDCU UR4, c[0x0][0x3b8] ;  /* 0x00007700ff0477ac */ /* 0x000e220008000800 */
[----:B------:R-:W1:Y:S01]  /*96f0*/  LDCU UR5, c[0x0][0x3b4] ;  /* 0x00007680ff0577ac */ /* 0x000e620008000800 */
[----:B0-----:R-:W-:Y:S02]  /*9700*/  FSETP.NEU.AND P0, PT, RZ, UR4, PT ;  /* 0x00000004ff007c0b */ /* 0x001fe4000bf0d000 */
[----:B-1----:R-:W-:-:S13]  /*9710*/  FSETP.EQ.AND P1, PT, RZ, UR5, PT ;  /* 0x00000005ff007c0b */ /* 0x002fda000bf22000 */
[----:B------:R-:W-:Y:S05]  /*9720*/  @!P0 BRA P1, `(.L_x_197) ;  /* 0x0000000800cc8947 */ /* 0x000fea0000800000 */
[----:B------:R-:W-:Y:S01]  /*9730*/  FMNMX3 R3, R0, R19, R2, !PT ;  /* 0x0000001300037276 */ /* 0x000fe20007800002 */
        /* <DEDUP_REMOVED lines=27> */
.L_x_204:
[----:B------:R-:W-:Y:S05]  /*98f0*/  BSYNC.RECONVERGENT B4 ;  /* 0x0000000000047941 */ /* 0x000fea0003800200 */
.L_x_203:
[----:B------:R-:W-:Y:S05]  /*9900*/  BRA `(.L_x_201) ;  /* 0x00000000008c7947 */ /* 0x000fea0003800000 */
.L_x_202:
        /* <DEDUP_REMOVED lines=16> */
.L_x_207:
[----:B------:R-:W-:Y:S05]  /*9a10*/  BSYNC.RECONVERGENT B4 ;  /* 0x0000000000047941 */ /* 0x000fea0003800200 */
.L_x_206:
[----:B------:R-:W-:Y:S01]  /*9a20*/  FADD R13, R5, 2 ;  /* 0x40000000050d7421 */ /* 0x000fe20000000000 */
[----:B------:R-:W-:Y:S06]  /*9a30*/  BRA `(.L_x_201) ;  /* 0x0000000000407947 */ /* 0x000fec0003800000 */
.L_x_205:
        /* <DEDUP_REMOVED lines=14> */
.L_x_209:
[----:B------:R-:W-:Y:S05]  /*9b20*/  BSYNC.RECONVERGENT B4 ;  /* 0x0000000000047941 */ /* 0x000fea0003800200 */
.L_x_208:
[----:B------:R-:W-:-:S07]  /*9b30*/  FADD R13, R5, 4 ;  /* 0x40800000050d7421 */ /* 0x000fce0000000000 */
.L_x_201:
[----:B------:R-:W-:Y:S05]  /*9b40*/  BSYNC.RECONVERGENT B3 ;  /* 0x0000000000037941 */ /* 0x000fea0003800200 */
.L_x_200:
        /* <DEDUP_REMOVED lines=14> */
.L_x_211:
[----:B------:R-:W-:Y:S05]  /*9c30*/  BSYNC.RECONVERGENT B3 ;  /* 0x0000000000037941 */ /* 0x000fea0003800200 */
.L_x_210:
[----:B------:R-:W0:Y:S01]  /*9c40*/  F2F.F64.F32 R4, R13 ;  /* 0x0000000d00047310 */ /* 0x000e220000201800 */
[----:B------:R-:W-:Y:S01]  /*9c50*/  UMOV UR4, 0x55555555 ;  /* 0x5555555500047882 */ /* 0x000fe20000000000 */
[----:B------:R-:W-:Y:S02]  /*9c60*/  UMOV UR5, 0x3fc55555 ;  /* 0x3fc5555500057882 */ /* 0x000fe40000000000 */
[----:B0-----:R-:W-:Y:S01]  /*9c70*/  DMUL R6, R4, UR4 ;  /* 0x0000000404067c28 */ /* 0x001fe20008000000 */
[----:B------:R-:W-:-:S05]  /*9c80*/  MOV R4, R0 ;  /* 0x0000000000047202 */ /* 0x000fca0000000f00 */
[----:B------:R-:W0:Y:S02]  /*9c90*/  F2F.F32.F64 R11, R6 ;  /* 0x00000006000b7310 */ /* 0x000e240000301000 */
[----:B0-----:R-:W-:-:S13]  /*9ca0*/  FSETP.GEU.AND P0, PT, R11, RZ, PT ;  /* 0x000000ff0b00720b */ /* 0x001fda0003f0e000 */
[----:B------:R-:W-:-:S07]  /*9cb0*/  @!P0 FADD R11, R11, 1 ;  /* 0x3f8000000b0b8421 */ /* 0x000fce0000000000 */
.L_x_199:
[----:B------:R-:W-:Y:S05]  /*9cc0*/  BSYNC.RECONVERGENT B0 ;  /* 0x0000000000007941 */ /* 0x000fea0003800200 */
.L_x_198:
        /* <DEDUP_REMOVED lines=15> */
.L_x_212:
[----:B------:R-:W0:Y:S01]  /*9dc0*/  LDC R0, c[0x0][0x3b8] ;  /* 0x0000ee00ff007b82 */ /* 0x000e220000000800 */
[----:B------:R-:W-:Y:S01]  /*9dd0*/  BSSY.RECONVERGENT B0, `(.L_x_197) ;  /* 0x0000048000007945 */ /* 0x000fe20003800200 */
[-C--:B------:R-:W-:Y:S02]  /*9de0*/  MOV R19, R3.reuse ;  /* 0x0000000300137202 */ /* 0x080fe40000000f00 */
[-C--:B------:R-:W-:Y:S01]  /*9df0*/  MOV R2, R3.reuse ;  /* 0x0000000300027202 */ /* 0x080fe20000000f00 */
[----:B0-----:R-:W-:Y:S01]  /*9e00*/  FADD R7, R0, 1 ;  /* 0x3f80000000077421 */ /* 0x001fe20000000000 */
[----:B------:R-:W-:-:S03]  /*9e10*/  MOV R0, R3 ;  /* 0x0000000300007202 */ /* 0x000fc60000000f00 */
[----:B------:R-:W-:-:S05]  /*9e20*/  FMUL R4, R7, R4 ;  /* 0x0000000407047220 */ /* 0x000fca0000400000 */
        /* <DEDUP_REMOVED lines=22> */
[----:B------:R-:W-:Y:S02]  /*9f90*/  FADD R2, -R4, 1 ;  /* 0x3f80000004027421 */ /* 0x000fe40000000100 */
[----:B------:R-:W-:Y:S02]  /*9fa0*/  IADD3 R0, PT, PT, R6, -0x2, RZ ;  /* 0xfffffffe06007810 */ /* 0x000fe40007ffe0ff */
[----:B------:R-:W-:Y:S02]  /*9fb0*/  FMUL R2, R3, R2 ;  /* 0x0000000203027220 */ /* 0x000fe40000400000 */
[----:B------:R-:W-:Y:S01]  /*9fc0*/  ISETP.GE.U32.AND P0, PT, R0, 0x2, PT ;  /* 0x000000020000780c */ /* 0x000fe20003f06070 */
[C---:B------:R-:W-:Y:S01]  /*9fd0*/  FFMA R0, -R4.reuse, R5, 1 ;  /* 0x3f80000004007423 */ /* 0x040fe20000000105 */
[----:B------:R-:W-:-:S03]  /*9fe0*/  FFMA R4, -R4, R7, 1 ;  /* 0x3f80000004047423 */ /* 0x000fc60000000107 */
[C---:B------:R-:W-:Y:S01]  /*9ff0*/  FMUL R7, R3.reuse, R0 ;  /* 0x0000000003077220 */ /* 0x040fe20000400000 */
[----:B------:R-:W-:-:S07]  /*a000*/  FMUL R8, R3, R4 ;  /* 0x0000000403087220 */ /* 0x000fce0000400000 */
        /* <DEDUP_REMOVED lines=11> */
.L_x_214:
[----:B------:R-:W-:-:S07]  /*a0c0*/  MOV R0, R2 ;  /* 0x0000000200007202 */ /* 0x000fce0000000f00 */
.L_x_216:
        /* <DEDUP_REMOVED lines=11> */
.L_x_217:
[----:B------:R-:W-:-:S07]  /*a180*/  MOV R19, R3 ;  /* 0x0000000300137202 */ /* 0x000fce0000000f00 */
.L_x_218:
[----:B------:R-:W-:-:S04]  /*a190*/  MOV R5, 0xffffffff ;  /* 0xffffffff00057802 */ /* 0x000fc80000000f00 */
[----:B------:R-:W-:-:S04]  /*a1a0*/  VIADDMNMX.U32 R4, R6, R5, 0x2, PT ;  /* 0x0000000206047446 */ /* 0x000fc80003800005 */
[----:B------:R-:W-:-:S04]  /*a1b0*/  SHF.L.U32 R9, R4, 0x2, RZ ;  /* 0x0000000204097819 */ /* 0x000fc800000006ff */
[----:B------:R-:W0:Y:S02]  /*a1c0*/  LDC R4, c[0x2][R9+0x6c] ;  /* 0x00801b0009047b82 */ /* 0x000e240000000800 */
[----:B0-----:R-:W-:-:S04]  /*a1d0*/  SHF.R.S32.HI R5, RZ, 0x1f, R4 ;  /* 0x0000001fff057819 */ /* 0x001fc80000011404 */
.L_x_600:
[----:B------:R-:W-:Y:S05]  /*a1e0*/  BRX R4 -0xa1f0                                                              (*"BRANCH_TARGETS .L_x_213,.L_x_602,.L_x_603"*) ;  /* 0xffffff5c04847949 */ /* 0x000fea000383ffff */
.L_x_603:
[----:B------:R-:W-:Y:S02]  /*a1f0*/  ISETP.NE.AND P0, PT, R6, 0x4, PT ;  /* 0x000000040600780c */ /* 0x000fe40003f05270 */
[----:B------:R-:W-:-:S11]  /*a200*/  MOV R2, R7 ;  /* 0x0000000700027202 */ /* 0x000fd60000000f00 */
[----:B------:R-:W-:Y:S05]  /*a210*/  @P0 BRA `(.L_x_213) ;  /* 0x00000000000c0947 */ /* 0x000fea0003800000 */
.L_x_215:
[----:B------:R-:W-:Y:S01]  /*a220*/  MOV R2, R3 ;  /* 0x0000000300027202 */ /* 0x000fe20000000f00 */
[----:B------:R-:W-:Y:S06]  /*a230*/  BRA `(.L_x_213) ;  /* 0x0000000000047947 */ /* 0x000fec0003800000 */
.L_x_602:
[----:B------:R-:W-:-:S07]  /*a240*/  MOV R2, R8 ;  /* 0x0000000800027202 */ /* 0x000fce0000000f00 */
.L_x_213:
[----:B------:R-:W-:Y:S05]  /*a250*/  BSYNC.RECONVERGENT B0 ;  /* 0x0000000000007941 */ /* 0x000fea0003800200 */
.L_x_197:
        /* <DEDUP_REMOVED lines=10> */
[----:B---3--:R-:W-:Y:S02]  /*a300*/  FSETP.GE.AND P4, PT, R19, R6, P2 ;  /* 0x000000061300720b */ /* 0x008fe40001786000 */
[C---:B0-----:R-:W-:Y:S01]  /*a310*/  FSETP.GE.AND P3, PT, R0.reuse, R5, P0 ;  /* 0x000000050000720b */ /* 0x041fe20000766000 */
[----:B------:R-:W-:-:S12]  /*a320*/  @P0 FADD R3, R0, -R5 ;  /* 0x8000000500030221 */ /* 0x000fd80000000000 */
[----:B------:R-:W-:Y:S01]  /*a330*/  @P3 FFMA R0, R3, R4, R5 ;  /* 0x0000000403003223 */ /* 0x000fe20000000005 */
[----:B-1----:R-:W-:Y:S01]  /*a340*/  MOV R5, UR5 ;  /* 0x0000000500057c02 */ /* 0x002fe20008000f00 */
[--C-:B------:R-:W-:Y:S01]  /*a350*/  @P2 FADD R4, R19, -R6.reuse ;  /* 0x8000000613042221 */ /* 0x100fe20000000000 */
        /* <DEDUP_REMOVED lines=22> */
.L_x_222:
[----:B------:R-:W-:Y:S05]  /*a4c0*/  BSYNC.RECONVERGENT B3 ;  /* 0x0000000000037941 */ /* 0x000fea0003800200 */
.L_x_221:
[----:B------:R-:W0:Y:S01]  /*a4d0*/  LDCU UR5, c[0x0][0x3d8] ;  /* 0x00007b00ff0577ac */ /* 0x000e220008000800 */
[----:B------:R-:W-:Y:S01]  /*a4e0*/  FADD R0, -R3, 1 ;  /* 0x3f80000003007421 */ /* 0x000fe20000000100 */
[----:B------:R-:W1:Y:S01]  /*a4f0*/  LDCU UR4, c[0x0][0x3cc] ;  /* 0x00007980ff0477ac */ /* 0x000e620008000800 */
[----:B0-----:R-:W-:Y:S02]  /*a500*/  MOV R5, UR5 ;  /* 0x0000000500057c02 */ /* 0x001fe40008000f00 */
[----:B-1----:R-:W-:-:S04]  /*a510*/  FFMA R0, R0, UR4, R3 ;  /* 0x0000000400007c23 */ /* 0x002fc80008000003 */
[----:B------:R-:W-:-:S07]  /*a520*/  FMUL R0, R0, R5 ;  /* 0x0000000500007220 */ /* 0x000fce0000400000 */
.L_x_220:
[----:B------:R-:W-:Y:S05]  /*a530*/  BSYNC.RECONVERGENT B0 ;  /* 0x0000000000007941 */ /* 0x000fea0003800200 */
.L_x_219:
        /* <DEDUP_REMOVED lines=19> */
.L_x_226:
[----:B------:R-:W-:Y:S05]  /*a670*/  BSYNC.RECONVERGENT B3 ;  /* 0x0000000000037941 */ /* 0x000fea0003800200 */
.L_x_225:
[----:B------:R-:W0:Y:S01]  /*a680*/  LDCU UR4, c[0x0][0x3d8] ;  /* 0x00007b00ff0477ac */ /* 0x000e220008000800 */
[----:B------:R-:W-:-:S04]  /*a690*/  FADD R4, -R3, 1 ;  /* 0x3f80000003047421 */ /* 0x000fc80000000100 */
[----:B------:R-:W-:Y:S01]  /*a6a0*/  FFMA R4, R4, R14, R3 ;  /* 0x0000000e04047223 */ /* 0x000fe20000000003 */
[----:B0-----:R-:W-:-:S05]  /*a6b0*/  MOV R5, UR4 ;  /* 0x0000000400057c02 */ /* 0x001fca0008000f00 */
[----:B------:R-:W-:-:S07]  /*a6c0*/  FMUL R19, R4, R5 ;  /* 0x0000000504137220 */ /* 0x000fce0000400000 */
.L_x_224:
[----:B------:R-:W-:Y:S05]  /*a6d0*/  BSYNC.RECONVERGENT B0 ;  /* 0x0000000000007941 */ /* 0x000fea0003800200 */
.L_x_223:
        /* <DEDUP_REMOVED lines=19> */
.L_x_230:
[----:B------:R-:W-:Y:S05]  /*a810*/  BSYNC.RECONVERGENT B3 ;  /* 0x0000000000037941 */ /* 0x000fea0003800200 */
.L_x_229:
[----:B------:R-:W0:Y:S01]  /*a820*/  LDCU UR4, c[0x0][0x3d8] ;  /* 0x00007b00ff0477ac */ /* 0x000e220008000800 */
[----:B------:R-:W-:-:S04]  /*a830*/  FADD R2, -R3, 1 ;  /* 0x3f80000003027421 */ /* 0x000fc80000000100 */
[----:B------:R-:W-:-:S04]  /*a840*/  FFMA R2, R2, R16, R3 ;  /* 0x0000001002027223 */ /* 0x000fc80000000003 */
[----:B0-----:R-:W-:-:S07]  /*a850*/  FMUL R2, R2, UR4 ;  /* 0x0000000402027c20 */ /* 0x001fce0008400000 */
.L_x_228:
[----:B------:R-:W-:Y:S05]  /*a860*/  BSYNC.RECONVERGENT B0 ;  /* 0x0000000000007941 */ /* 0x000fea0003800200 */
.L_x_227:
[----:B------:R-:W0:Y:S01]  /*a870*/  LDCU UR4, c[0x0][0x3dc] ;  /* 0x00007b80ff0477ac */ /* 0x000e220008000800 */
[----:B------:R-:W-:Y:S02]  /*a880*/  FSETP.NEU.AND P0, PT, R29, RZ, PT ;  /* 0x000000ff1d00720b */ /* 0x000fe40003f0d000 */
[----:B------:R-:W-:Y:S01]  /*a890*/  FSETP.NEU.AND P1, PT, R28, RZ, PT ;  /* 0x000000ff1c00720b */ /* 0x000fe20003f2d000 */
[----:B------:R-:W1:Y:S10]  /*a8a0*/  LDCU UR5, c[0x0][0x3e8] ;  /* 0x00007d00ff0577ac */ /* 0x000e740008000800 */
[----:B------:R-:W-:-:S02]  /*a8b0*/  @P0 FADD R19, R19, R29 ;  /* 0x0000001d13130221 */ /* 0x000fc40000000000 */
[----:B------:R-:W-:Y:S01]  /*a8c0*/  @P1 FADD R2, R2, R28 ;  /* 0x0000001c02021221 */ /* 0x000fe20000000000 */
[----:B0-----:R-:W-:Y:S02]  /*a8d0*/  FSETP.NEU.AND P2, PT, RZ, UR4, PT ;  /* 0x00000004ff007c0b */ /* 0x001fe4000bf4d000 */
[----:B-1----:R-:W-:-:S11]  /*a8e0*/  FSETP.NEU.AND P0, PT, RZ, UR5, PT ;  /* 0x00000005ff007c0b */ /* 0x002fd6000bf0d000 */
[----:B------:R-:W-:Y:S02]  /*a8f0*/  @P2 FADD R0, R0, UR4 ;  /* 0x0000000400002e21 */ /* 0x000fe40008000000 */
        /* <DEDUP_REMOVED lines=25> */
.L_x_235:
[----:B------:R-:W-:Y:S05]  /*aa90*/  BSYNC.RECONVERGENT B0 ;  /* 0x0000000000007941 */ /* 0x000fea0003800200 */
.L_x_234:
        /* <DEDUP_REMOVED lines=10> */
.L_x_236:
[----:B------:R-:W0:Y:S02]  /*ab40*/  MUFU.RCP R8, R5 ;  /* 0x0000000500087308 */ /* 0x000e240000001000 */
[----:B0-----:R-:W-:-:S04]  /*ab50*/  FFMA R6, R8, R5, -1 ;  /* 0xbf80000008067423 */ /* 0x001fc80000000005 */
[----:B------:R-:W-:-:S04]  /*ab60*/  FADD.FTZ R7, -R6, -RZ ;  /* 0x800000ff06077221 */ /* 0x000fc80000010100 */
[----:B------:R-:W-:-:S07]  /*ab70*/  FFMA R8, R8, R7, R8 ;  /* 0x0000000708087223 */ /* 0x000fce0000000008 */
.L_x_237:
        /* <DEDUP_REMOVED lines=11> */
[----:B------:R-:W-:Y:S02]  /*ac30*/  HFMA2 R5, -RZ, RZ, 0.771484375, 0.21533203125 ;  /* 0x3a2c32e4ff057431 */ /* 0x000fe400000001ff */
[----:B------:R-:W-:Y:S01]  /*ac40*/  FFMA R7, R7, 1.1920928955078125e-07, R6 ;  /* 0x3400000007077823 */ /* 0x000fe20000000006 */
[----:B------:R-:W-:Y:S01]  /*ac50*/  FADD R12, R9, R9 ;  /* 0x00000009090c7221 */ /* 0x000fe20000000000 */
[----:B------:R-:W0:Y:S03]  /*ac60*/  MUFU.RCP R11, R11 ;  /* 0x0000000b000b7308 */ /* 0x000e260000001000 */
        /* <DEDUP_REMOVED lines=25> */
[----:B------:R-:W-:Y:S02]  /*ae00*/  FSETP.GT.AND P1, PT, |R7|, 152, PT ;  /* 0x431800000700780b */ /* 0x000fe40003f24200 */
        /* <DEDUP_REMOVED lines=10> */
[----:B------:R-:W-:Y:S01]  /*aeb0*/  FFMA R12, R13, R6, 0.0013391353422775864601 ;  /* 0x3aaf85ed0d0c7423 */ /* 0x000fe20000000006 */
[----:B-1----:R-:W-:Y:S02]  /*aec0*/  LEA R11, R11, -R10, 0x17 ;  /* 0x8000000a0b0b7211 */ /* 0x002fe400078eb8ff */
[----:B------:R-:W-:Y:S01]  /*aed0*/  FSETP.EQ.OR P0, PT, R8, RZ, !P0 ;  /* 0x000000ff0800720b */ /* 0x000fe20004702400 */
[----:B------:R-:W-:-:S04]  /*aee0*/  FFMA R12, R13, R12, 0.0096188392490148544312 ;  /* 0x3c1d98560d0c7423 */ /* 0x000fc8000000000c */
[----:B------:R-:W-:Y:S01]  /*aef0*/  FFMA R12, R13, R12, 0.055503588169813156128 ;  /* 0x3d6357bb0d0c7423 */ /* 0x000fe2000000000c */
[----:B0-----:R-:W-:-:S03]  /*af00*/  FADD R7, R9, R9 ;  /* 0x0000000909077221 */ /* 0x001fc60000000000 */
[----:B------:R-:W-:-:S04]  /*af10*/  FFMA R12, R13, R12, 0.24022644758224487305 ;  /* 0x3e75fdec0d0c7423 */ /* 0x000fc8000000000c */
[----:B------:R-:W-:-:S04]  /*af20*/  FFMA R12, R13, R12, 0.69314718246459960938 ;  /* 0x3f3172180d0c7423 */ /* 0x000fc8000000000c */
[----:B------:R-:W-:Y:S01]  /*af30*/  FFMA R12, R13, R12, 1 ;  /* 0x3f8000000d0c7423 */ /* 0x000fe2000000000c */
[----:B------:R-:W-:-:S05]  /*af40*/  IADD3 R13, PT, PT, R10, 0x7f000000, RZ ;  /* 0x7f0000000a0d7810 */ /* 0x000fca0007ffe0ff */
        /* <DEDUP_REMOVED lines=28> */
.L_x_239:
[----:B------:R-:W-:Y:S05]  /*b110*/  BSYNC.RECONVERGENT B0 ;  /* 0x0000000000007941 */ /* 0x000fea0003800200 */
.L_x_238:
[----:B------:R-:W-:Y:S01]  /*b120*/  FADD R7, -R4, 1 ;  /* 0x3f80000004077421 */ /* 0x000fe20000000100 */
        /* <DEDUP_REMOVED lines=24> */
[----:B------:R-:W0:Y:S02]  /*b2b0*/  LDC R10, c[0x0][0x3e8] ;  /* 0x0000fa00ff0a7b82 */ /* 0x000e240000000800 */
[----:B------:R-:W-:Y:S01]  /*b2c0*/  FMUL R13, R12, R13 ;  /* 0x0000000d0c0d7220 */ /* 0x000fe20000400000 */
[----:B------:R-:W-:Y:S01]  /*b2d0*/  FFMA R12, R8, 1.4426950216293334961, R11 ;  /* 0x3fb8aa3b080c7823 */ /* 0x000fe2000000000b */
        /* <DEDUP_REMOVED lines=22> */
[----:B-1----:R-:W-:Y:S01]  /*b440*/  LEA R11, R11, -R12, 0x17 ;  /* 0x8000000c0b0b7211 */ /* 0x002fe200078eb8ff */
[----:B------:R-:W-:Y:S02]  /*b450*/  HFMA2 R5, -RZ, RZ, 1.875, 0 ;  /* 0x3f800000ff057431 */ /* 0x000fe400000001ff */
[----:B------:R-:W-:-:S04]  /*b460*/  FFMA R6, R9, R6, 0.0096188392490148544312 ;  /* 0x3c1d985609067423 */ /* 0x000fc80000000006 */
[C---:B------:R-:W-:Y:S02]  /*b470*/  FFMA R8, R9.reuse, R6, 0.055503588169813156128 ;  /* 0x3d6357bb09087423 */ /* 0x040fe40000000006 */
[----:B------:R-:W0:Y:S02]  /*b480*/  LDC R6, c[0x0][0x3f4] ;  /* 0x0000fd00ff067b82 */ /* 0x000e240000000800 */
[----:B------:R-:W-:-:S04]  /*b490*/  FFMA R8, R9, R8, 0.24022644758224487305 ;  /* 0x3e75fdec09087423 */ /* 0x000fc80000000008 */
[----:B------:R-:W-:-:S04]  /*b4a0*/  FFMA R8, R9, R8, 0.69314718246459960938 ;  /* 0x3f31721809087423 */ /* 0x000fc80000000008 */
[----:B------:R-:W-:Y:S01]  /*b4b0*/  FFMA R8, R9, R8, 1 ;  /* 0x3f80000009087423 */ /* 0x000fe20000000008 */
[----:B------:R-:W-:-:S05]  /*b4c0*/  IADD3 R9, PT, PT, R12, 0x7f000000, RZ ;  /* 0x7f0000000c097810 */ /* 0x000fca0007ffe0ff */
[----:B------:R-:W-:-:S04]  /*b4d0*/  FMUL R8, R8, R9 ;  /* 0x0000000908087220 */ /* 0x000fc80000400000 */
[----:B------:R-:W-:Y:S01]  /*b4e0*/  FMUL R11, R8, R11 ;  /* 0x0000000b080b7220 */ /* 0x000fe20000400000 */
[----:B------:R-:W-:Y:S01]  /*b4f0*/  @P0 FSEL R11, RZ, +INF , !P1 ;  /* 0x7f800000ff0b0808 */ /* 0x000fe20004800000 */
[----:B0-----:R-:W-:Y:S01]  /*b500*/  FFMA R0, R3, R0, R6 ;  /* 0x0000000003007223 */ /* 0x001fe20000000006 */
        /* <DEDUP_REMOVED lines=24> */
[-C--:B------:R-:W-:Y:S02]  /*b690*/  @!P0 FSEL R4, R11, -R11.reuse, P1 ;  /* 0x8000000b0b048208 */ /* 0x080fe40000800000 */
[----:B0-----:R-:W-:Y:S02]  /*b6a0*/  @!P0 FSETP.NEU.AND P2, PT, R5, R10, PT ;  /* 0x0000000a0500820b */ /* 0x001fe40003f4d000 */
[----:B------:R-:W-:Y:S02]  /*b6b0*/  MOV R5, R11 ;  /* 0x0000000b00057202 */ /* 0x000fe40000000f00 */
[----:B------:R-:W-:-:S09]  /*b6c0*/  @!P0 FSEL R5, R4, +QNAN , !P2 ;  /* 0x7fffffff04058808 */ /* 0x000fd20005000000 */
.L_x_241:
[----:B------:R-:W-:Y:S05]  /*b6d0*/  BSYNC.RECONVERGENT B0 ;  /* 0x0000000000007941 */ /* 0x000fea0003800200 */
.L_x_240:
[----:B------:R-:W-:-:S04]  /*b6e0*/  FADD R5, -R5, 1 ;  /* 0x3f80000005057421 */ /* 0x000fc80000000100 */
[----:B------:R-:W-:-:S07]  /*b6f0*/  FFMA R3, R3, R5, R6 ;  /* 0x0000000503037223 */ /* 0x000fce0000000006 */
.L_x_233:
[----:B------:R-:W-:Y:S05]  /*b700*/  BSYNC.RECONVERGENT B3 ;  /* 0x0000000000037941 */ /* 0x000fea0003800200 */
.L_x_232:
[----:B------:R-:W0:Y:S02]  /*b710*/  LDC R4, c[0x0][0x3a0] ;  /* 0x0000e800ff047b82 */ /* 0x000e240000000800 */
[----:B0-----:R-:W-:-:S04]  /*b720*/  ISETP.NE.AND P0, PT, R4, 0x1, PT ;  /* 0x000000010400780c */ /* 0x001fc80003f05270 */
[----:B------:R-:W-:-:S09]  /*b730*/  FSEL R0, R3, R0, !P0 ;  /* 0x0000000003007208 */ /* 0x000fd20004000000 */
.L_x_231:
        /* <DEDUP_REMOVED lines=11> */
[----:B------:R-:W-:Y:S02]  /*b7f0*/  BSSY.RECONVERGENT B0, `(.L_x_245) ;  /* 0x000000f000007945 */ /* 0x000fe40003800200 */
[----:B------:R-:W0:Y:S08]  /*b800*/  MUFU.RCP R4, R3 ;  /* 0x0000000300047308 */ /* 0x000e300000001000 */
[----:B------:R-:W1:Y:S01]  /*b810*/  FCHK P0, R8, R3 ;  /* 0x0000000308007302 */ /* 0x000e620000000000 */
[----:B0-----:R-:W-:-:S04]  /*b820*/  FFMA R11, -R3, R4, 1 ;  /* 0x3f800000030b7423 */ /* 0x001fc80000000104 */
[----:B------:R-:W-:Y:S01]  /*b830*/  FFMA R11, R4, R11, R4 ;  /* 0x0000000b040b7223 */ /* 0x000fe20000000004 */
[----:B------:R-:W-:-:S03]  /*b840*/  HFMA2 R4, -RZ, RZ, 1.875, 0 ;  /* 0x3f800000ff047431 */ /* 0x000fc600000001ff */
        /* <DEDUP_REMOVED lines=9> */
.L_x_246:
[----:B------:R-:W-:Y:S05]  /*b8e0*/  BSYNC.RECONVERGENT B0 ;  /* 0x0000000000007941 */ /* 0x000fea0003800200 */
.L_x_245:
        /* <DEDUP_REMOVED lines=8> */
.L_x_247:
[----:B------:R-:W0:Y:S02]  /*b970*/  MUFU.RCP R5, R18 ;  /* 0x0000001200057308 */ /* 0x000e240000001000 */
[----:B0-----:R-:W-:-:S04]  /*b980*/  FFMA R6, R5, R18, -1 ;  /* 0xbf80000005067423 */ /* 0x001fc80000000012 */
[----:B------:R-:W-:-:S04]  /*b990*/  FADD.FTZ R6, -R6, -RZ ;  /* 0x800000ff06067221 */ /* 0x000fc80000010100 */
[----:B------:R-:W-:-:S07]  /*b9a0*/  FFMA R8, R5, R6, R5 ;  /* 0x0000000605087223 */ /* 0x000fce0000000005 */
.L_x_248:
        /* <DEDUP_REMOVED lines=43> */
[----:B------:R-:W-:Y:S01]  /*bc60*/  F2I.NTZ R14, R7 ;  /* 0x00000007000e7305 */ /* 0x000fe20000203100 */
[C---:B------:R-:W-:Y:S01]  /*bc70*/  FSETP.GEU.AND P2, PT, R7.reuse, RZ, PT ;  /* 0x000000ff0700720b */ /* 0x040fe20003f4e000 */
[----:B0-----:R-:W-:Y:S01]  /*bc80*/  FADD R12, R7, -R10 ;  /* 0x8000000a070c7221 */ /* 0x001fe20000000000 */
[----:B------:R-:W-:-:S05]  /*bc90*/  FSETP.GT.AND P0, PT, R10, RZ, PT ;  /* 0x000000ff0a00720b */ /* 0x000fca0003f04000 */
[----:B------:R-:W0:Y:S01]  /*bca0*/  FRND.TRUNC R9, R9 ;  /* 0x0000000900097307 */ /* 0x000e22000020d000 */
[----:B------:R-:W-:Y:S01]  /*bcb0*/  FADD R13, R13, R12 ;  /* 0x0000000c0d0d7221 */ /* 0x000fe20000000000 */
[----:B------:R-:W-:Y:S02]  /*bcc0*/  SEL R15, RZ, 0x83000000, P0 ;  /* 0x83000000ff0f7807 */ /* 0x000fe40000000000 */
[----:B------:R-:W-:Y:S01]  /*bcd0*/  FSETP.NEU.AND P0, PT, R11, 1, PT ;  /* 0x3f8000000b00780b */ /* 0x000fe20003f0d000 */
[----:B------:R-:W-:-:S03]  /*bce0*/  FFMA R12, R13, R6, 0.0013391353422775864601 ;  /* 0x3aaf85ed0d0c7423 */ /* 0x000fc60000000006 */
[----:B------:R-:W-:Y:S01]  /*bcf0*/  FSETP.EQ.OR P0, PT, R8, RZ, !P0 ;  /* 0x000000ff0800720b */ /* 0x000fe20004702400 */
[----:B------:R-:W-:-:S04]  /*bd00*/  FFMA R12, R13, R12, 0.0096188392490148544312 ;  /* 0x3c1d98560d0c7423 */ /* 0x000fc8000000000c */
[----:B------:R-:W-:Y:S01]  /*bd10*/  FFMA R12, R13, R12, 0.055503588169813156128 ;  /* 0x3d6357bb0d0c7423 */ /* 0x000fe2000000000c */
[----:B0-----:R-:W-:-:S03]  /*bd20*/  FADD R7, R9, R9 ;  /* 0x0000000909077221 */ /* 0x001fc60000000000 */
[----:B------:R-:W-:-:S04]  /*bd30*/  FFMA R12, R13, R12, 0.24022644758224487305 ;  /* 0x3e75fdec0d0c7423 */ /* 0x000fc8000000000c */
[----:B------:R-:W-:-:S04]  /*bd40*/  FFMA R12, R13, R12, 0.69314718246459960938 ;  /* 0x3f3172180d0c7423 */ /* 0x000fc8000000000c */
[----:B------:R-:W-:Y:S01]  /*bd50*/  FFMA R12, R13, R12, 1 ;  /* 0x3f8000000d0c7423 */ /* 0x000fe2000000000c */
[----:B------:R-:W-:Y:S02]  /*bd60*/  IADD3 R13, PT, PT, R15, 0x7f000000, RZ ;  /* 0x7f0000000f0d7810 */ /* 0x000fe40007ffe0ff */
[----:B------:R-:W-:-:S03]  /*bd70*/  LEA R15, R14, -R15, 0x17 ;  /* 0x8000000f0e0f7211 */ /* 0x000fc600078eb8ff */
        /* <DEDUP_REMOVED lines=28> */
.L_x_250:
[----:B------:R-:W-:Y:S05]  /*bf40*/  BSYNC.RECONVERGENT B0 ;  /* 0x0000000000007941 */ /* 0x000fea0003800200 */
.L_x_249:
        /* <DEDUP_REMOVED lines=48> */
[----:B------:R-:W-:-:S04]  /*c250*/  FFMA R6, R9, R6, 0.0013391353422775864601 ;  /* 0x3aaf85ed09067423 */ /* 0x000fc80000000006 */
[----:B------:R-:W-:-:S04]  /*c260*/  FFMA R6, R9, R6, 0.0096188392490148544312 ;  /* 0x3c1d985609067423 */ /* 0x000fc80000000006 */
[C---:B------:R-:W-:Y:S02]  /*c270*/  FFMA R8, R9.reuse, R6, 0.055503588169813156128 ;  /* 0x3d6357bb09087423 */ /* 0x040fe40000000006 */
[----:B------:R-:W0:Y:S02]  /*c280*/  LDC R6, c[0x0][0x3f4] ;  /* 0x0000fd00ff067b82 */ /* 0x000e240000000800 */
[----:B------:R-:W-:Y:S01]  /*c290*/  FFMA R10, R9, R8, 0.24022644758224487305 ;  /* 0x3e75fdec090a7423 */ /* 0x000fe20000000008 */
[----:B------:R-:W-:-:S03]  /*c2a0*/  FMUL R8, R18, 0.5 ;  /* 0x3f00000012087820 */ /* 0x000fc60000400000 */
[----:B------:R-:W-:-:S03]  /*c2b0*/  FFMA R10, R9, R10, 0.69314718246459960938 ;  /* 0x3f317218090a7423 */ /* 0x000fc6000000000a */
[----:B------:R-:W2:Y:S01]  /*c2c0*/  FRND.TRUNC R8, R8 ;  /* 0x0000000800087307 */ /* 0x000ea2000020d000 */
[----:B------:R-:W-:Y:S01]  /*c2d0*/  FFMA R10, R9, R10, 1 ;  /* 0x3f800000090a7423 */ /* 0x000fe2000000000a */
[----:B------:R-:W-:Y:S02]  /*c2e0*/  IADD3 R9, PT, PT, R12, 0x7f000000, RZ ;  /* 0x7f0000000c097810 */ /* 0x000fe40007ffe0ff */
[----:B-1----:R-:W-:-:S03]  /*c2f0*/  LEA R12, R13, -R12, 0x17 ;  /* 0x8000000c0d0c7211 */ /* 0x002fc600078eb8ff */
[----:B------:R-:W-:-:S04]  /*c300*/  FMUL R9, R10, R9 ;  /* 0x000000090a097220 */ /* 0x000fc80000400000 */
[----:B------:R-:W-:Y:S01]  /*c310*/  FMUL R12, R9, R12 ;  /* 0x0000000c090c7220 */ /* 0x000fe20000400000 */
[----:B------:R-:W-:Y:S01]  /*c320*/  HFMA2 R9, -RZ, RZ, 1.875, 0 ;  /* 0x3f800000ff097431 */ /* 0x000fe200000001ff */
[----:B------:R-:W-:Y:S01]  /*c330*/  @P0 FSEL R12, RZ, +INF , !P1 ;  /* 0x7f800000ff0c0808 */ /* 0x000fe20004800000 */
[----:B0-----:R-:W-:Y:S01]  /*c340*/  FFMA R19, R3, R4, R6 ;  /* 0x0000000403137223 */ /* 0x001fe20000000006 */
[----:B--2---:R-:W-:Y:S01]  /*c350*/  FADD R5, R8, R8 ;  /* 0x0000000808057221 */ /* 0x004fe20000000000 */
        /* <DEDUP_REMOVED lines=25> */
.L_x_252:
[----:B------:R-:W-:Y:S05]  /*c4f0*/  BSYNC.RECONVERGENT B0 ;  /* 0x0000000000007941 */ /* 0x000fea0003800200 */
.L_x_251:
[----:B------:R-:W-:-:S04]  /*c500*/  FADD R9, -R9, 1 ;  /* 0x3f80000009097421 */ /* 0x000fc80000000100 */
[----:B------:R-:W-:-:S07]  /*c510*/  FFMA R6, R3, R9, R6 ;  /* 0x0000000903067223 */ /* 0x000fce0000000006 */
.L_x_244:
[----:B------:R-:W-:Y:S05]  /*c520*/  BSYNC.RECONVERGENT B3 ;  /* 0x0000000000037941 */ /* 0x000fea0003800200 */
.L_x_243:
[----:B------:R-:W0:Y:S02]  /*c530*/  LDC R3, c[0x0][0x3a0] ;  /* 0x0000e800ff037b82 */ /* 0x000e240000000800 */
[----:B0-----:R-:W-:-:S04]  /*c540*/  ISETP.NE.AND P0, PT, R3, 0x1, PT ;  /* 0x000000010300780c */ /* 0x001fc80003f05270 */
[----:B------:R-:W-:-:S09]  /*c550*/  FSEL R19, R6, R19, !P0 ;  /* 0x0000001306137208 */ /* 0x000fd20004000000 */
.L_x_242:
        /* <DEDUP_REMOVED lines=26> */
.L_x_257:
[----:B------:R-:W-:Y:S05]  /*c700*/  BSYNC.RECONVERGENT B0 ;  /* 0x0000000000007941 */ /* 0x000fea0003800200 */
.L_x_256:
        /* <DEDUP_REMOVED lines=8> */
.L_x_258:
[----:B------:R-:W0:Y:S02]  /*c790*/  MUFU.RCP R5, R20 ;  /* 0x0000001400057308 */ /* 0x000e240000001000 */
[----:B0-----:R-:W-:-:S04]  /*c7a0*/  FFMA R6, R5, R20, -1 ;  /* 0xbf80000005067423 */ /* 0x001fc80000000014 */
[----:B------:R-:W-:-:S04]  /*c7b0*/  FADD.FTZ R6, -R6, -RZ ;  /* 0x800000ff06067221 */ /* 0x000fc80000010100 */
[----:B------:R-:W-:-:S07]  /*c7c0*/  FFMA R8, R5, R6, R5 ;  /* 0x0000000605087223 */ /* 0x000fce0000000005 */
.L_x_259:
        /* <DEDUP_REMOVED lines=89> */
.L_x_261:
[----:B------:R-:W-:Y:S05]  /*cd60*/  BSYNC.RECONVERGENT B0 ;  /* 0x0000000000007941 */ /* 0x000fea0003800200 */
.L_x_260:
        /* <DEDUP_REMOVED lines=29> */
[----:B------:R-:W-:Y:S02]  /*cf40*/  FMUL R5, R14, R5 ;  /* 0x000000050e057220 */ /* 0x000fe40000400000 */
[----:B------:R-:W0:Y:S01]  /*cf50*/  LDC R14, c[0x0][0x3f4] ;  /* 0x0000fd00ff0e7b82 */ /* 0x000e220000000800 */
[----:B------:R-:W-:Y:S01]  /*cf60*/  FFMA R9, R12, 1.9251366722983220825e-08, R9 ;  /* 0x32a55e340c097823 */ /* 0x000fe20000000009 */
[----:B------:R-:W-:-:S04]  /*cf70*/  FMUL R11, R5, 3 ;  /* 0x40400000050b7820 */ /* 0x000fc80000400000 */
[----:B------:R-:W-:-:S04]  /*cf80*/  FFMA R10, R10, R11, R9 ;  /* 0x0000000b0a0a7223 */ /* 0x000fc80000000009 */
[----:B------:R-:W-:-:S04]  /*cf90*/  FFMA R9, R12, R5, R10 ;  /* 0x000000050c097223 */ /* 0x000fc8000000000a */
[----:B------:R-:W-:-:S04]  /*cfa0*/  FADD R10, R8, R9 ;  /* 0x00000009080a7221 */ /* 0x000fc80000000000 */
[----:B------:R-:W-:Y:S01]  /*cfb0*/  FMUL R5, R10, R20 ;  /* 0x000000140a057220 */ /* 0x000fe20000400000 */
[----:B------:R-:W-:-:S03]  /*cfc0*/  FADD R8, -R8, R10 ;  /* 0x0000000a08087221 */ /* 0x000fc60000000100 */
[----:B------:R-:W1:Y:S01]  /*cfd0*/  FRND R12, R5 ;  /* 0x00000005000c7307 */ /* 0x000e620000201000 */
[----:B------:R-:W-:Y:S01]  /*cfe0*/  FADD R9, R9, -R8 ;  /* 0x8000000809097221 */ /* 0x000fe20000000000 */
[----:B------:R-:W-:Y:S01]  /*cff0*/  FFMA R10, R10, R20, -R5 ;  /* 0x000000140a0a7223 */ /* 0x000fe20000000805 */
[----:B------:R-:W-:Y:S01]  /*d000*/  FSETP.GEU.AND P1, PT, R5, RZ, PT ;  /* 0x000000ff0500720b */ /* 0x000fe20003f2e000 */
[----:B0-----:R-:W-:Y:S02]  /*d010*/  FFMA R2, R3, R2, R14 ;  /* 0x0000000203027223 */ /* 0x001fe4000000000e */
[----:B------:R-:W-:Y:S02]  /*d020*/  FFMA R9, R9, R20, R10 ;  /* 0x0000001409097223 */ /* 0x000fe4000000000a */
[----:B------:R-:W0:Y:S01]  /*d030*/  F2I.NTZ R10, R5 ;  /* 0x00000005000a7305 */ /* 0x000e220000203100 */
[----:B-1----:R-:W-:Y:S01]  /*d040*/  FADD R8, R5, -R12 ;  /* 0x8000000c05087221 */ /* 0x002fe20000000000 */
[----:B------:R-:W-:-:S03]  /*d050*/  FSETP.GT.AND P0, PT, R12, RZ, PT ;  /* 0x000000ff0c00720b */ /* 0x000fc60003f04000 */
[----:B------:R-:W-:Y:S01]  /*d060*/  FADD R9, R9, R8 ;  /* 0x0000000809097221 */ /* 0x000fe20000000000 */
[----:B------:R-:W-:Y:S02]  /*d070*/  SEL R11, RZ, 0x83000000, P0 ;  /* 0x83000000ff0b7807 */ /* 0x000fe40000000000 */
[----:B------:R-:W-:Y:S01]  /*d080*/  FSETP.GT.AND P0, PT, |R5|, 152, PT ;  /* 0x431800000500780b */ /* 0x000fe20003f04200 */
[----:B------:R-:W-:-:S04]  /*d090*/  FFMA R6, R9, R6, 0.0013391353422775864601 ;  /* 0x3aaf85ed09067423 */ /* 0x000fc80000000006 */
        /* <DEDUP_REMOVED lines=8> */
[----:B0-----:R-:W-:-:S03]  /*d120*/  LEA R11, R10, -R11, 0x17 ;  /* 0x8000000b0a0b7211 */ /* 0x001fc600078eb8ff */
[----:B------:R-:W-:-:S04]  /*d130*/  FMUL R8, R8, R9 ;  /* 0x0000000908087220 */ /* 0x000fc80000400000 */
[----:B------:R-:W-:Y:S01]  /*d140*/  FMUL R11, R8, R11 ;  /* 0x0000000b080b7220 */ /* 0x000fe20000400000 */
[----:B------:R-:W-:Y:S01]  /*d150*/  HFMA2 R8, -RZ, RZ, 1.875, 0 ;  /* 0x3f800000ff087431 */ /* 0x000fe200000001ff */
        /* <DEDUP_REMOVED lines=27> */
.L_x_263:
[----:B------:R-:W-:Y:S05]  /*d310*/  BSYNC.RECONVERGENT B0 ;  /* 0x0000000000007941 */ /* 0x000fea0003800200 */
.L_x_262:
[----:B------:R-:W-:-:S04]  /*d320*/  FADD R8, -R8, 1 ;  /* 0x3f80000008087421 */ /* 0x000fc80000000100 */
[----:B------:R-:W-:-:S07]  /*d330*/  FFMA R3, R3, R8, R14 ;  /* 0x0000000803037223 */ /* 0x000fce000000000e */
.L_x_255:
[----:B------:R-:W-:Y:S05]  /*d340*/  BSYNC.RECONVERGENT B3 ;  /* 0x0000000000037941 */ /* 0x000fea0003800200 */
.L_x_254:
[----:B------:R-:W0:Y:S02]  /*d350*/  LDC R4, c[0x0][0x3a0] ;  /* 0x0000e800ff047b82 */ /* 0x000e240000000800 */
[----:B0-----:R-:W-:-:S04]  /*d360*/  ISETP.NE.AND P0, PT, R4, 0x1, PT ;  /* 0x000000010400780c */ /* 0x001fc80003f05270 */
[----:B------:R-:W-:-:S09]  /*d370*/  FSEL R2, R3, R2, !P0 ;  /* 0x0000000203027208 */ /* 0x000fd20004000000 */
.L_x_253:
[----:B------:R-:W0:Y:S01]  /*d380*/  MUFU.RCP R3, R26 ;  /* 0x0000001a00037308 */ /* 0x000e220000001000 */
[----:B------:R-:W-:Y:S01]  /*d390*/  I2FP.F32.U32 R32, R32 ;  /* 0x0000002000207245 */ /* 0x000fe20000201000 */
[----:B------:R-:W-:Y:S04]  /*d3a0*/  BSSY.RECONVERGENT B0, `(.L_x_264) ;  /* 0x000000d000007945 */ /* 0x000fe80003800200 */
[----:B------:R-:W-:-:S04]  /*d3b0*/  FFMA R5, R27, -5, R32 ;  /* 0xc0a000001b057823 */ /* 0x000fc80000000020 */
        /* <DEDUP_REMOVED lines=11> */
.L_x_265:
[----:B------:R-:W-:Y:S05]  /*d470*/  BSYNC.RECONVERGENT B0 ;  /* 0x0000000000007941 */ /* 0x000fea0003800200 */
.L_x_264:
[----:B------:R-:W-:Y:S01]  /*d480*/  FSETP.GE.AND P0, PT, R0, R13, PT ;  /* 0x0000000d0000720b */ /* 0x000fe20003f06000 */
[----:B------:R-:W-:Y:S01]  /*d490*/  BSSY.RECONVERGENT B0, `(.L_x_266) ;  /* 0x0000013000007945 */ /* 0x000fe20003800200 */
[----:B------:R-:W-:-:S11]  /*d4a0*/  HFMA2 R3, -RZ, RZ, 0, 0 ;  /* 0x00000000ff037431 */ /* 0x000fd600000001ff */
[----:B------:R-:W-:Y:S05]  /*d4b0*/  @!P0 BRA `(.L_x_267) ;  /* 0x0000000000408947 */ /* 0x000fea0003800000 */
[----:B------:R-:W0:Y:S01]  /*d4c0*/  MUFU.RCP R3, R26 ;  /* 0x0000001a00037308 */ /* 0x000e220000001000 */
[----:B------:R-:W-:Y:S01]  /*d4d0*/  FFMA R7, R27, 5, R32 ;  /* 0x40a000001b077823 */ /* 0x000fe20000000020 */
[----:B------:R-:W-:Y:S06]  /*d4e0*/  BSSY.RECONVERGENT B3, `(.L_x_268) ;  /* 0x000000c000037945 */ /* 0x000fec0003800200 */
        /* <DEDUP_REMOVED lines=11> */
.L_x_269:
[----:B------:R-:W-:Y:S05]  /*d5a0*/  BSYNC.RECONVERGENT B3 ;  /* 0x0000000000037941 */ /* 0x000fea0003800200 */
.L_x_268:
[----:B------:R-:W-:-:S07]  /*d5b0*/  FSET.BF.LE.AND R3, R0, R5, PT ;  /* 0x000000050003720a */ /* 0x000fce0003803000 */
.L_x_267:
[----:B------:R-:W-:Y:S05]  /*d5c0*/  BSYNC.RECONVERGENT B0 ;  /* 0x0000000000007941 */ /* 0x000fea0003800200 */
.L_x_266:
        /* <DEDUP_REMOVED lines=18> */
.L_x_273:
[----:B------:R-:W-:Y:S05]  /*d6f0*/  BSYNC.RECONVERGENT B3 ;  /* 0x0000000000037941 */ /* 0x000fea0003800200 */
.L_x_272:
[----:B------:R-:W-:-:S07]  /*d700*/  FSET.BF.LE.AND R11, R19, R5, PT ;  /* 0x00000005130b720a */ /* 0x000fce0003803000 */
.L_x_271:
[----:B------:R-:W-:Y:S05]  /*d710*/  BSYNC.RECONVERGENT B0 ;  /* 0x0000000000007941 */ /* 0x000fea0003800200 */
.L_x_270:
        /* <DEDUP_REMOVED lines=18> */
.L_x_277:
[----:B------:R-:W-:Y:S05]  /*d840*/  BSYNC.RECONVERGENT B3 ;  /* 0x0000000000037941 */ /* 0x000fea0003800200 */
.L_x_276:
[----:B------:R-:W-:-:S07]  /*d850*/  FSET.BF.LE.AND R4, R2, R5, PT ;  /* 0x000000050204720a */ /* 0x000fce0003803000 */
.L_x_275:
[----:B------:R-:W-:Y:S05]  /*d860*/  BSYNC.RECONVERGENT B0 ;  /* 0x0000000000007941 */ /* 0x000fea0003800200 */
.L_x_274:
[----:B------:R-:W-:Y:S05]  /*d870*/  BRA `(.L_x_5) ;  /* 0x000000d000bc7947 */ /* 0x000fea0003800000 */
.L_x_3:
[----:B------:R-:W0:Y:S01]  /*d880*/  LDC R5, c[0x0][0x39c] ;  /* 0x0000e700ff057b82 */ /* 0x000e220000000800 */
        /* <DEDUP_REMOVED lines=8> */
[----:B------:R-:W3:Y:S01]  /*d910*/  LDC R8, c[0x0][0x3ac] ;  /* 0x0000eb00ff087b82 */ /* 0x000ee20000000800 */
[----:B------:R-:W-:-:S07]  /*d920*/  FFMA R5, R6, R5, 0.0099999997764825820923 ;  /* 0x3c23d70a06057423 */ /* 0x000fce0000000005 */
[----:B------:R-:W0:Y:S08]  /*d930*/  LDC R21, c[0x0][0x3c4] ;  /* 0x0000f100ff157b82 */ /* 0x000e300000000800 */
[----:B------:R-:W0:Y:S08]  /*d940*/  LDC R19, c[0x0][0x3d4] ;  /* 0x0000f500ff137b82 */ /* 0x000e300000000800 */
[----:B------:R-:W0:Y:S01]  /*d950*/  LDC R17, c[0x0][0x3e4] ;  /* 0x0000f900ff117b82 */ /* 0x000e220000000800 */
[----:B---3--:R-:W3:Y:S01]  /*d960*/  FCHK P1, R8, 100 ;  /* 0x42c8000008007902 */ /* 0x008ee20000020000 */
[----:B------:R-:W-:-:S04]  /*d970*/  FFMA R7, R5, R8, RZ ;  /* 0x0000000805077223 */ /* 0x000fc800000000ff */
[----:B------:R-:W-:Y:S02]  /*d980*/  FFMA R6, R7, -100, R8 ;  /* 0xc2c8000007067823 */ /* 0x000fe40000000008 */
[----:B------:R-:W3:Y:S02]  /*d990*/  LDC R15, c[0x0][0x3f0] ;  /* 0x0000fc00ff0f7b82 */ /* 0x000ee40000000800 */
[----:B------:R-:W-:-:S06]  /*d9a0*/  FFMA R5, R5, R6, R7 ;  /* 0x0000000605057223 */ /* 0x000fcc0000000007 */
[----:B--2---:R-:W2:Y:S08]  /*d9b0*/  @!P0 LDC R25, c[0x0][0x3bc] ;  /* 0x0000ef00ff198b82 */ /* 0x004eb00000000800 */
[----:B----4-:R-:W4:Y:S08]  /*d9c0*/  @!P0 LDC R24, c[0x0][0x3cc] ;  /* 0x0000f300ff188b82 */ /* 0x010f300000000800 */
[----:B-1----:R-:W1:Y:S08]  /*d9d0*/  @!P0 LDC R23, c[0x0][0x3dc] ;  /* 0x0000f700ff178b82 */ /* 0x002e700000000800 */
[----:B0-----:R-:W3:Y:S01]  /*d9e0*/  @!P0 LDC R22, c[0x0][0x3e8] ;  /* 0x0000fa00ff168b82 */ /* 0x001ee20000000800 */
[----:B--2---:R-:W-:-:S02]  /*d9f0*/  @!P0 MOV R21, R25 ;  /* 0x0000001900158202 */ /* 0x004fc40000000f00 */
[----:B----4-:R-:W-:Y:S02]  /*da00*/  @!P0 MOV R19, R24 ;  /* 0x0000001800138202 */ /* 0x010fe40000000f00 */
[----:B-1----:R-:W-:Y:S02]  /*da10*/  @!P0 MOV R17, R23 ;  /* 0x0000001700118202 */ /* 0x002fe40000000f00 */
[----:B---3--:R-:W-:Y:S01]  /*da20*/  @!P0 MOV R15, R22 ;  /* 0x00000016000f8202 */ /* 0x008fe20000000f00 */
[----:B------:R-:W-:Y:S06]  /*da30*/  @!P1 BRA `(.L_x_278) ;  /* 0x0000000000149947 */ /* 0x000fec0003800000 */
[----:B------:R-:W0:Y:S01]  /*da40*/  LDCU UR4, c[0x0][0x3ac] ;  /* 0x00007580ff0477ac */ /* 0x000e220008000800 */
[----:B------:R-:W-:Y:S02]  /*da50*/  MOV R6, 0x42c80000 ;  /* 0x42c8000000067802 */ /* 0x000fe40000000f00 */
[----:B------:R-:W-:Y:S02]  /*da60*/  MOV R34, 0xda90 ;  /* 0x0000da9000227802 */ /* 0x000fe40000000f00 */
[----:B0-----:R-:W-:-:S07]  /*da70*/  MOV R5, UR4 ;  /* 0x0000000400057c02 */ /* 0x001fce0008000f00 */
[----:B-----5:R-:W-:Y:S05]  /*da80*/  CALL.REL.NOINC `($__internal_1_$__cuda_sm3x_div_rn_noftz_f32_slowpath) ;  /* 0x000000d4002c7944 */ /* 0x020fea0003c00000 */
.L_x_278:
        /* <DEDUP_REMOVED lines=40> */
.L_x_279:
[----:B------:R-:W-:Y:S04]  /*dd10*/  BSSY.RECONVERGENT B0, `(.L_x_280) ;  /* 0x00001ba000007945 */ /* 0x000fe80003800200 */
[----:B------:R-:W-:Y:S05]  /*dd20*/  @!P0 BRA `(.L_x_281) ;  /* 0x0000001800e08947 */ /* 0x000fea0003800000 */
[----:B------:R-:W0:Y:S01]  /*dd30*/  LDC R8, c[0x0][0x398] ;  /* 0x0000e600ff087b82 */ /* 0x000e220000000800 */
[C---:B-----5:R-:W-:Y:S01]  /*dd40*/  FMUL R7, R3.reuse, 0.27222871780395507812 ;  /* 0x3e8b619003077820 */ /* 0x060fe20000400000 */
[----:B------:R-:W-:-:S03]  /*dd50*/  FMUL R5, R3, 0.34396645426750183105 ;  /* 0x3eb01c5f03057820 */ /* 0x000fc60000400000 */
[C---:B------:R-:W-:Y:S01]  /*dd60*/  FFMA R7, R2.reuse, 0.67408174276351928711, R7 ;  /* 0x3f2c909f02077823 */ /* 0x040fe20000000007 */
[----:B------:R-:W-:-:S03]  /*dd70*/  FFMA R5, R2, 0.72816610336303710938, R5 ;  /* 0x3f3a691802057823 */ /* 0x000fc60000000005 */
[----:B------:R-:W-:Y:S01]  /*dd80*/  FFMA R18, R4, 0.053689517080783843994, R7 ;  /* 0x3d5be98a04127823 */ /* 0x000fe20000000007 */
[----:B0-----:R-:W-:-:S13]  /*dd90*/  ISETP.GT.AND P3, PT, R8, 0x2, PT ;  /* 0x000000020800780c */ /* 0x001fda0003f64270 */
[----:B------:R-:W-:Y:S05]  /*dda0*/  @P3 BRA `(.L_x_282) ;  /* 0x0000000000503947 */ /* 0x000fea0003800000 */
[----:B------:R-:W-:Y:S01]  /*ddb0*/  VIMNMX.U32 R5, PT, PT, R8, 0x2, PT ;  /* 0x0000000208057848 */ /* 0x000fe20003fe0000 */
[C---:B------:R-:W-:Y:S01]  /*ddc0*/  FMUL R7, R3.reuse, 0.26269999146461486816 ;  /* 0x3e86809d03077820 */ /* 0x040fe20000400000 */
[----:B------:R-:W-:Y:S02]  /*ddd0*/  FMUL R11, R3, 0.20949199795722961426 ;  /* 0x3e568512030b7820 */ /* 0x000fe40000400000 */
[----:B------:R-:W-:Y:S01]  /*dde0*/  SHF.L.U32 R10, R5, 0x2, RZ ;  /* 0x00000002050a7819 */ /* 0x000fe200000006ff */
[----:B------:R-:W-:Y:S01]  /*ddf0*/  FMUL R5, R3, 0.21259999275207519531 ;  /* 0x3e59b3d003057820 */ /* 0x000fe20000400000 */
[C---:B------:R-:W-:Y:S01]  /*de00*/  FFMA R9, R2.reuse, 0.67799997329711914062, R7 ;  /* 0x3f2d916802097823 */ /* 0x040fe20000000007 */
[C---:B------:R-:W-:Y:S01]  /*de10*/  FFMA R11, R2.reuse, 0.72159498929977416992, R11 ;  /* 0x3f38ba73020b7823 */ /* 0x040fe2000000000b */
[----:B------:R-:W0:Y:S01]  /*de20*/  LDC R6, c[0x2][R10+0x78] ;  /* 0x00801e000a067b82 */ /* 0x000e220000000800 */
[----:B------:R-:W-:Y:S01]  /*de30*/  FFMA R5, R2, 0.71520000696182250977, R5 ;  /* 0x3f37175902057823 */ /* 0x000fe20000000005 */
[C---:B------:R-:W-:Y:S01]  /*de40*/  FFMA R9, R4.reuse, 0.059300001710653305054, R9 ;  /* 0x3d72e48f04097823 */ /* 0x040fe20000000009 */
[----:B------:R-:W-:-:S02]  /*de50*/  FFMA R11, R4, 0.068913102149963378906, R11 ;  /* 0x3d8d2250040b7823 */ /* 0x000fc4000000000b */
[----:B------:R-:W-:Y:S01]  /*de60*/  FFMA R18, R4, 0.072200000286102294922, R5 ;  /* 0x3d93dd9804127823 */ /* 0x000fe20000000005 */
[----:B0-----:R-:W-:-:S04]  /*de70*/  SHF.R.S32.HI R7, RZ, 0x1f, R6 ;  /* 0x0000001fff077819 */ /* 0x001fc80000011406 */
.L_x_604:
[----:B------:R-:W-:Y:S05]  /*de80*/  BRX R6 -0xde90                                                              (*"BRANCH_TARGETS .L_x_283,.L_x_606,.L_x_607"*) ;  /* 0xffffff20065c7949 */ /* 0x000fea000383ffff */
.L_x_607:
[----:B------:R-:W-:Y:S02]  /*de90*/  ISETP.NE.AND P0, PT, R8, 0x2, PT ;  /* 0x000000020800780c */ /* 0x000fe40003f05270 */
[----:B------:R-:W-:-:S11]  /*dea0*/  MOV R18, R11 ;  /* 0x0000000b00127202 */ /* 0x000fd60000000f00 */
[----:B------:R-:W-:Y:S05]  /*deb0*/  @!P0 BRA `(.L_x_283) ;  /* 0x00000000007c8947 */ /* 0x000fea0003800000 */
[----:B------:R-:W-:Y:S05]  /*dec0*/  BRA `(.L_x_284) ;  /* 0x0000000000207947 */ /* 0x000fea0003800000 */
.L_x_606:
[----:B------:R-:W-:Y:S01]  /*ded0*/  MOV R18, R9 ;  /* 0x0000000900127202 */ /* 0x000fe20000000f00 */
[----:B------:R-:W-:Y:S06]  /*dee0*/  BRA `(.L_x_283) ;  /* 0x0000000000707947 */ /* 0x000fec0003800000 */
.L_x_282:
[----:B------:R-:W-:-:S13]  /*def0*/  ISETP.NE.AND P0, PT, R8, 0x3, PT ;  /* 0x000000030800780c */ /* 0x000fda0003f05270 */
[----:B------:R-:W-:Y:S05]  /*df00*/  @!P0 BRA `(.L_x_285) ;  /* 0x0000000000648947 */ /* 0x000fea0003800000 */
[----:B------:R-:W-:-:S13]  /*df10*/  ISETP.NE.AND P0, PT, R8, 0x4, PT ;  /* 0x000000040800780c */ /* 0x000fda0003f05270 */
[----:B------:R-:W-:Y:S05]  /*df20*/  @!P0 BRA `(.L_x_283) ;  /* 0x0000000000608947 */ /* 0x000fea0003800000 */
[----:B------:R-:W-:-:S13]  /*df30*/  ISETP.NE.AND P0, PT, R8, 0x5, PT ;  /* 0x000000050800780c */ /* 0x000fda0003f05270 */
[----:B------:R-:W-:Y:S05]  /*df40*/  @!P0 BRA `(.L_x_286) ;  /* 0x0000000000088947 */ /* 0x000fea0003800000 */
.L_x_284:
[----:B------:R-:W-:Y:S01]  /*df50*/  FMNMX3 R18, R3, R2, R4, !PT ;  /* 0x0000000203127276 */ /* 0x000fe20007800004 */
[----:B------:R-:W-:Y:S06]  /*df60*/  BRA `(.L_x_283) ;  /* 0x0000000000507947 */ /* 0x000fec0003800000 */
.L_x_286:
        /* <DEDUP_REMOVED lines=16> */
.L_x_288:
[----:B------:R-:W-:Y:S05]  /*e070*/  BSYNC.RECONVERGENT B3 ;  /* 0x0000000000037941 */ /* 0x000fea0003800200 */
.L_x_287:
[----:B------:R-:W-:Y:S01]  /*e080*/  MOV R18, R5 ;  /* 0x0000000500127202 */ /* 0x000fe20000000f00 */
[----:B------:R-:W-:Y:S06]  /*e090*/  BRA `(.L_x_283) ;  /* 0x0000000000047947 */ /* 0x000fec0003800000 */
.L_x_285:
[----:B------:R-:W-:-:S07]  /*e0a0*/  FFMA R18, R4, -0.072132542729377746582, R5 ;  /* 0xbd93ba3a04127823 */ /* 0x000fce0000000005 */
.L_x_283:
        /* <DEDUP_REMOVED lines=22> */
[----:B------:R-:W-:Y:S02]  /*e210*/  FSEL R7, RZ, -23, P0 ;  /* 0xc1b80000ff077808 */ /* 0x000fe40000000000 */
[----:B------:R-:W-:Y:S01]  /*e220*/  ISETP.GT.U32.AND P0, PT, R5, 0x7f7fffff, PT ;  /* 0x7f7fffff0500780c */ /* 0x000fe20003f04070 */
[----:B------:R-:W-:Y:S02]  /*e230*/  FMUL R9, R6, R9 ;  /* 0x0000000906097220 */ /* 0x000fe40000400000 */
[----:B------:R-:W-:Y:S01]  /*e240*/  FFMA R7, R8, 1.1920928955078125e-07, R7 ;  /* 0x3400000008077823 */ /* 0x000fe20000000007 */
[----:B------:R-:W-:Y:S01]  /*e250*/  MOV R8, 0x7f800000 ;  /* 0x7f80000000087802 */ /* 0x000fe20000000f00 */
[----:B------:R-:W-:-:S04]  /*e260*/  FFMA R6, R6, R9, R6 ;  /* 0x0000000906067223 */ /* 0x000fc80000000006 */
[----:B------:R-:W-:Y:S01]  /*e270*/  FFMA R6, R7, 0.69314718246459960938, R6 ;  /* 0x3f31721807067823 */ /* 0x000fe20000000006 */
[----:B------:R-:W-:-:S03]  /*e280*/  MOV R7, 0x406423d3 ;  /* 0x406423d300077802 */ /* 0x000fc60000000f00 */
[C---:B------:R-:W-:Y:S01]  /*e290*/  @P0 FFMA R6, R5.reuse, R8, +INF ;  /* 0x7f80000005060423 */ /* 0x040fe20000000008 */
[----:B------:R-:W-:Y:S02]  /*e2a0*/  FSETP.NEU.AND P0, PT, R5, RZ, PT ;  /* 0x000000ff0500720b */ /* 0x000fe40003f0d000 */
[----:B------:R-:W-:Y:S02]  /*e2b0*/  MOV R5, 0x437f0000 ;  /* 0x437f000000057802 */ /* 0x000fe40000000f00 */
[----:B------:R-:W-:Y:S01]  /*e2c0*/  FSEL R8, R6, -INF , P0 ;  /* 0xff80000006087808 */ /* 0x000fe20000000000 */
[----:B------:R-:W-:-:S05]  /*e2d0*/  HFMA2 R6, -RZ, RZ, -9.41753387451171875e-06, 685 ;  /* 0x809e615aff067431 */ /* 0x000fca00000001ff */
[----:B------:R-:W0:Y:S02]  /*e2e0*/  F2F.F64.F32 R8, R8 ;  /* 0x0000000800087310 */ /* 0x000e240000201800 */
[----:B0-----:R-:W-:-:S10]  /*e2f0*/  DFMA R6, R8, UR4, -R6 ;  /* 0x0000000408067c2b */ /* 0x001fd40008000806 */
[----:B------:R-:W0:Y:S02]  /*e300*/  F2F.F32.F64 R6, R6 ;  /* 0x0000000600067310 */ /* 0x000e240000301000 */
[----:B0-----:R-:W-:-:S04]  /*e310*/  FSETP.GEU.AND P0, PT, R6, RZ, PT ;  /* 0x000000ff0600720b */ /* 0x001fc80003f0e000 */
[----:B------:R-:W-:-:S04]  /*e320*/  FSEL R16, R6, RZ, P0 ;  /* 0x000000ff06107208 */ /* 0x000fc80000000000 */
[----:B------:R-:W-:Y:S01]  /*e330*/  FMNMX.NAN R16, R16, 255, PT ;  /* 0x437f000010107809 */ /* 0x000fe20003820000 */
[----:B------:R-:W-:Y:S06]  /*e340*/  BRA `(.L_x_291) ;  /* 0x0000000800087947 */ /* 0x000fec0003800000 */
.L_x_290:
[----:B------:R-:W-:Y:S01]  /*e350*/  FADD R5, R13, -60 ;  /* 0xc27000000d057421 */ /* 0x000fe20000000000 */
[----:B------:R-:W-:Y:S01]  /*e360*/  HFMA2 R14, -RZ, RZ, 0.771484375, 0.21533203125 ;  /* 0x3a2c32e4ff0e7431 */ /* 0x000fe200000001ff */
[----:B------:R-:W-:Y:S02]  /*e370*/  BSSY.RECONVERGENT B2, `(.L_x_292) ;  /* 0x0000048000027945 */ /* 0x000fe40003800200 */
[C---:B------:R-:W-:Y:S01]  /*e380*/  FMUL R6, |R5|.reuse, 16777216 ;  /* 0x4b80000005067820 */ /* 0x040fe20000400200 */
[C---:B------:R-:W-:Y:S02]  /*e390*/  FSETP.GEU.AND P0, PT, |R5|.reuse, 1.175494350822287508e-38, PT ;  /* 0x008000000500780b */ /* 0x040fe40003f0e200 */
[----:B------:R-:W-:Y:S02]  /*e3a0*/  FSETP.NEU.AND P1, PT, R5, 1, PT ;  /* 0x3f8000000500780b */ /* 0x000fe40003f2d000 */
[----:B------:R-:W-:Y:S02]  /*e3b0*/  FSEL R6, R6, |R5|, !P0 ;  /* 0x4000000506067208 */ /* 0x000fe40004000000 */
[----:B------:R-:W-:-:S02]  /*e3c0*/  FSEL R8, RZ, -24, P0 ;  /* 0xc1c00000ff087808 */ /* 0x000fc40000000000 */
[----:B------:R-:W-:-:S04]  /*e3d0*/  IADD3 R7, PT, PT, R6, -0x3f3504f3, RZ ;  /* 0xc0cafb0d06077810 */ /* 0x000fc80007ffe0ff */
[----:B------:R-:W-:-:S04]  /*e3e0*/  LOP3.LUT R9, R7, 0xff800000, RZ, 0xc0, !PT ;  /* 0xff80000007097812 */ /* 0x000fc800078ec0ff */
[-C--:B------:R-:W-:Y:S02]  /*e3f0*/  IADD3 R7, PT, PT, R6, -R9.reuse, RZ ;  /* 0x8000000906077210 */ /* 0x080fe40007ffe0ff */
[----:B------:R-:W-:-:S03]  /*e400*/  I2FP.F32.S32 R9, R9 ;  /* 0x0000000900097245 */ /* 0x000fc60000201400 */
[C---:B------:R-:W-:Y:S01]  /*e410*/  FADD R6, R7.reuse, 1 ;  /* 0x3f80000007067421 */ /* 0x040fe20000000000 */
[----:B------:R-:W-:-:S04]  /*e420*/  FADD R12, R7, -1 ;  /* 0xbf800000070c7421 */ /* 0x000fc80000000000 */
[----:B------:R-:W-:Y:S01]  /*e430*/  FADD R7, R12, R12 ;  /* 0x0000000c0c077221 */ /* 0x000fe20000000000 */
[----:B------:R-:W0:Y:S03]  /*e440*/  MUFU.RCP R6, R6 ;  /* 0x0000000600067308 */ /* 0x000e260000001000 */
[----:B0-----:R-:W-:-:S04]  /*e450*/  FMUL R7, R6, R7 ;  /* 0x0000000706077220 */ /* 0x001fc80000400000 */
[----:B------:R-:W-:-:S04]  /*e460*/  FADD R10, R12, -R7 ;  /* 0x800000070c0a7221 */ /* 0x000fc80000000000 */
[----:B------:R-:W-:Y:S01]  /*e470*/  FADD R11, R10, R10 ;  /* 0x0000000a0a0b7221 */ /* 0x000fe20000000000 */
[----:B------:R-:W-:Y:S01]  /*e480*/  FFMA R10, R9, 1.1920928955078125e-07, R8 ;  /* 0x34000000090a7823 */ /* 0x000fe20000000008 */
[CC--:B------:R-:W-:Y:S02]  /*e490*/  FMUL R9, R7.reuse, R7.reuse ;  /* 0x0000000707097220 */ /* 0x0c0fe40000400000 */
[----:B------:R-:W-:Y:S01]  /*e4a0*/  FFMA R11, R12, -R7, R11 ;  /* 0x800000070c0b7223 */ /* 0x000fe2000000000b */
[----:B------:R-:W-:Y:S01]  /*e4b0*/  FFMA R8, R7, 1.4426950216293334961, R10 ;  /* 0x3fb8aa3b07087823 */ /* 0x000fe2000000000a */
[C---:B------:R-:W-:Y:S02]  /*e4c0*/  FFMA R12, R9.reuse, R14, 0.0032181653659790754318 ;  /* 0x3b52e7db090c7423 */ /* 0x040fe4000000000e */
[----:B------:R-:W-:Y:S01]  /*e4d0*/  FMUL R11, R6, R11 ;  /* 0x0000000b060b7220 */ /* 0x000fe20000400000 */
[----:B------:R-:W-:Y:S01]  /*e4e0*/  FADD R10, R10, -R8 ;  /* 0x800000080a0a7221 */ /* 0x000fe20000000000 */
[----:B------:R-:W-:-:S03]  /*e4f0*/  FFMA R12, R9, R12, 0.018033718690276145935 ;  /* 0x3c93bb73090c7423 */ /* 0x000fc6000000000c */
[----:B------:R-:W-:Y:S01]  /*e500*/  FFMA R10, R7, 1.4426950216293334961, R10 ;  /* 0x3fb8aa3b070a7823 */ /* 0x000fe2000000000a */
[----:B------:R-:W-:-:S03]  /*e510*/  FFMA R12, R9, R12, 0.12022458761930465698 ;  /* 0x3df6384f090c7423 */ /* 0x000fc6000000000c */
[----:B------:R-:W-:Y:S01]  /*e520*/  FFMA R10, R11, 1.4426950216293334961, R10 ;  /* 0x3fb8aa3b0b0a7823 */ /* 0x000fe2000000000a */
[----:B------:R-:W-:-:S03]  /*e530*/  FMUL R12, R9, R12 ;  /* 0x0000000c090c7220 */ /* 0x000fc60000400000 */
[----:B------:R-:W-:Y:S01]  /*e540*/  FFMA R10, R7, 1.9251366722983220825e-08, R10 ;  /* 0x32a55e34070a7823 */ /* 0x000fe2000000000a */
[----:B------:R-:W-:-:S04]  /*e550*/  FMUL R6, R12, 3 ;  /* 0x404000000c067820 */ /* 0x000fc80000400000 */
[----:B------:R-:W-:-:S04]  /*e560*/  FFMA R11, R11, R6, R10 ;  /* 0x000000060b0b7223 */ /* 0x000fc8000000000a */
[----:B------:R-:W-:Y:S01]  /*e570*/  FFMA R11, R7, R12, R11 ;  /* 0x0000000c070b7223 */ /* 0x000fe2000000000b */
[----:B------:R-:W-:-:S03]  /*e580*/  MOV R12, 0x3f800000 ;  /* 0x3f800000000c7802 */ /* 0x000fc60000000f00 */
        /* <DEDUP_REMOVED lines=26> */
[----:B------:R-:W-:-:S04]  /*e730*/  FFMA R11, R10, R33, 0.0013391353422775864601 ;  /* 0x3aaf85ed0a0b7423 */ /* 0x000fc80000000021 */
[----:B------:R-:W-:-:S04]  /*e740*/  FFMA R11, R10, R11, 0.0096188392490148544312 ;  /* 0x3c1d98560a0b7423 */ /* 0x000fc8000000000b */
[----:B------:R-:W-:-:S04]  /*e750*/  FFMA R11, R10, R11, 0.055503588169813156128 ;  /* 0x3d6357bb0a0b7423 */ /* 0x000fc8000000000b */
[----:B------:R-:W-:-:S04]  /*e760*/  FFMA R11, R10, R11, 0.24022644758224487305 ;  /* 0x3e75fdec0a0b7423 */ /* 0x000fc8000000000b */
[----:B------:R-:W-:-:S04]  /*e770*/  FFMA R11, R10, R11, 0.69314718246459960938 ;  /* 0x3f3172180a0b7423 */ /* 0x000fc8000000000b */
[----:B------:R-:W-:Y:S01]  /*e780*/  FFMA R11, R10, R11, 1 ;  /* 0x3f8000000a0b7423 */ /* 0x000fe2000000000b */
[----:B------:R-:W-:Y:S02]  /*e790*/  IADD3 R10, PT, PT, R9, 0x7f000000, RZ ;  /* 0x7f000000090a7810 */ /* 0x000fe40007ffe0ff */
[----:B-1----:R-:W-:Y:S02]  /*e7a0*/  LEA R9, R12, -R9, 0x17 ;  /* 0x800000090c097211 */ /* 0x002fe400078eb8ff */
[----:B------:R-:W-:Y:S01]  /*e7b0*/  FSEL R12, RZ, +INF , !P0 ;  /* 0x7f800000ff0c7808 */ /* 0x000fe20004000000 */
[----:B------:R-:W-:-:S04]  /*e7c0*/  FMUL R10, R10, R11 ;  /* 0x0000000b0a0a7220 */ /* 0x000fc80000400000 */
[----:B------:R-:W-:Y:S01]  /*e7d0*/  @!P2 FMUL R12, R9, R10 ;  /* 0x0000000a090ca220 */ /* 0x000fe20000400000 */
[----:B------:R-:W-:-:S07]  /*e7e0*/  @!P4 MOV R12, 0x7fffffff ;  /* 0x7fffffff000cc802 */ /* 0x000fce0000000f00 */
.L_x_293:
[----:B------:R-:W-:Y:S05]  /*e7f0*/  BSYNC.RECONVERGENT B2 ;  /* 0x0000000000027941 */ /* 0x000fea0003800200 */
.L_x_292:
        /* <DEDUP_REMOVED lines=15> */
[----:B------:R-:W-:Y:S01]  /*e8f0*/  FFMA R11, R8, R33, 0.0013391353422775864601 ;  /* 0x3aaf85ed080b7423 */ /* 0x000fe20000000021 */
[----:B--2---:R-:W-:-:S03]  /*e900*/  DMUL R6, R6, UR4 ;  /* 0x0000000406067c28 */ /* 0x004fc60008000000 */
[C---:B------:R-:W-:Y:S02]  /*e910*/  FFMA R33, R8.reuse, R11, 0.0096188392490148544312 ;  /* 0x3c1d985608217423 */ /* 0x040fe4000000000b */
[----:B------:R-:W0:Y:S02]  /*e920*/  F2I.NTZ R11, R10 ;  /* 0x0000000a000b7305 */ /* 0x000e240000203100 */
[----:B------:R-:W-:-:S04]  /*e930*/  FFMA R33, R8, R33, 0.055503588169813156128 ;  /* 0x3d6357bb08217423 */ /* 0x000fc80000000021 */
[C---:B------:R-:W-:Y:S02]  /*e940*/  FFMA R33, R8.reuse, R33, 0.24022644758224487305 ;  /* 0x3e75fdec08217423 */ /* 0x040fe40000000021 */
[----:B------:R-:W1:Y:S02]  /*e950*/  F2F.F32.F64 R6, R6 ;  /* 0x0000000600067310 */ /* 0x000e640000301000 */
        /* <DEDUP_REMOVED lines=23> */
.L_x_295:
[----:B------:R-:W-:Y:S05]  /*ead0*/  BSYNC.RECONVERGENT B2 ;  /* 0x0000000000027941 */ /* 0x000fea0003800200 */
.L_x_294:
        /* <DEDUP_REMOVED lines=9> */
.L_x_291:
[----:B------:R-:W-:Y:S05]  /*eb70*/  BSYNC.RECONVERGENT B1 ;  /* 0x0000000000017941 */ /* 0x000fea0003800200 */
.L_x_289:
        /* <DEDUP_REMOVED lines=34> */
[----:B------:R-:W-:Y:S02]  /*eda0*/  I2FP.F32.S32 R8, R7 ;  /* 0x0000000700087245 */ /* 0x000fe40000201400 */
[----:B------:R-:W-:Y:S02]  /*edb0*/  FSEL R7, RZ, -23, P1 ;  /* 0xc1b80000ff077808 */ /* 0x000fe40000800000 */
[----:B------:R-:W-:Y:S02]  /*edc0*/  ISETP.GT.U32.AND P1, PT, R6, 0x7f7fffff, PT ;  /* 0x7f7fffff0600780c */ /* 0x000fe40003f24070 */
[----:B------:R-:W-:Y:S01]  /*edd0*/  MOV R9, 0x7f800000 ;  /* 0x7f80000000097802 */ /* 0x000fe20000000f00 */
[----:B------:R-:W-:-:S04]  /*ede0*/  FFMA R7, R8, 1.1920928955078125e-07, R7 ;  /* 0x3400000008077823 */ /* 0x000fc80000000007 */
[----:B------:R-:W-:-:S06]  /*edf0*/  FFMA R7, R7, 0.69314718246459960938, R14 ;  /* 0x3f31721807077823 */ /* 0x000fcc000000000e */
[C---:B------:R-:W-:Y:S01]  /*ee00*/  @P1 FFMA R7, R6.reuse, R9, +INF ;  /* 0x7f80000006071423 */ /* 0x040fe20000000009 */
[----:B------:R-:W-:Y:S01]  /*ee10*/  FSETP.NEU.AND P1, PT, R6, RZ, PT ;  /* 0x000000ff0600720b */ /* 0x000fe20003f2d000 */
[----:B------:R-:W-:-:S03]  /*ee20*/  HFMA2 R6, -RZ, RZ, 37536, 0.00177764892578125 ;  /* 0x78951748ff067431 */ /* 0x000fc600000001ff */
[----:B------:R-:W-:Y:S02]  /*ee30*/  FSEL R8, R7, -INF , P1 ;  /* 0xff80000007087808 */ /* 0x000fe40000800000 */
[----:B------:R-:W-:-:S04]  /*ee40*/  MOV R7, 0x407310b7 ;  /* 0x407310b700077802 */ /* 0x000fc80000000f00 */
[----:B------:R-:W0:Y:S02]  /*ee50*/  F2F.F64.F32 R8, R8 ;  /* 0x0000000800087310 */ /* 0x000e240000201800 */
[----:B0-----:R-:W-:-:S10]  /*ee60*/  DFMA R6, R8, UR4, -R6 ;  /* 0x0000000408067c2b */ /* 0x001fd40008000806 */
[----:B------:R-:W0:Y:S02]  /*ee70*/  F2F.F32.F64 R6, R6 ;  /* 0x0000000600067310 */ /* 0x000e240000301000 */
[----:B0-----:R-:W-:-:S04]  /*ee80*/  FSETP.GEU.AND P1, PT, R6, RZ, PT ;  /* 0x000000ff0600720b */ /* 0x001fc80003f2e000 */
[----:B------:R-:W-:-:S04]  /*ee90*/  FSEL R14, R6, RZ, P1 ;  /* 0x000000ff060e7208 */ /* 0x000fc80000800000 */
[----:B------:R-:W-:-:S07]  /*eea0*/  FMNMX.NAN R14, R14, 255, PT ;  /* 0x437f00000e0e7809 */ /* 0x000fce0003820000 */
.L_x_297:
[----:B------:R-:W-:Y:S05]  /*eeb0*/  BSYNC.RECONVERGENT B1 ;  /* 0x0000000000017941 */ /* 0x000fea0003800200 */
.L_x_296:
[----:B------:R-:W-:Y:S01]  /*eec0*/  BSSY.RECONVERGENT B3, `(.L_x_298) ;  /* 0x0000007000037945 */ /* 0x000fe20003800200 */
[----:B------:R-:W-:-:S03]  /*eed0*/  FFMA R12, R12, R11, R10 ;  /* 0x0000000b0c0c7223 */ /* 0x000fc6000000000a */
[----:B------:R-:W-:Y:S05]  /*eee0*/  @!P0 BRA `(.L_x_299) ;  /* 0x0000000000108947 */ /* 0x000fea0003800000 */
[----:B------:R-:W-:Y:S02]  /*eef0*/  MOV R6, 0x437f0000 ;  /* 0x437f000000067802 */ /* 0x000fe40000000f00 */
[----:B------:R-:W-:-:S07]  /*ef00*/  MOV R34, 0xef20 ;  /* 0x0000ef2000227802 */ /* 0x000fce0000000f00 */
[----:B------:R-:W-:Y:S05]  /*ef10*/  CALL.REL.NOINC `($__internal_1_$__cuda_sm3x_div_rn_noftz_f32_slowpath) ;  /* 0x000000c000087944 */ /* 0x000fea0003c00000 */
[----:B------:R-:W-:-:S07]  /*ef20*/  MOV R12, R5 ;  /* 0x00000005000c7202 */ /* 0x000fce0000000f00 */
.L_x_299:
[----:B------:R-:W-:Y:S05]  /*ef30*/  BSYNC.RECONVERGENT B3 ;  /* 0x0000000000037941 */ /* 0x000fea0003800200 */
.L_x_298:
        /* <DEDUP_REMOVED lines=15> */
.L_x_301:
[----:B------:R-:W-:Y:S05]  /*f030*/  BSYNC.RECONVERGENT B3 ;  /* 0x0000000000037941 */ /* 0x000fea0003800200 */
.L_x_300:
        /* <DEDUP_REMOVED lines=14> */
.L_x_303:
[----:B------:R-:W-:Y:S05]  /*f120*/  BSYNC.RECONVERGENT B3 ;  /* 0x0000000000037941 */ /* 0x000fea0003800200 */
.L_x_302:
        /* <DEDUP_REMOVED lines=10> */
[----:B------:R-:W-:Y:S06]  /*f1d0*/  @P3 BRA `(.L_x_304) ;  /* 0x0000000000583947 */ /* 0x000fec0003800000 */
[----:B------:R-:W0:Y:S01]  /*f1e0*/  LDCU UR8, c[0x0][0x398] ;  /* 0x00007300ff0877ac */ /* 0x000e220008000800 */
[C---:B------:R-:W-:Y:S01]  /*f1f0*/  FMUL R3, R11.reuse, 0.71520000696182250977 ;  /* 0x3f3717590b037820 */ /* 0x040fe20000400000 */
[C---:B------:R-:W-:Y:S01]  /*f200*/  FMUL R5, R11.reuse, 0.67799997329711914062 ;  /* 0x3f2d91680b057820 */ /* 0x040fe20000400000 */
[----:B------:R-:W-:Y:S02]  /*f210*/  FMUL R7, R11, 0.72159498929977416992 ;  /* 0x3f38ba730b077820 */ /* 0x000fe40000400000 */
        /* <DEDUP_REMOVED lines=11> */
.L_x_608:
[----:B------:R-:W-:Y:S05]  /*f2d0*/  BRXU UR4 -0xf2e0                                                            (*"BRANCH_TARGETS .L_x_305,.L_x_610,.L_x_611"*) ;  /* 0xffffff0c04487958 */ /* 0x000fea000b83ffff */
.L_x_611:
[----:B------:R-:W-:Y:S01]  /*f2e0*/  UISETP.NE.AND UP0, UPT, UR8, 0x2, UPT ;  /* 0x000000020800788c */ /* 0x000fe2000bf05270 */
[----:B------:R-:W-:-:S08]  /*f2f0*/  MOV R3, R7 ;  /* 0x0000000700037202 */ /* 0x000fd00000000f00 */
[----:B------:R-:W-:Y:S05]  /*f300*/  BRA.U !UP0, `(.L_x_305) ;  /* 0x0000000108787547 */ /* 0x000fea000b800000 */
[----:B------:R-:W-:Y:S05]  /*f310*/  BRA `(.L_x_306) ;  /* 0x0000000000287947 */ /* 0x000fea0003800000 */
.L_x_610:
[----:B------:R-:W-:Y:S01]  /*f320*/  MOV R3, R5 ;  /* 0x0000000500037202 */ /* 0x000fe20000000f00 */
[----:B------:R-:W-:Y:S06]  /*f330*/  BRA `(.L_x_305) ;  /* 0x00000000006c7947 */ /* 0x000fec0003800000 */
.L_x_304:
        /* <DEDUP_REMOVED lines=8> */
.L_x_306:
[----:B------:R-:W-:Y:S01]  /*f3c0*/  FMNMX3 R3, R12, R11, R4, !PT ;  /* 0x0000000b0c037276 */ /* 0x000fe20007800004 */
[----:B------:R-:W-:Y:S06]  /*f3d0*/  BRA `(.L_x_305) ;  /* 0x0000000000447947 */ /* 0x000fec0003800000 */
.L_x_308:
        /* <DEDUP_REMOVED lines=14> */
.L_x_310:
[----:B------:R-:W-:Y:S05]  /*f4c0*/  BSYNC.RECONVERGENT B3 ;  /* 0x0000000000037941 */ /* 0x000fea0003800200 */
.L_x_309:
[----:B------:R-:W-:Y:S05]  /*f4d0*/  BRA `(.L_x_305) ;  /* 0x0000000000047947 */ /* 0x000fea0003800000 */
.L_x_307:
[----:B------:R-:W-:-:S07]  /*f4e0*/  FFMA R3, R4, -0.072132542729377746582, R3 ;  /* 0xbd93ba3a04037823 */ /* 0x000fce0000000003 */
.L_x_305:
        /* <DEDUP_REMOVED lines=14> */
.L_x_312:
[----:B------:R-:W-:Y:S05]  /*f5d0*/  BSYNC.RECONVERGENT B3 ;  /* 0x0000000000037941 */ /* 0x000fea0003800200 */
.L_x_311:
        /* <DEDUP_REMOVED lines=14> */
.L_x_314:
[----:B------:R-:W-:Y:S05]  /*f6c0*/  BSYNC.RECONVERGENT B3 ;  /* 0x0000000000037941 */ /* 0x000fea0003800200 */
.L_x_313:
        /* <DEDUP_REMOVED lines=14> */
.L_x_316:
[----:B------:R-:W-:Y:S05]  /*f7b0*/  BSYNC.RECONVERGENT B3 ;  /* 0x0000000000037941 */ /* 0x000fea0003800200 */
.L_x_315:
        /* <DEDUP_REMOVED lines=13> */
.L_x_318:
[----:B------:R-:W-:Y:S05]  /*f890*/  BSYNC.RECONVERGENT B3 ;  /* 0x0000000000037941 */ /* 0x000fea0003800200 */
.L_x_317:
[----:B------:R-:W-:-:S07]  /*f8a0*/  MOV R4, R5 ;  /* 0x0000000500047202 */ /* 0x000fce0000000f00 */
.L_x_281:
[----:B------:R-:W-:Y:S05]  /*f8b0*/  BSYNC.RECONVERGENT B0 ;  /* 0x0000000000007941 */ /* 0x000fea0003800200 */
.L_x_280:
[----:B------:R-:W0:Y:S02]  /*f8c0*/  LDCU UR4, c[0x0][0x3b0] ;  /* 0x00007600ff0477ac */ /* 0x000e240008000800 */
[----:B0-----:R-:W-:-:S13]  /*f8d0*/  FSETP.NEU.AND P0, PT, RZ, UR4, PT ;  /* 0x00000004ff007c0b */ /* 0x001fda000bf0d000 */
[----:B------:R-:W-:Y:S05]  /*f8e0*/  @!P0 BRA `(.L_x_319) ;  /* 0x0000000800a08947 */ /* 0x000fea0003800000 */
[----:B------:R-:W0:Y:S01]  /*f8f0*/  LDC R6, c[0x0][0x398] ;  /* 0x0000e600ff067b82 */ /* 0x000e220000000800 */
[C---:B-----5:R-:W-:Y:S01]  /*f900*/  FMUL R20, R2.reuse, 0.71520000696182250977 ;  /* 0x3f37175902147820 */ /* 0x060fe20000400000 */
[C---:B------:R-:W-:Y:S01]  /*f910*/  FMUL R18, R2.reuse, 0.67799997329711914062 ;  /* 0x3f2d916802127820 */ /* 0x040fe20000400000 */
[C---:B------:R-:W-:Y:S01]  /*f920*/  FMUL R16, R2.reuse, 0.72159498929977416992 ;  /* 0x3f38ba7302107820 */ /* 0x040fe20000400000 */
[C---:B------:R-:W-:Y:S01]  /*f930*/  FMUL R14, R2.reuse, 0.72816610336303710938 ;  /* 0x3f3a6918020e7820 */ /* 0x040fe20000400000 */
[----:B------:R-:W-:Y:S01]  /*f940*/  FMUL R12, R2, 0.67408174276351928711 ;  /* 0x3f2c909f020c7820 */ /* 0x000fe20000400000 */
[----:B0-----:R-:W-:-:S13]  /*f950*/  ISETP.GT.AND P0, PT, R6, 0x2, PT ;  /* 0x000000020600780c */ /* 0x001fda0003f04270 */
[----:B------:R-:W-:Y:S05]  /*f960*/  @P0 BRA `(.L_x_320) ;  /* 0x0000000000340947 */ /* 0x000fea0003800000 */
[----:B------:R-:W-:Y:S01]  /*f970*/  VIMNMX.U32 R5, PT, PT, R6, 0x3, PT ;  /* 0x0000000306057848 */ /* 0x000fe20003fe0000 */
[----:B------:R-:W-:-:S03]  /*f980*/  FFMA R11, R3, 0.21259999275207519531, R20 ;  /* 0x3e59b3d0030b7823 */ /* 0x000fc60000000014 */
[----:B------:R-:W-:Y:S01]  /*f990*/  SHF.L.U32 R5, R5, 0x2, RZ ;  /* 0x0000000205057819 */ /* 0x000fe200000006ff */
[----:B------:R-:W-:-:S03]  /*f9a0*/  FFMA R11, R4, 0.072200000286102294922, R11 ;  /* 0x3d93dd98040b7823 */ /* 0x000fc6000000000b */
[----:B------:R-:W0:Y:S02]  /*f9b0*/  LDC R6, c[0x2][R5+0x90] ;  /* 0x0080240005067b82 */ /* 0x000e240000000800 */
[----:B0-----:R-:W-:-:S04]  /*f9c0*/  SHF.R.S32.HI R7, RZ, 0x1f, R6 ;  /* 0x0000001fff077819 */ /* 0x001fc80000011406 */
.L_x_612:
[----:B------:R-:W-:Y:S05]  /*f9d0*/  BRX R6 -0xf9e0                                                              (*"BRANCH_TARGETS .L_x_321,.L_x_614,.L_x_615,.L_x_616"*) ;  /* 0xffffff0406887949 */ /* 0x000fea000383ffff */
.L_x_615:
[----:B------:R-:W-:-:S04]  /*f9e0*/  FFMA R11, R3, 0.20949199795722961426, R16 ;  /* 0x3e568512030b7823 */ /* 0x000fc80000000010 */
[----:B------:R-:W-:Y:S01]  /*f9f0*/  FFMA R11, R4, 0.068913102149963378906, R11 ;  /* 0x3d8d2250040b7823 */ /* 0x000fe2000000000b */
[----:B------:R-:W-:Y:S06]  /*fa00*/  BRA `(.L_x_321) ;  /* 0x00000000008c7947 */ /* 0x000fec0003800000 */
.L_x_614:
[----:B------:R-:W-:-:S04]  /*fa10*/  FFMA R11, R3, 0.26269999146461486816, R18 ;  /* 0x3e86809d030b7823 */ /* 0x000fc80000000012 */
[----:B------:R-:W-:Y:S01]  /*fa20*/  FFMA R11, R4, 0.059300001710653305054, R11 ;  /* 0x3d72e48f040b7823 */ /* 0x000fe2000000000b */
[----:B------:R-:W-:Y:S06]  /*fa30*/  BRA `(.L_x_321) ;  /* 0x0000000000807947 */ /* 0x000fec0003800000 */
.L_x_320:
[----:B------:R-:W-:-:S04]  /*fa40*/  MOV R5, 0xfffffffd ;  /* 0xfffffffd00057802 */ /* 0x000fc80000000f00 */
[----:B------:R-:W-:-:S04]  /*fa50*/  VIADDMNMX.U32 R5, R6, R5, 0x3, PT ;  /* 0x0000000306057446 */ /* 0x000fc80003800005 */
[----:B------:R-:W-:-:S04]  /*fa60*/  SHF.L.U32 R5, R5, 0x2, RZ ;  /* 0x0000000205057819 */ /* 0x000fc800000006ff */
[----:B------:R-:W0:Y:S02]  /*fa70*/  LDC R6, c[0x2][R5+0xa0] ;  /* 0x0080280005067b82 */ /* 0x000e240000000800 */
[----:B0-----:R-:W-:-:S04]  /*fa80*/  SHF.R.S32.HI R7, RZ, 0x1f, R6 ;  /* 0x0000001fff077819 */ /* 0x001fc80000011406 */
.L_x_617:
[----:B------:R-:W-:Y:S05]  /*fa90*/  BRX R6 -0xfaa0                                                              (*"BRANCH_TARGETS .L_x_618,.L_x_619,.L_x_620,.L_x_616"*) ;  /* 0xffffff0406587949 */ /* 0x000fea000383ffff */
.L_x_616:
[----:B------:R-:W-:Y:S01]  /*faa0*/  FMNMX3 R11, R3, R2, R4, !PT ;  /* 0x00000002030b7276 */ /* 0x000fe20007800004 */
[----:B------:R-:W-:Y:S06]  /*fab0*/  BRA `(.L_x_321) ;  /* 0x0000000000607947 */ /* 0x000fec0003800000 */
.L_x_620:
        /* <DEDUP_REMOVED lines=16> */
.L_x_323:
[----:B------:R-:W-:Y:S05]  /*fbc0*/  BSYNC.RECONVERGENT B0 ;  /* 0x0000000000007941 */ /* 0x000fea0003800200 */
.L_x_322:
[----:B------:R-:W-:Y:S01]  /*fbd0*/  MOV R11, R5 ;  /* 0x00000005000b7202 */ /* 0x000fe20000000f00 */
[----:B------:R-:W-:Y:S06]  /*fbe0*/  BRA `(.L_x_321) ;  /* 0x0000000000147947 */ /* 0x000fec0003800000 */
.L_x_619:
[----:B------:R-:W-:-:S04]  /*fbf0*/  FFMA R11, R3, 0.27222871780395507812, R12 ;  /* 0x3e8b6190030b7823 */ /* 0x000fc8000000000c */
[----:B------:R-:W-:Y:S01]  /*fc00*/  FFMA R11, R4, 0.053689517080783843994, R11 ;  /* 0x3d5be98a040b7823 */ /* 0x000fe2000000000b */
[----:B------:R-:W-:Y:S06]  /*fc10*/  BRA `(.L_x_321) ;  /* 0x0000000000087947 */ /* 0x000fec0003800000 */
.L_x_618:
[----:B------:R-:W-:-:S04]  /*fc20*/  FFMA R11, R3, 0.34396645426750183105, R14 ;  /* 0x3eb01c5f030b7823 */ /* 0x000fc8000000000e */
[----:B------:R-:W-:-:S07]  /*fc30*/  FFMA R11, R4, -0.072132542729377746582, R11 ;  /* 0xbd93ba3a040b7823 */ /* 0x000fce000000000b */
.L_x_321:
        /* <DEDUP_REMOVED lines=10> */
[----:B------:R-:W-:Y:S06]  /*fce0*/  @P0 BRA `(.L_x_324) ;  /* 0x00000000004c0947 */ /* 0x000fec0003800000 */
        /* <DEDUP_REMOVED lines=12> */
.L_x_622:
[----:B------:R-:W-:Y:S05]  /*fdb0*/  BRXU UR4 -0xfdc0                                                            (*"BRANCH_TARGETS .L_x_325,.L_x_624,.L_x_625"*) ;  /* 0xffffff0004907958 */ /* 0x000fea000b83ffff */
.L_x_625:
[----:B------:R-:W-:Y:S01]  /*fdc0*/  UISETP.NE.AND UP0, UPT, UR8, 0x2, UPT ;  /* 0x000000020800788c */ /* 0x000fe2000bf05270 */
[----:B------:R-:W-:-:S08]  /*fdd0*/  MOV R5, R9 ;  /* 0x0000000900057202 */ /* 0x000fd00000000f00 */
[----:B------:R-:W-:Y:S05]  /*fde0*/  BRA.U !UP0, `(.L_x_325) ;  /* 0x0000000108747547 */ /* 0x000fea000b800000 */
[----:B------:R-:W-:Y:S05]  /*fdf0*/  BRA `(.L_x_326) ;  /* 0x0000000000247947 */ /* 0x000fea0003800000 */
.L_x_624:
[----:B------:R-:W-:Y:S01]  /*fe00*/  MOV R5, R7 ;  /* 0x0000000700057202 */ /* 0x000fe20000000f00 */
[----:B------:R-:W-:Y:S06]  /*fe10*/  BRA `(.L_x_325) ;  /* 0x0000000000687947 */ /* 0x000fec0003800000 */
.L_x_324:
[----:B------:R-:W0:Y:S02]  /*fe20*/  LDCU UR4, c[0x0][0x398] ;  /* 0x00007300ff0477ac */ /* 0x000e240008000800 */
[----:B0-----:R-:W-:-:S09]  /*fe30*/  UISETP.NE.AND UP0, UPT, UR4, 0x3, UPT ;  /* 0x000000030400788c */ /* 0x001fd2000bf05270 */
[----:B------:R-:W-:Y:S05]  /*fe40*/  BRA.U !UP0, `(.L_x_327) ;  /* 0x0000000108587547 */ /* 0x000fea000b800000 */
[----:B------:R-:W-:-:S09]  /*fe50*/  UISETP.NE.AND UP0, UPT, UR4, 0x4, UPT ;  /* 0x000000040400788c */ /* 0x000fd2000bf05270 */
[----:B------:R-:W-:Y:S05]  /*fe60*/  BRA.U !UP0, `(.L_x_325) ;  /* 0x0000000108547547 */ /* 0x000fea000b800000 */
[----:B------:R-:W-:-:S09]  /*fe70*/  UISETP.NE.AND UP0, UPT, UR4, 0x5, UPT ;  /* 0x000000050400788c */ /* 0x000fd2000bf05270 */
[----:B------:R-:W-:Y:S05]  /*fe80*/  BRA.U !UP0, `(.L_x_328) ;  /* 0x0000000108087547 */ /* 0x000fea000b800000 */
.L_x_326:
[----:B------:R-:W-:Y:S01]  /*fe90*/  FMNMX3 R5, R3, R2, R4, !PT ;  /* 0x0000000203057276 */ /* 0x000fe20007800004 */
[----:B------:R-:W-:Y:S06]  /*fea0*/  BRA `(.L_x_325) ;  /* 0x0000000000447947 */ /* 0x000fec0003800000 */
.L_x_328:
        /* <DEDUP_REMOVED lines=14> */
.L_x_330:
[----:B------:R-:W-:Y:S05]  /*ff90*/  BSYNC.RECONVERGENT B0 ;  /* 0x0000000000007941 */ /* 0x000fea0003800200 */
.L_x_329:
[----:B------:R-:W-:Y:S05]  /*ffa0*/  BRA `(.L_x_325) ;  /* 0x0000000000047947 */ /* 0x000fea0003800000 */
.L_x_327:
[----:B------:R-:W-:-:S07]  /*ffb0*/  FFMA R5, R4, -0.072132542729377746582, R9 ;  /* 0xbd93ba3a04057823 */ /* 0x000fce0000000009 */
.L_x_325:
        /* <DEDUP_REMOVED lines=13> */
.L_x_332:
[----:B------:R-:W-:Y:S05]  /*10090*/  BSYNC.RECONVERGENT B0 ;  /* 0x0000000000007941 */ /* 0x000fea0003800200 */
.L_x_331:
        /* <DEDUP_REMOVED lines=13> */
.L_x_334:
[----:B------:R-:W-:Y:S05]  /*10170*/  BSYNC.RECONVERGENT B0 ;  /* 0x0000000000007941 */ /* 0x000fea0003800200 */
.L_x_333:
        /* <DEDUP_REMOVED lines=14> */
.L_x_336:
[----:B------:R-:W-:Y:S05]  /*10260*/  BSYNC.RECONVERGENT B0 ;  /* 0x0000000000007941 */ /* 0x000fea0003800200 */
.L_x_335:
        /* <DEDUP_REMOVED lines=14> */
.L_x_338:
[----:B------:R-:W-:Y:S05]  /*10350*/  BSYNC.RECONVERGENT B0 ;  /* 0x0000000000007941 */ /* 0x000fea0003800200 */
.L_x_337:
[----:B------:R-:W-:-:S07]  /*10360*/  MOV R4, R5 ;  /* 0x0000000500047202 */ /* 0x000fce0000000f00 */
.L_x_319:
[----:B------:R-:W0:Y:S01]  /*10370*/  LDCU UR4, c[0x0][0x3b8] ;  /* 0x00007700ff0477ac */ /* 0x000e220008000800 */
[----:B------:R-:W1:Y:S01]  /*10380*/  LDCU UR5, c[0x0][0x3b4] ;  /* 0x00007680ff0577ac */ /* 0x000e620008000800 */
[----:B0-----:R-:W-:-:S04]  /*10390*/  FSETP.NEU.AND P0, PT, RZ, UR4, PT ;  /* 0x00000004ff007c0b */ /* 0x001fc8000bf0d000 */
[----:B-1----:R-:W-:-:S13]  /*103a0*/  FSETP.NEU.OR P0, PT, RZ, UR5, P0 ;  /* 0x00000005ff007c0b */ /* 0x002fda000870d400 */
[----:B------:R-:W-:Y:S05]  /*103b0*/  @!P0 BRA `(.L_x_339) ;  /* 0x0000000800c88947 */ /* 0x000fea0003800000 */
        /* <DEDUP_REMOVED lines=28> */
.L_x_346:
[----:B------:R-:W-:Y:S05]  /*10580*/  BSYNC.RECONVERGENT B4 ;  /* 0x0000000000047941 */ /* 0x000fea0003800200 */
.L_x_345:
[----:B------:R-:W-:Y:S05]  /*10590*/  BRA `(.L_x_343) ;  /* 0x00000000008c7947 */ /* 0x000fea0003800000 */
.L_x_344:
        /* <DEDUP_REMOVED lines=16> */
.L_x_349:
[----:B------:R-:W-:Y:S05]  /*106a0*/  BSYNC.RECONVERGENT B4 ;  /* 0x0000000000047941 */ /* 0x000fea0003800200 */
.L_x_348:
[----:B------:R-:W-:Y:S01]  /*106b0*/  FADD R16, R5, 2 ;  /* 0x4000000005107421 */ /* 0x000fe20000000000 */
[----:B------:R-:W-:Y:S06]  /*106c0*/  BRA `(.L_x_343) ;  /* 0x0000000000407947 */ /* 0x000fec0003800000 */
.L_x_347:
        /* <DEDUP_REMOVED lines=14> */
.L_x_351:
[----:B------:R-:W-:Y:S05]  /*107b0*/  BSYNC.RECONVERGENT B4 ;  /* 0x0000000000047941 */ /* 0x000fea0003800200 */
.L_x_350:
[----:B------:R-:W-:-:S07]  /*107c0*/  FADD R16, R5, 4 ;  /* 0x4080000005107421 */ /* 0x000fce0000000000 */
.L_x_343:
[----:B------:R-:W-:Y:S05]  /*107d0*/  BSYNC.RECONVERGENT B3 ;  /* 0x0000000000037941 */ /* 0x000fea0003800200 */
.L_x_342:
        /* <DEDUP_REMOVED lines=14> */
.L_x_353:
[----:B------:R-:W-:Y:S05]  /*108c0*/  BSYNC.RECONVERGENT B3 ;  /* 0x0000000000037941 */ /* 0x000fea0003800200 */
.L_x_352:
[----:B------:R-:W0:Y:S01]  /*108d0*/  F2F.F64.F32 R2, R16 ;  /* 0x0000001000027310 */ /* 0x000e220000201800 */
[----:B------:R-:W-:Y:S01]  /*108e0*/  UMOV UR4, 0x55555555 ;  /* 0x5555555500047882 */ /* 0x000fe20000000000 */
[----:B------:R-:W-:Y:S02]  /*108f0*/  UMOV UR5, 0x3fc55555 ;  /* 0x3fc5555500057882 */ /* 0x000fe40000000000 */
[----:B0-----:R-:W-:-:S06]  /*10900*/  DMUL R2, R2, UR4 ;  /* 0x0000000402027c28 */ /* 0x001fcc0008000000 */
[----:B------:R-:W0:Y:S02]  /*10910*/  F2F.F32.F64 R12, R2 ;  /* 0x00000002000c7310 */ /* 0x000e240000301000 */
[----:B0-----:R-:W-:-:S13]  /*10920*/  FSETP.GEU.AND P1, PT, R12, RZ, PT ;  /* 0x000000ff0c00720b */ /* 0x001fda0003f2e000 */
[----:B------:R-:W-:-:S07]  /*10930*/  @!P1 FADD R12, R12, 1 ;  /* 0x3f8000000c0c9421 */ /* 0x000fce0000000000 */
.L_x_341:
[----:B------:R-:W-:Y:S05]  /*10940*/  BSYNC.RECONVERGENT B0 ;  /* 0x0000000000007941 */ /* 0x000fea0003800200 */
.L_x_340:
[----:B------:R-:W0:Y:S01]  /*10950*/  LDC R7, c[0x0][0x3b4] ;  /* 0x0000ed00ff077b82 */ /* 0x000e220000000800 */
[----:B------:R-:W-:Y:S01]  /*10960*/  HFMA2 R3, -RZ, RZ, 3.8515625, 0 ;  /* 0x43b40000ff037431 */ /* 0x000fe200000001ff */
        /* <DEDUP_REMOVED lines=13> */
.L_x_354:
[----:B------:R-:W0:Y:S01]  /*10a40*/  LDC R2, c[0x0][0x3b8] ;  /* 0x0000ee00ff027b82 */ /* 0x000e220000000800 */
[----:B------:R-:W-:Y:S01]  /*10a50*/  BSSY.RECONVERGENT B0, `(.L_x_339) ;  /* 0x0000048000007945 */ /* 0x000fe20003800200 */
[-C--:B------:R-:W-:Y:S01]  /*10a60*/  MOV R4, R11.reuse ;  /* 0x0000000b00047202 */ /* 0x080fe20000000f00 */
[----:B0-----:R-:W-:Y:S01]  /*10a70*/  FADD R3, R2, 1 ;  /* 0x3f80000002037421 */ /* 0x001fe20000000000 */
[----:B------:R-:W-:-:S03]  /*10a80*/  MOV R2, R11 ;  /* 0x0000000b00027202 */ /* 0x000fc60000000f00 */
        /* <DEDUP_REMOVED lines=21> */
[----:B------:R-:W-:-:S03]  /*10be0*/  FADD R4, -R14, 1 ;  /* 0x3f8000000e047421 */ /* 0x000fc60000000100 */
[----:B------:R-:W-:Y:S01]  /*10bf0*/  @!P1 IADD3 R5, PT, PT, R3, 0x6, RZ ;  /* 0x0000000603059810 */ /* 0x000fe20007ffe0ff */
[----:B------:R-:W-:Y:S01]  /*10c00*/  FADD R3, R7, -R2 ;  /* 0x8000000207037221 */ /* 0x000fe20000000000 */
[----:B------:R-:W-:Y:S02]  /*10c10*/  FMUL R4, R11, R4 ;  /* 0x000000040b047220 */ /* 0x000fe40000400000 */
[----:B------:R-:W-:Y:S01]  /*10c20*/  IADD3 R2, PT, PT, R5, -0x2, RZ ;  /* 0xfffffffe05027810 */ /* 0x000fe20007ffe0ff */
[----:B------:R-:W-:-:S03]  /*10c30*/  FADD R7, -R3, 1 ;  /* 0x3f80000003077421 */ /* 0x000fc60000000100 */
        /* <DEDUP_REMOVED lines=16> */
.L_x_356:
[----:B------:R-:W-:-:S07]  /*10d40*/  MOV R3, R4 ;  /* 0x0000000400037202 */ /* 0x000fce0000000f00 */
.L_x_358:
        /* <DEDUP_REMOVED lines=11> */
.L_x_359:
[----:B------:R-:W-:-:S07]  /*10e00*/  MOV R2, R11 ;  /* 0x0000000b00027202 */ /* 0x000fce0000000f00 */
.L_x_360:
[----:B------:R-:W-:-:S04]  /*10e10*/  MOV R6, 0xffffffff ;  /* 0xffffffff00067802 */ /* 0x000fc80000000f00 */
[----:B------:R-:W-:-:S04]  /*10e20*/  VIADDMNMX.U32 R6, R5, R6, 0x2, PT ;  /* 0x0000000205067446 */ /* 0x000fc80003800006 */
[----:B------:R-:W-:-:S04]  /*10e30*/  SHF.L.U32 R9, R6, 0x2, RZ ;  /* 0x0000000206097819 */ /* 0x000fc800000006ff */
[----:B------:R-:W0:Y:S02]  /*10e40*/  LDC R6, c[0x2][R9+0xbc] ;  /* 0x00802f0009067b82 */ /* 0x000e240000000800 */
[----:B0-----:R-:W-:-:S04]  /*10e50*/  SHF.R.S32.HI R7, RZ, 0x1f, R6 ;  /* 0x0000001fff077819 */ /* 0x001fc80000011406 */
.L_x_626:
[----:B------:R-:W-:Y:S05]  /*10e60*/  BRX R6 -0x10e70                                                            (*"BRANCH_TARGETS .L_x_355,.L_x_628,.L_x_629"*) ;  /* 0xfffffef006647949 */ /* 0x000fea000383ffff */
.L_x_629:
[----:B------:R-:W-:Y:S02]  /*10e70*/  ISETP.NE.AND P1, PT, R5, 0x4, PT ;  /* 0x000000040500780c */ /* 0x000fe40003f25270 */
[----:B------:R-:W-:-:S11]  /*10e80*/  MOV R4, R8 ;  /* 0x0000000800047202 */ /* 0x000fd60000000f00 */
[----:B------:R-:W-:Y:S05]  /*10e90*/  @P1 BRA `(.L_x_355) ;  /* 0x00000000000c1947 */ /* 0x000fea0003800000 */
.L_x_357:
[----:B------:R-:W-:Y:S01]  /*10ea0*/  MOV R4, R11 ;  /* 0x0000000b00047202 */ /* 0x000fe20000000f00 */
[----:B------:R-:W-:Y:S06]  /*10eb0*/  BRA `(.L_x_355) ;  /* 0x0000000000047947 */ /* 0x000fec0003800000 */
.L_x_628:
[----:B------:R-:W-:-:S07]  /*10ec0*/  MOV R4, R14 ;  /* 0x0000000e00047202 */ /* 0x000fce0000000f00 */
.L_x_355:
[----:B------:R-:W-:Y:S05]  /*10ed0*/  BSYNC.RECONVERGENT B0 ;  /* 0x0000000000007941 */ /* 0x000fea0003800200 */
.L_x_339:
        /* <DEDUP_REMOVED lines=10> */
[----:B---3-5:R-:W-:Y:S01]  /*10f80*/  FSETP.GE.AND P5, PT, R2, R9, P2 ;  /* 0x000000090200720b */ /* 0x028fe200017a6000 */
[----:B----4-:R-:W-:Y:S01]  /*10f90*/  @P3 FADD R8, R4, -R11 ;  /* 0x8000000b04083221 */ /* 0x010fe20000000000 */
[C---:B0-----:R-:W-:Y:S01]  /*10fa0*/  FSETP.GE.AND P4, PT, R3.reuse, R6, P1 ;  /* 0x000000060300720b */ /* 0x041fe20000f86000 */
[----:B------:R-:W-:-:S12]  /*10fb0*/  @P1 FADD R7, R3, -R6 ;  /* 0x8000000603071221 */ /* 0x000fd80000000000 */
[----:B------:R-:W-:Y:S01]  /*10fc0*/  @P4 FFMA R3, R7, R5, R6 ;  /* 0x0000000507034223 */ /* 0x000fe20000000006 */
[----:B-1----:R-:W-:Y:S01]  /*10fd0*/  MOV R5, UR5 ;  /* 0x0000000500057c02 */ /* 0x002fe20008000f00 */
[--C-:B------:R-:W-:Y:S01]  /*10fe0*/  @P2 FADD R6, R2, -R9.reuse ;  /* 0x8000000902062221 */ /* 0x100fe20000000000 */
[----:B------:R-:W-:Y:S02]  /*10ff0*/  FSETP.GE.AND P4, PT, R4, R11, P3 ;  /* 0x0000000b0400720b */ /* 0x000fe40001f86000 */
        /* <DEDUP_REMOVED lines=20> */
.L_x_364:
[----:B------:R-:W-:Y:S05]  /*11140*/  BSYNC.RECONVERGENT B3 ;  /* 0x0000000000037941 */ /* 0x000fea0003800200 */
.L_x_363:
[----:B------:R-:W0:Y:S01]  /*11150*/  LDCU UR5, c[0x0][0x3d8] ;  /* 0x00007b00ff0577ac */ /* 0x000e220008000800 */
[----:B------:R-:W-:Y:S01]  /*11160*/  FADD R3, -R6, 1 ;  /* 0x3f80000006037421 */ /* 0x000fe20000000100 */
[----:B------:R-:W1:Y:S01]  /*11170*/  LDCU UR4, c[0x0][0x3cc] ;  /* 0x00007980ff0477ac */ /* 0x000e620008000800 */
[----:B0-----:R-:W-:Y:S02]  /*11180*/  MOV R5, UR5 ;  /* 0x0000000500057c02 */ /* 0x001fe40008000f00 */
[----:B-1----:R-:W-:-:S04]  /*11190*/  FFMA R6, R3, UR4, R6 ;  /* 0x0000000403067c23 */ /* 0x002fc80008000006 */
[----:B------:R-:W-:-:S07]  /*111a0*/  FMUL R3, R6, R5 ;  /* 0x0000000506037220 */ /* 0x000fce0000400000 */
.L_x_362:
[----:B------:R-:W-:Y:S05]  /*111b0*/  BSYNC.RECONVERGENT B0 ;  /* 0x0000000000007941 */ /* 0x000fea0003800200 */
.L_x_361:
        /* <DEDUP_REMOVED lines=19> */
.L_x_368:
[----:B------:R-:W-:Y:S05]  /*112f0*/  BSYNC.RECONVERGENT B3 ;  /* 0x0000000000037941 */ /* 0x000fea0003800200 */
.L_x_367:
[----:B------:R-:W0:Y:S01]  /*11300*/  LDCU UR4, c[0x0][0x3d8] ;  /* 0x00007b00ff0477ac */ /* 0x000e220008000800 */
[----:B------:R-:W-:-:S04]  /*11310*/  FADD R2, -R7, 1 ;  /* 0x3f80000007027421 */ /* 0x000fc80000000100 */
[----:B------:R-:W-:Y:S01]  /*11320*/  FFMA R2, R2, R24, R7 ;  /* 0x0000001802027223 */ /* 0x000fe20000000007 */
[----:B0-----:R-:W-:-:S05]  /*11330*/  MOV R5, UR4 ;  /* 0x0000000400057c02 */ /* 0x001fca0008000f00 */
[----:B------:R-:W-:-:S07]  /*11340*/  FMUL R2, R2, R5 ;  /* 0x0000000502027220 */ /* 0x000fce0000400000 */
.L_x_366:
[----:B------:R-:W-:Y:S05]  /*11350*/  BSYNC.RECONVERGENT B0 ;  /* 0x0000000000007941 */ /* 0x000fea0003800200 */
.L_x_365:
        /* <DEDUP_REMOVED lines=19> */
.L_x_372:
[----:B------:R-:W-:Y:S05]  /*11490*/  BSYNC.RECONVERGENT B3 ;  /* 0x0000000000037941 */ /* 0x000fea0003800200 */
.L_x_371:
[----:B------:R-:W0:Y:S01]  /*114a0*/  LDCU UR4, c[0x0][0x3d8] ;  /* 0x00007b00ff0477ac */ /* 0x000e220008000800 */
[----:B------:R-:W-:-:S04]  /*114b0*/  FADD R5, -R6, 1 ;  /* 0x3f80000006057421 */ /* 0x000fc80000000100 */
[----:B------:R-:W-:-:S04]  /*114c0*/  FFMA R5, R5, R19, R6 ;  /* 0x0000001305057223 */ /* 0x000fc80000000006 */
[----:B0-----:R-:W-:-:S07]  /*114d0*/  FMUL R4, R5, UR4 ;  /* 0x0000000405047c20 */ /* 0x001fce0008400000 */
.L_x_370:
[----:B------:R-:W-:Y:S05]  /*114e0*/  BSYNC.RECONVERGENT B0 ;  /* 0x0000000000007941 */ /* 0x000fea0003800200 */
.L_x_369:
        /* <DEDUP_REMOVED lines=33> */
.L_x_377:
[----:B------:R-:W-:Y:S05]  /*11700*/  BSYNC.RECONVERGENT B0 ;  /* 0x0000000000007941 */ /* 0x000fea0003800200 */
.L_x_376:
        /* <DEDUP_REMOVED lines=10> */
.L_x_378:
[----:B------:R-:W0:Y:S02]  /*117b0*/  MUFU.RCP R8, R3 ;  /* 0x0000000300087308 */ /* 0x000e240000001000 */
[----:B0-----:R-:W-:-:S04]  /*117c0*/  FFMA R5, R8, R3, -1 ;  /* 0xbf80000008057423 */ /* 0x001fc80000000003 */
[----:B------:R-:W-:-:S04]  /*117d0*/  FADD.FTZ R5, -R5, -RZ ;  /* 0x800000ff05057221 */ /* 0x000fc80000010100 */
[----:B------:R-:W-:-:S07]  /*117e0*/  FFMA R8, R8, R5, R8 ;  /* 0x0000000508087223 */ /* 0x000fce0000000008 */
.L_x_379:
[C---:B------:R-:W-:Y:S01]  /*117f0*/  FMUL R3, |R14|.reuse, 16777216 ;  /* 0x4b8000000e037820 */ /* 0x040fe20000400200 */
[----:B------:R-:W-:Y:S01]  /*11800*/  FSETP.GEU.AND P1, PT, |R14|, 1.175494350822287508e-38, PT ;  /* 0x008000000e00780b */ /* 0x000fe20003f2e200 */
[----:B------:R-:W-:Y:S03]  /*11810*/  BSSY.RECONVERGENT B0, `(.L_x_380) ;  /* 0x0000057000007945 */ /* 0x000fe60003800200 */
[----:B------:R-:W-:Y:S02]  /*11820*/  FSEL R3, R3, |R14|, !P1 ;  /* 0x4000000e03037208 */ /* 0x000fe40004800000 */
[----:B------:R-:W-:Y:S02]  /*11830*/  FSEL R7, RZ, -24, P1 ;  /* 0xc1c00000ff077808 */ /* 0x000fe40000800000 */
[----:B------:R-:W-:-:S04]  /*11840*/  IADD3 R5, PT, PT, R3, -0x3f3504f3, RZ ;  /* 0xc0cafb0d03057810 */ /* 0x000fc80007ffe0ff */
[----:B------:R-:W-:-:S04]  /*11850*/  LOP3.LUT R10, R5, 0xff800000, RZ, 0xc0, !PT ;  /* 0xff800000050a7812 */ /* 0x000fc800078ec0ff */
        /* <DEDUP_REMOVED lines=28> */
[----:B------:R-:W-:Y:S01]  /*11a20*/  FMUL R9, R6, R8 ;  /* 0x0000000806097220 */ /* 0x000fe20000400000 */
[----:B------:R-:W-:-:S03]  /*11a30*/  FADD R7, -R7, R6 ;  /* 0x0000000607077221 */ /* 0x000fc60000000100 */
[----:B------:R-:W0:Y:S01]  /*11a40*/  FRND R10, R9 ;  /* 0x00000009000a7307 */ /* 0x000e220000201000 */
[----:B------:R-:W-:Y:S01]  /*11a50*/  FADD R7, R18, -R7 ;  /* 0x8000000712077221 */ /* 0x000fe20000000000 */
[-C--:B------:R-:W-:Y:S01]  /*11a60*/  FFMA R6, R6, R8.reuse, -R9 ;  /* 0x0000000806067223 */ /* 0x080fe20000000809 */
[C---:B------:R-:W-:Y:S02]  /*11a70*/  FSETP.GT.AND P2, PT, |R9|.reuse, 152, PT ;  /* 0x431800000900780b */ /* 0x040fe40003f44200 */
[----:B------:R-:W-:Y:S01]  /*11a80*/  FSETP.GEU.AND P3, PT, R9, RZ, PT ;  /* 0x000000ff0900720b */ /* 0x000fe20003f6e000 */
[----:B------:R-:W-:Y:S02]  /*11a90*/  FFMA R6, R7, R8, R6 ;  /* 0x0000000807067223 */ /* 0x000fe40000000006 */
        /* <DEDUP_REMOVED lines=10> */
[----:B------:R-:W-:-:S03]  /*11b40*/  FSETP.EQ.OR P1, PT, R8, RZ, !P1 ;  /* 0x000000ff0800720b */ /* 0x000fc60004f22400 */
        /* <DEDUP_REMOVED lines=35> */
.L_x_381:
[----:B------:R-:W-:Y:S05]  /*11d80*/  BSYNC.RECONVERGENT B0 ;  /* 0x0000000000007941 */ /* 0x000fea0003800200 */
.L_x_380:
        /* <DEDUP_REMOVED lines=12> */
[----:B------:R-:W-:-:S04]  /*11e50*/  FADD R18, R7, -1 ;  /* 0xbf80000007127421 */ /* 0x000fc80000000000 */
[----:B------:R-:W-:Y:S01]  /*11e60*/  FADD R16, R18, R18 ;  /* 0x0000001212107221 */ /* 0x000fe20000000000 */
[----:B------:R-:W0:Y:S03]  /*11e70*/  MUFU.RCP R9, R9 ;  /* 0x0000000900097308 */ /* 0x000e260000001000 */
[----:B0-----:R-:W-:Y:S01]  /*11e80*/  FMUL R7, R9, R16 ;  /* 0x0000001009077220 */ /* 0x001fe20000400000 */
[----:B------:R-:W-:-:S03]  /*11e90*/  FFMA R16, R17, 1.1920928955078125e-07, R8 ;  /* 0x3400000011107823 */ /* 0x000fc60000000008 */
        /* <DEDUP_REMOVED lines=10> */
[----:B------:R-:W-:Y:S01]  /*11f40*/  FFMA R3, R10, R3, 0.12022458761930465698 ;  /* 0x3df6384f0a037423 */ /* 0x000fe20000000003 */
[----:B------:R-:W0:Y:S02]  /*11f50*/  LDC R9, c[0x0][0x3e8] ;  /* 0x0000fa00ff097b82 */ /* 0x000e240000000800 */
[----:B------:R-:W-:Y:S01]  /*11f60*/  FFMA R16, R18, 1.4426950216293334961, R17 ;  /* 0x3fb8aa3b12107823 */ /* 0x000fe20000000011 */
[----:B------:R-:W-:-:S03]  /*11f70*/  FMUL R10, R10, R3 ;  /* 0x000000030a0a7220 */ /* 0x000fc60000400000 */
[----:B------:R-:W-:Y:S01]  /*11f80*/  FFMA R3, R7, 1.9251366722983220825e-08, R16 ;  /* 0x32a55e3407037823 */ /* 0x000fe20000000010 */
[----:B------:R-:W-:-:S04]  /*11f90*/  FMUL R16, R10, 3 ;  /* 0x404000000a107820 */ /* 0x000fc80000400000 */
[----:B------:R-:W-:-:S04]  /*11fa0*/  FFMA R3, R18, R16, R3 ;  /* 0x0000001012037223 */ /* 0x000fc80000000003 */
[----:B------:R-:W-:-:S04]  /*11fb0*/  FFMA R7, R7, R10, R3 ;  /* 0x0000000a07077223 */ /* 0x000fc80000000003 */
[----:B------:R-:W-:-:S04]  /*11fc0*/  FADD R17, R8, R7 ;  /* 0x0000000708117221 */ /* 0x000fc80000000000 */
[----:B------:R-:W-:Y:S01]  /*11fd0*/  FADD R8, -R8, R17 ;  /* 0x0000001108087221 */ /* 0x000fe20000000100 */
[----:B0-----:R-:W-:-:S03]  /*11fe0*/  FMUL R10, R17, R9 ;  /* 0x00000009110a7220 */ /* 0x001fc60000400000 */
[----:B------:R-:W-:Y:S01]  /*11ff0*/  FADD R8, R7, -R8 ;  /* 0x8000000807087221 */ /* 0x000fe20000000000 */
[----:B------:R-:W0:Y:S01]  /*12000*/  FRND R3, R10 ;  /* 0x0000000a00037307 */ /* 0x000e220000201000 */
[----:B------:R-:W-:Y:S01]  /*12010*/  FFMA R17, R17, R9, -R10 ;  /* 0x0000000911117223 */ /* 0x000fe2000000080a */
[----:B------:R-:W-:-:S03]  /*12020*/  FSETP.GEU.AND P2, PT, R10, RZ, PT ;  /* 0x000000ff0a00720b */ /* 0x000fc60003f4e000 */
[----:B------:R-:W-:Y:S01]  /*12030*/  FFMA R8, R8, R9, R17 ;  /* 0x0000000908087223 */ /* 0x000fe20000000011 */
[----:B0-----:R-:W-:Y:S01]  /*12040*/  FADD R7, R10, -R3 ;  /* 0x800000030a077221 */ /* 0x001fe20000000000 */
[----:B------:R-:W-:-:S03]  /*12050*/  FSETP.GT.AND P1, PT, R3, RZ, PT ;  /* 0x000000ff0300720b */ /* 0x000fc60003f24000 */
[----:B------:R-:W-:Y:S01]  /*12060*/  FADD R16, R8, R7 ;  /* 0x0000000708107221 */ /* 0x000fe20000000000 */
[----:B------:R-:W-:Y:S01]  /*12070*/  SEL R18, RZ, 0x83000000, P1 ;  /* 0x83000000ff127807 */ /* 0x000fe20000800000 */
[----:B------:R-:W0:Y:S01]  /*12080*/  LDC R8, c[0x0][0x3f4] ;  /* 0x0000fd00ff087b82 */ /* 0x000e220000000800 */
[----:B------:R-:W1:Y:S01]  /*12090*/  F2I.NTZ R7, R10 ;  /* 0x0000000a00077305 */ /* 0x000e620000203100 */
[----:B------:R-:W-:Y:S01]  /*120a0*/  FFMA R5, R16, R5, 0.0013391353422775864601 ;  /* 0x3aaf85ed10057423 */ /* 0x000fe20000000005 */
[----:B------:R-:W-:-:S03]  /*120b0*/  FSETP.GT.AND P1, PT, |R10|, 152, PT ;  /* 0x431800000a00780b */ /* 0x000fc60003f24200 */
[----:B------:R-:W-:-:S04]  /*120c0*/  FFMA R5, R16, R5, 0.0096188392490148544312 ;  /* 0x3c1d985610057423 */ /* 0x000fc80000000005 */
[----:B------:R-:W-:-:S04]  /*120d0*/  FFMA R5, R16, R5, 0.055503588169813156128 ;  /* 0x3d6357bb10057423 */ /* 0x000fc80000000005 */
[----:B------:R-:W-:-:S04]  /*120e0*/  FFMA R5, R16, R5, 0.24022644758224487305 ;  /* 0x3e75fdec10057423 */ /* 0x000fc80000000005 */
[----:B------:R-:W-:-:S04]  /*120f0*/  FFMA R5, R16, R5, 0.69314718246459960938 ;  /* 0x3f31721810057423 */ /* 0x000fc80000000005 */
[----:B------:R-:W-:Y:S01]  /*12100*/  FFMA R5, R16, R5, 1 ;  /* 0x3f80000010057423 */ /* 0x000fe20000000005 */
[----:B------:R-:W-:Y:S01]  /*12110*/  IADD3 R16, PT, PT, R18, 0x7f000000, RZ ;  /* 0x7f00000012107810 */ /* 0x000fe20007ffe0ff */
[----:B0-----:R-:W-:Y:S01]  /*12120*/  FFMA R3, R11, R12, R8 ;  /* 0x0000000c0b037223 */ /* 0x001fe20000000008 */
[----:B-1----:R-:W-:-:S03]  /*12130*/  LEA R18, R7, -R18, 0x17 ;  /* 0x8000001207127211 */ /* 0x002fc600078eb8ff */
        /* <DEDUP_REMOVED lines=32> */
.L_x_383:
[----:B------:R-:W-:Y:S05]  /*12340*/  BSYNC.RECONVERGENT B0 ;  /* 0x0000000000007941 */ /* 0x000fea0003800200 */
.L_x_382:
[----:B------:R-:W-:-:S04]  /*12350*/  FADD R5, -R5, 1 ;  /* 0x3f80000005057421 */ /* 0x000fc80000000100 */
[----:B------:R-:W-:-:S07]  /*12360*/  FFMA R8, R11, R5, R8 ;  /* 0x000000050b087223 */ /* 0x000fce0000000008 */
.L_x_375:
[----:B------:R-:W-:Y:S05]  /*12370*/  BSYNC.RECONVERGENT B3 ;  /* 0x0000000000037941 */ /* 0x000fea0003800200 */
.L_x_374:
[----:B------:R-:W0:Y:S02]  /*12380*/  LDC R5, c[0x0][0x3a0] ;  /* 0x0000e800ff057b82 */ /* 0x000e240000000800 */
[----:B0-----:R-:W-:-:S04]  /*12390*/  ISETP.NE.AND P1, PT, R5, 0x1, PT ;  /* 0x000000010500780c */ /* 0x001fc80003f25270 */
[----:B------:R-:W-:-:S09]  /*123a0*/  FSEL R3, R8, R3, !P1 ;  /* 0x0000000308037208 */ /* 0x000fd20004800000 */
.L_x_373:
        /* <DEDUP_REMOVED lines=26> */
.L_x_388:
[----:B------:R-:W-:Y:S05]  /*12550*/  BSYNC.RECONVERGENT B0 ;  /* 0x0000000000007941 */ /* 0x000fea0003800200 */
.L_x_387:
        /* <DEDUP_REMOVED lines=8> */
.L_x_389:
[----:B------:R-:W0:Y:S02]  /*125e0*/  MUFU.RCP R5, R22 ;  /* 0x0000001600057308 */ /* 0x000e240000001000 */
[----:B0-----:R-:W-:-:S04]  /*125f0*/  FFMA R6, R5, R22, -1 ;  /* 0xbf80000005067423 */ /* 0x001fc80000000016 */
[----:B------:R-:W-:-:S04]  /*12600*/  FADD.FTZ R6, -R6, -RZ ;  /* 0x800000ff06067221 */ /* 0x000fc80000010100 */
[----:B------:R-:W-:-:S07]  /*12610*/  FFMA R8, R5, R6, R5 ;  /* 0x0000000605087223 */ /* 0x000fce0000000005 */
.L_x_390:
        /* <DEDUP_REMOVED lines=41> */
[----:B------:R-:W-:Y:S01]  /*128b0*/  FFMA R9, R9, R8, R6 ;  /* 0x0000000809097223 */ /* 0x000fe20000000006 */
[----:B------:R-:W-:Y:S01]  /*128c0*/  MOV R6, 0x391fcb8e ;  /* 0x391fcb8e00067802 */ /* 0x000fe20000000f00 */
[----:B------:R-:W-:Y:S01]  /*128d0*/  F2I.NTZ R16, R7 ;  /* 0x0000000700107305 */ /* 0x000fe20000203100 */
[----:B0-----:R-:W-:Y:S01]  /*128e0*/  FADD R14, R7, -R10 ;  /* 0x8000000a070e7221 */ /* 0x001fe20000000000 */
[----:B------:R-:W-:-:S03]  /*128f0*/  FSETP.GT.AND P1, PT, R10, RZ, PT ;  /* 0x000000ff0a00720b */ /* 0x000fc60003f24000 */
[----:B------:R-:W-:Y:S01]  /*12900*/  FADD R17, R9, R14 ;  /* 0x0000000e09117221 */ /* 0x000fe20000000000 */
[----:B------:R-:W-:Y:S01]  /*12910*/  FMUL R9, R8, 0.5 ;  /* 0x3f00000008097820 */ /* 0x000fe20000400000 */
[----:B------:R-:W-:Y:S02]  /*12920*/  SEL R19, RZ, 0x83000000, P1 ;  /* 0x83000000ff137807 */ /* 0x000fe40000800000 */
[C---:B------:R-:W-:Y:S01]  /*12930*/  FFMA R14, R17.reuse, R6, 0.0013391353422775864601 ;  /* 0x3aaf85ed110e7423 */ /* 0x040fe20000000006 */
[----:B------:R-:W-:Y:S02]  /*12940*/  FSETP.NEU.AND P1, PT, R12, 1, PT ;  /* 0x3f8000000c00780b */ /* 0x000fe40003f2d000 */
[----:B------:R-:W0:Y:S01]  /*12950*/  FRND.TRUNC R9, R9 ;  /* 0x0000000900097307 */ /* 0x000e22000020d000 */
[----:B------:R-:W-:Y:S01]  /*12960*/  FFMA R14, R17, R14, 0.0096188392490148544312 ;  /* 0x3c1d9856110e7423 */ /* 0x000fe2000000000e */
[----:B------:R-:W-:-:S03]  /*12970*/  FSETP.EQ.OR P1, PT, R8, RZ, !P1 ;  /* 0x000000ff0800720b */ /* 0x000fc60004f22400 */
[----:B------:R-:W-:-:S04]  /*12980*/  FFMA R14, R17, R14, 0.055503588169813156128 ;  /* 0x3d6357bb110e7423 */ /* 0x000fc8000000000e */
[----:B------:R-:W-:-:S04]  /*12990*/  FFMA R14, R17, R14, 0.24022644758224487305 ;  /* 0x3e75fdec110e7423 */ /* 0x000fc8000000000e */
[----:B------:R-:W-:Y:S01]  /*129a0*/  FFMA R14, R17, R14, 0.69314718246459960938 ;  /* 0x3f317218110e7423 */ /* 0x000fe2000000000e */
[----:B0-----:R-:W-:-:S03]  /*129b0*/  FADD R7, R9, R9 ;  /* 0x0000000909077221 */ /* 0x001fc60000000000 */
        /* <DEDUP_REMOVED lines=31> */
.L_x_392:
[----:B------:R-:W-:Y:S05]  /*12bb0*/  BSYNC.RECONVERGENT B0 ;  /* 0x0000000000007941 */ /* 0x000fea0003800200 */
.L_x_391:
[----:B------:R-:W-:Y:S01]  /*12bc0*/  FADD R7, -R12, 1 ;  /* 0x3f8000000c077421 */ /* 0x000fe20000000100 */
[----:B------:R-:W-:Y:S03]  /*12bd0*/  BSSY.RECONVERGENT B0, `(.L_x_393) ;  /* 0x0000059000007945 */ /* 0x000fe60003800200 */
        /* <DEDUP_REMOVED lines=47> */
[----:B-1----:R-:W-:-:S03]  /*12ed0*/  LEA R16, R16, -R17, 0x17 ;  /* 0x8000001110107211 */ /* 0x002fc600078eb8ff */
[----:B------:R-:W-:-:S04]  /*12ee0*/  FFMA R6, R9, R6, 0.0096188392490148544312 ;  /* 0x3c1d985609067423 */ /* 0x000fc80000000006 */
[C---:B------:R-:W-:Y:S02]  /*12ef0*/  FFMA R8, R9.reuse, R6, 0.055503588169813156128 ;  /* 0x3d6357bb09087423 */ /* 0x040fe40000000006 */
[----:B------:R-:W0:Y:S02]  /*12f00*/  LDC R6, c[0x0][0x3f4] ;  /* 0x0000fd00ff067b82 */ /* 0x000e240000000800 */
[----:B------:R-:W-:Y:S01]  /*12f10*/  FFMA R10, R9, R8, 0.24022644758224487305 ;  /* 0x3e75fdec090a7423 */ /* 0x000fe20000000008 */
[----:B------:R-:W-:-:S03]  /*12f20*/  FMUL R8, R22, 0.5 ;  /* 0x3f00000016087820 */ /* 0x000fc60000400000 */
[----:B------:R-:W-:-:S03]  /*12f30*/  FFMA R10, R9, R10, 0.69314718246459960938 ;  /* 0x3f317218090a7423 */ /* 0x000fc6000000000a */
[----:B------:R-:W1:Y:S01]  /*12f40*/  FRND.TRUNC R8, R8 ;  /* 0x0000000800087307 */ /* 0x000e62000020d000 */
[----:B------:R-:W-:Y:S01]  /*12f50*/  FFMA R10, R9, R10, 1 ;  /* 0x3f800000090a7423 */ /* 0x000fe2000000000a */
[----:B------:R-:W-:-:S05]  /*12f60*/  IADD3 R9, PT, PT, R17, 0x7f000000, RZ ;  /* 0x7f00000011097810 */ /* 0x000fca0007ffe0ff */
[----:B------:R-:W-:-:S04]  /*12f70*/  FMUL R9, R10, R9 ;  /* 0x000000090a097220 */ /* 0x000fc80000400000 */
[----:B------:R-:W-:Y:S01]  /*12f80*/  FMUL R16, R9, R16 ;  /* 0x0000001009107220 */ /* 0x000fe20000400000 */
[----:B------:R-:W-:Y:S01]  /*12f90*/  HFMA2 R9, -RZ, RZ, 1.875, 0 ;  /* 0x3f800000ff097431 */ /* 0x000fe200000001ff */
[----:B------:R-:W-:Y:S01]  /*12fa0*/  @P1 FSEL R16, RZ, +INF , !P2 ;  /* 0x7f800000ff101808 */ /* 0x000fe20005000000 */
[----:B0-----:R-:W-:Y:S01]  /*12fb0*/  FFMA R2, R11, R2, R6 ;  /* 0x000000020b027223 */ /* 0x001fe20000000006 */
        /* <DEDUP_REMOVED lines=26> */
.L_x_394:
[----:B------:R-:W-:Y:S05]  /*13160*/  BSYNC.RECONVERGENT B0 ;  /* 0x0000000000007941 */ /* 0x000fea0003800200 */
.L_x_393:
[----:B------:R-:W-:-:S04]  /*13170*/  FADD R9, -R9, 1 ;  /* 0x3f80000009097421 */ /* 0x000fc80000000100 */
[----:B------:R-:W-:-:S07]  /*13180*/  FFMA R11, R11, R9, R6 ;  /* 0x000000090b0b7223 */ /* 0x000fce0000000006 */
.L_x_386:
[----:B------:R-:W-:Y:S05]  /*13190*/  BSYNC.RECONVERGENT B3 ;  /* 0x0000000000037941 */ /* 0x000fea0003800200 */
.L_x_385:
[----:B------:R-:W0:Y:S02]  /*131a0*/  LDC R5, c[0x0][0x3a0] ;  /* 0x0000e800ff057b82 */ /* 0x000e240000000800 */
[----:B0-----:R-:W-:-:S04]  /*131b0*/  ISETP.NE.AND P1, PT, R5, 0x1, PT ;  /* 0x000000010500780c */ /* 0x001fc80003f25270 */
[----:B------:R-:W-:-:S09]  /*131c0*/  FSEL R2, R11, R2, !P1 ;  /* 0x000000020b027208 */ /* 0x000fd20004800000 */
.L_x_384:
        /* <DEDUP_REMOVED lines=26> */
.L_x_399:
[----:B------:R-:W-:Y:S05]  /*13370*/  BSYNC.RECONVERGENT B0 ;  /* 0x0000000000007941 */ /* 0x000fea0003800200 */
.L_x_398:
        /* <DEDUP_REMOVED lines=8> */
.L_x_400:
[----:B------:R-:W0:Y:S02]  /*13400*/  MUFU.RCP R8, R15 ;  /* 0x0000000f00087308 */ /* 0x000e240000001000 */
[----:B0-----:R-:W-:-:S04]  /*13410*/  FFMA R5, R8, R15, -1 ;  /* 0xbf80000008057423 */ /* 0x001fc8000000000f */
[----:B------:R-:W-:-:S04]  /*13420*/  FADD.FTZ R5, -R5, -RZ ;  /* 0x800000ff05057221 */ /* 0x000fc80000010100 */
[----:B------:R-:W-:-:S07]  /*13430*/  FFMA R8, R8, R5, R8 ;  /* 0x0000000508087223 */ /* 0x000fce0000000008 */
.L_x_401:
        /* <DEDUP_REMOVED lines=89> */
.L_x_403:
[----:B------:R-:W-:Y:S05]  /*139d0*/  BSYNC.RECONVERGENT B0 ;  /* 0x0000000000007941 */ /* 0x000fea0003800200 */
.L_x_402:
        /* <DEDUP_REMOVED lines=41> */
[----:B------:R-:W-:Y:S02]  /*13c70*/  FSETP.GEU.AND P2, PT, R14, RZ, PT ;  /* 0x000000ff0e00720b */ /* 0x000fe40003f4e000 */
[----:B------:R-:W-:Y:S02]  /*13c80*/  FFMA R7, R10, R15, R7 ;  /* 0x0000000f0a077223 */ /* 0x000fe40000000007 */
[----:B------:R-:W1:Y:S01]  /*13c90*/  F2I.NTZ R16, R14 ;  /* 0x0000000e00107305 */ /* 0x000e620000203100 */
[----:B0-----:R-:W-:Y:S01]  /*13ca0*/  FADD R10, R14, -R9 ;  /* 0x800000090e0a7221 */ /* 0x001fe20000000000 */
[----:B------:R-:W-:-:S06]  /*13cb0*/  FSETP.GT.AND P1, PT, R9, RZ, PT ;  /* 0x000000ff0900720b */ /* 0x000fcc0003f24000 */
[----:B------:R-:W0:Y:S01]  /*13cc0*/  FRND.TRUNC R5, R5 ;  /* 0x0000000500057307 */ /* 0x000e22000020d000 */
[----:B------:R-:W-:Y:S01]  /*13cd0*/  FADD R7, R7, R10 ;  /* 0x0000000a07077221 */ /* 0x000fe20000000000 */
[----:B------:R-:W-:Y:S02]  /*13ce0*/  SEL R9, RZ, 0x83000000, P1 ;  /* 0x83000000ff097807 */ /* 0x000fe40000800000 */
[----:B------:R-:W-:Y:S01]  /*13cf0*/  FSETP.GT.AND P1, PT, |R14|, 152, PT ;  /* 0x431800000e00780b */ /* 0x000fe20003f24200 */
[----:B------:R-:W-:Y:S01]  /*13d00*/  FFMA R6, R7, R6, 0.0013391353422775864601 ;  /* 0x3aaf85ed07067423 */ /* 0x000fe20000000006 */
[----:B-1----:R-:W-:-:S03]  /*13d10*/  LEA R16, R16, -R9, 0x17 ;  /* 0x8000000910107211 */ /* 0x002fc600078eb8ff */
[----:B------:R-:W-:-:S04]  /*13d20*/  FFMA R6, R7, R6, 0.0096188392490148544312 ;  /* 0x3c1d985607067423 */ /* 0x000fc80000000006 */
[C---:B------:R-:W-:Y:S02]  /*13d30*/  FFMA R10, R7.reuse, R6, 0.055503588169813156128 ;  /* 0x3d6357bb070a7423 */ /* 0x040fe40000000006 */
[----:B------:R-:W1:Y:S02]  /*13d40*/  LDC R6, c[0x0][0x3f4] ;  /* 0x0000fd00ff067b82 */ /* 0x000e640000000800 */
[----:B------:R-:W-:-:S04]  /*13d50*/  FFMA R10, R7, R10, 0.24022644758224487305 ;  /* 0x3e75fdec070a7423 */ /* 0x000fc8000000000a */
[----:B------:R-:W-:-:S04]  /*13d60*/  FFMA R10, R7, R10, 0.69314718246459960938 ;  /* 0x3f317218070a7423 */ /* 0x000fc8000000000a */
[----:B------:R-:W-:Y:S01]  /*13d70*/  FFMA R10, R7, R10, 1 ;  /* 0x3f800000070a7423 */ /* 0x000fe2000000000a */
[----:B------:R-:W-:-:S05]  /*13d80*/  IADD3 R7, PT, PT, R9, 0x7f000000, RZ ;  /* 0x7f00000009077810 */ /* 0x000fca0007ffe0ff */
[----:B------:R-:W-:Y:S01]  /*13d90*/  FMUL R7, R10, R7 ;  /* 0x000000070a077220 */ /* 0x000fe20000400000 */
[----:B0-----:R-:W-:-:S03]  /*13da0*/  FADD R10, R5, R5 ;  /* 0x00000005050a7221 */ /* 0x001fc60000000000 */
[----:B------:R-:W-:Y:S01]  /*13db0*/  FMUL R16, R7, R16 ;  /* 0x0000001007107220 */ /* 0x000fe20000400000 */
[----:B------:R-:W-:Y:S01]  /*13dc0*/  HFMA2 R7, -RZ, RZ, 1.875, 0 ;  /* 0x3f800000ff077431 */ /* 0x000fe200000001ff */
[----:B------:R-:W-:Y:S01]  /*13dd0*/  @P1 FSEL R16, RZ, +INF , !P2 ;  /* 0x7f800000ff101808 */ /* 0x000fe20005000000 */
[----:B-1----:R-:W-:Y:S01]  /*13de0*/  FFMA R4, R11, R4, R6 ;  /* 0x000000040b047223 */ /* 0x002fe20000000006 */
        /* <DEDUP_REMOVED lines=25> */
.L_x_405:
[----:B------:R-:W-:Y:S05]  /*13f80*/  BSYNC.RECONVERGENT B0 ;  /* 0x0000000000007941 */ /* 0x000fea0003800200 */
.L_x_404:
[----:B------:R-:W-:-:S04]  /*13f90*/  FADD R7, -R7, 1 ;  /* 0x3f80000007077421 */ /* 0x000fc80000000100 */
[----:B------:R-:W-:-:S07]  /*13fa0*/  FFMA R11, R11, R7, R6 ;  /* 0x000000070b0b7223 */ /* 0x000fce0000000006 */
.L_x_397:
[----:B------:R-:W-:Y:S05]  /*13fb0*/  BSYNC.RECONVERGENT B3 ;  /* 0x0000000000037941 */ /* 0x000fea0003800200 */
.L_x_396:
[----:B------:R-:W0:Y:S02]  /*13fc0*/  LDC R5, c[0x0][0x3a0] ;  /* 0x0000e800ff057b82 */ /* 0x000e240000000800 */
[----:B0-----:R-:W-:-:S04]  /*13fd0*/  ISETP.NE.AND P1, PT, R5, 0x1, PT ;  /* 0x000000010500780c */ /* 0x001fc80003f25270 */
[----:B------:R-:W-:-:S09]  /*13fe0*/  FSEL R4, R11, R4, !P1 ;  /* 0x000000040b047208 */ /* 0x000fd20004800000 */
.L_x_395:
[----:B------:R-:W0:Y:S08]  /*13ff0*/  LDC R5, c[0x0][0x39c] ;  /* 0x0000e700ff057b82 */ /* 0x000e300000000800 */
[----:B------:R-:W1:Y:S08]  /*14000*/  LDC R15, c[0x0][0x3d0] ;  /* 0x0000f400ff0f7b82 */ /* 0x000e700000000800 */
[----:B------:R-:W2:Y:S08]  /*14010*/  LDC R17, c[0x0][0x3ec] ;  /* 0x0000fb00ff117b82 */ /* 0x000eb00000000800 */
[----:B------:R-:W3:Y:S01]  /*14020*/  LDC R6, c[0x0][0x3a8] ;  /* 0x0000ea00ff067b82 */ /* 0x000ee20000000800 */
[----:B0-----:R-:W-:-:S07]  /*14030*/  ISETP.NE.AND P1, PT, R5, 0x1, PT ;  /* 0x000000010500780c */ /* 0x001fce0003f25270 */
[----:B------:R-:W0:Y:S08]  /*14040*/  LDC R14, c[0x0][0x3c4] ;  /* 0x0000f100ff0e7b82 */ /* 0x000e300000000800 */
[----:B------:R-:W4:Y:S08]  /*14050*/  LDC R16, c[0x0][0x3d4] ;  /* 0x0000f500ff107b82 */ /* 0x000f300000000800 */
[----:B------:R-:W0:Y:S01]  /*14060*/  LDC R18, c[0x0][0x3f0] ;  /* 0x0000fc00ff127b82 */ /* 0x000e220000000800 */
[----:B---3--:R-:W-:-:S07]  /*14070*/  FSETP.NEU.AND P2, PT, R6, RZ, PT ;  /* 0x000000ff0600720b */ /* 0x008fce0003f4d000 */
[----:B------:R-:W3:Y:S08]  /*14080*/  @!P1 LDC R31, c[0x0][0x3bc] ;  /* 0x0000ef00ff1f9b82 */ /* 0x000ef00000000800 */
[----:B------:R-:W0:Y:S08]  /*14090*/  @!P1 LDC R29, c[0x0][0x3dc] ;  /* 0x0000f700ff1d9b82 */ /* 0x000e300000000800 */
[----:B-1----:R-:W1:Y:S08]  /*140a0*/  @!P1 LDC R15, c[0x0][0x3cc] ;  /* 0x0000f300ff0f9b82 */ /* 0x002e700000000800 */
[----:B--2---:R-:W2:Y:S01]  /*140b0*/  @!P1 LDC R17, c[0x0][0x3e8] ;  /* 0x0000fa00ff119b82 */ /* 0x004ea20000000800 */
        /* <DEDUP_REMOVED lines=9> */
[----:B------:R-:W5:Y:S01]  /*14150*/  FRND R12, R5 ;  /* 0x00000005000c7307 */ /* 0x000f620000201000 */
[----:B------:R-:W-:Y:S01]  /*14160*/  FADD R7, R7, -R10 ;  /* 0x8000000a07077221 */ /* 0x000fe20000000000 */
[-C--:B------:R-:W-:Y:S01]  /*14170*/  FFMA R8, R8, R6.reuse, -R5 ;  /* 0x0000000608087223 */ /* 0x080fe20000000805 */
[----:B------:R-:W-:Y:S01]  /*14180*/  HFMA2 R10, -RZ, RZ, 0.64013671875, -15.109375 ;  /* 0x391fcb8eff0a7431 */ /* 0x000fe200000001ff */
[----:B------:R-:W-:Y:S02]  /*14190*/  FSETP.GEU.AND P3, PT, R5, RZ, PT ;  /* 0x000000ff0500720b */ /* 0x000fe40003f6e000 */
[----:B------:R-:W-:Y:S01]  /*141a0*/  FFMA R7, R7, R6, R8 ;  /* 0x0000000607077223 */ /* 0x000fe20000000008 */
[----:B-----5:R-:W-:Y:S01]  /*141b0*/  FADD R8, R5, -R12 ;  /* 0x8000000c05087221 */ /* 0x020fe20000000000 */
[----:B------:R-:W-:-:S03]  /*141c0*/  FSETP.GT.AND P2, PT, R12, RZ, PT ;  /* 0x000000ff0c00720b */ /* 0x000fc60003f44000 */
[----:B------:R-:W-:Y:S01]  /*141d0*/  FADD R7, R7, R8 ;  /* 0x0000000807077221 */ /* 0x000fe20000000000 */
[----:B------:R-:W-:Y:S01]  /*141e0*/  SEL R9, RZ, 0x83000000, P2 ;  /* 0x83000000ff097807 */ /* 0x000fe20001000000 */
[----:B------:R-:W5:Y:S01]  /*141f0*/  F2I.NTZ R8, R5 ;  /* 0x0000000500087305 */ /* 0x000f620000203100 */
[----:B------:R-:W-:Y:S01]  /*14200*/  FSETP.GT.AND P2, PT, |R5|, 152, PT ;  /* 0x431800000500780b */ /* 0x000fe20003f44200 */
[----:B------:R-:W-:Y:S01]  /*14210*/  FFMA R10, R7, R10, 0.0013391353422775864601 ;  /* 0x3aaf85ed070a7423 */ /* 0x000fe2000000000a */
[----:B------:R-:W-:-:S03]  /*14220*/  IADD3 R11, PT, PT, R9, 0x7f000000, RZ ;  /* 0x7f000000090b7810 */ /* 0x000fc60007ffe0ff */
[----:B------:R-:W-:-:S04]  /*14230*/  FFMA R10, R7, R10, 0.0096188392490148544312 ;  /* 0x3c1d9856070a7423 */ /* 0x000fc8000000000a */
[----:B------:R-:W-:-:S04]  /*14240*/  FFMA R10, R7, R10, 0.055503588169813156128 ;  /* 0x3d6357bb070a7423 */ /* 0x000fc8000000000a */
[----:B------:R-:W-:Y:S01]  /*14250*/  FFMA R10, R7, R10, 0.24022644758224487305 ;  /* 0x3e75fdec070a7423 */ /* 0x000fe2000000000a */
[----:B-----5:R-:W-:-:S03]  /*14260*/  LEA R9, R8, -R9, 0x17 ;  /* 0x8000000908097211 */ /* 0x020fc600078eb8ff */
[----:B------:R-:W-:-:S04]  /*14270*/  FFMA R10, R7, R10, 0.69314718246459960938 ;  /* 0x3f317218070a7423 */ /* 0x000fc8000000000a */
[----:B------:R-:W-:-:S04]  /*14280*/  FFMA R10, R7, R10, 1 ;  /* 0x3f800000070a7423 */ /* 0x000fc8000000000a */
[----:B------:R-:W-:-:S04]  /*14290*/  FMUL R10, R10, R11 ;  /* 0x0000000b0a0a7220 */ /* 0x000fc80000400000 */
[----:B------:R-:W-:Y:S01]  /*142a0*/  FMUL R9, R10, R9 ;  /* 0x000000090a097220 */ /* 0x000fe20000400000 */
[----:B------:R-:W-:Y:S01]  /*142b0*/  @P2 FSEL R9, RZ, +INF , !P3 ;  /* 0x7f800000ff092808 */ /* 0x000fe20005800000 */
[----:B------:R-:W-:-:S04]  /*142c0*/  @P4 FADD R9, R6, 2 ;  /* 0x4000000006094421 */ /* 0x000fc80000000000 */
[----:B------:R-:W-:-:S07]  /*142d0*/  FMUL R0, R0, R9 ;  /* 0x0000000900007220 */ /* 0x000fce0000400000 */
.L_x_406:
[----:B------:R-:W-:Y:S01]  /*142e0*/  FSETP.NEU.AND P2, PT, R13, 66, PT ;  /* 0x428400000d00780b */ /* 0x000fe20003f4d000 */
[----:B------:R-:W-:Y:S01]  /*142f0*/  BSSY.RECONVERGENT B0, `(.L_x_407) ;  /* 0x00001bf000007945 */ /* 0x000fe20003800200 */
[----:B0-----:R-:W-:Y:S02]  /*14300*/  @!P1 MOV R28, R29 ;  /* 0x0000001d001c9202 */ /* 0x001fe40000000f00 */
[----:B---3--:R-:W-:Y:S02]  /*14310*/  @!P1 MOV R14, R31 ;  /* 0x0000001f000e9202 */ /* 0x008fe40000000f00 */
[----:B-1--4-:R-:W-:Y:S02]  /*14320*/  @!P1 MOV R16, R15 ;  /* 0x0000000f00109202 */ /* 0x012fe40000000f00 */
[----:B--2---:R-:W-:Y:S02]  /*14330*/  @!P1 MOV R18, R17 ;  /* 0x0000001100129202 */ /* 0x004fe40000000f00 */
[----:B------:R-:W-:-:S02]  /*14340*/  MOV R12, R0 ;  /* 0x00000000000c7202 */ /* 0x000fc40000000f00 */
[----:B------:R-:W-:Y:S01]  /*14350*/  MOV R11, R0 ;  /* 0x00000000000b7202 */ /* 0x000fe20000000f00 */
[----:B------:R-:W-:Y:S06]  /*14360*/  @!P2 BRA `(.L_x_408) ;  /* 0x0000001800dca947 */ /* 0x000fec0003800000 */
[----:B------:R-:W0:Y:S01]  /*14370*/  LDC R8, c[0x0][0x398] ;  /* 0x0000e600ff087b82 */ /* 0x000e220000000800 */
[C---:B------:R-:W-:Y:S01]  /*14380*/  FMUL R7, R0.reuse, 0.67408174276351928711 ;  /* 0x3f2c909f00077820 */ /* 0x040fe20000400000 */
[----:B------:R-:W-:-:S03]  /*14390*/  FMUL R5, R0, 0.72816610336303710938 ;  /* 0x3f3a691800057820 */ /* 0x000fc60000400000 */
[C---:B------:R-:W-:Y:S01]  /*143a0*/  FFMA R7, R0.reuse, 0.27222871780395507812, R7 ;  /* 0x3e8b619000077823 */ /* 0x040fe20000000007 */
[----:B------:R-:W-:-:S03]  /*143b0*/  FFMA R5, R0, 0.34396645426750183105, R5 ;  /* 0x3eb01c5f00057823 */ /* 0x000fc60000000005 */
[----:B------:R-:W-:Y:S01]  /*143c0*/  FFMA R11, R0, 0.053689517080783843994, R7 ;  /* 0x3d5be98a000b7823 */ /* 0x000fe20000000007 */
[----:B0-----:R-:W-:-:S13]  /*143d0*/  ISETP.GT.AND P3, PT, R8, 0x2, PT ;  /* 0x000000020800780c */ /* 0x001fda0003f64270 */
[----:B------:R-:W-:Y:S05]  /*143e0*/  @P3 BRA `(.L_x_409) ;  /* 0x0000000000543947 */ /* 0x000fea0003800000 */
[----:B------:R-:W-:Y:S01]  /*143f0*/  VIMNMX.U32 R5, PT, PT, R8, 0x2, PT ;  /* 0x0000000208057848 */ /* 0x000fe20003fe0000 */
[C---:B------:R-:W-:Y:S01]  /*14400*/  FMUL R7, R0.reuse, 0.67799997329711914062 ;  /* 0x3f2d916800077820 */ /* 0x040fe20000400000 */
[C---:B------:R-:W-:Y:S02]  /*14410*/  FMUL R11, R0.reuse, 0.72159498929977416992 ;  /* 0x3f38ba73000b7820 */ /* 0x040fe40000400000 */
[----:B------:R-:W-:Y:S01]  /*14420*/  SHF.L.U32 R10, R5, 0x2, RZ ;  /* 0x00000002050a7819 */ /* 0x000fe200000006ff */
[C---:B------:R-:W-:Y:S01]  /*14430*/  FMUL R5, R0.reuse, 0.71520000696182250977 ;  /* 0x3f37175900057820 */ /* 0x040fe20000400000 */
[C---:B------:R-:W-:Y:S01]  /*14440*/  FFMA R9, R0.reuse, 0.26269999146461486816, R7 ;  /* 0x3e86809d00097823 */ /* 0x040fe20000000007 */
[C---:B------:R-:W-:Y:S01]  /*14450*/  FFMA R19, R0.reuse, 0.20949199795722961426, R11 ;  /* 0x3e56851200137823 */ /* 0x040fe2000000000b */
[----:B------:R-:W0:Y:S01]  /*14460*/  LDC R6, c[0x2][R10+0xc8] ;  /* 0x008032000a067b82 */ /* 0x000e220000000800 */
[C---:B------:R-:W-:Y:S01]  /*14470*/  FFMA R5, R0.reuse, 0.21259999275207519531, R5 ;  /* 0x3e59b3d000057823 */ /* 0x040fe20000000005 */
[C---:B------:R-:W-:Y:S01]  /*14480*/  FFMA R9, R0.reuse, 0.059300001710653305054, R9 ;  /* 0x3d72e48f00097823 */ /* 0x040fe20000000009 */
[----:B------:R-:W-:-:S02]  /*14490*/  FFMA R19, R0, 0.068913102149963378906, R19 ;  /* 0x3d8d225000137823 */ /* 0x000fc40000000013 */
[----:B------:R-:W-:Y:S01]  /*144a0*/  FFMA R11, R0, 0.072200000286102294922, R5 ;  /* 0x3d93dd98000b7823 */ /* 0x000fe20000000005 */
[----:B0-----:R-:W-:-:S04]  /*144b0*/  SHF.R.S32.HI R7, RZ, 0x1f, R6 ;  /* 0x0000001fff077819 */ /* 0x001fc80000011406 */
.L_x_630:
[----:B------:R-:W-:Y:S05]  /*144c0*/  BRX R6 -0x144d0                                                            (*"BRANCH_TARGETS .L_x_410,.L_x_632,.L_x_633"*) ;  /* 0xfffffeb806cc7949 */ /* 0x000fea000383ffff */
.L_x_633:
[----:B------:R-:W-:Y:S02]  /*144d0*/  ISETP.NE.AND P1, PT, R8, 0x2, PT ;  /* 0x000000020800780c */ /* 0x000fe40003f25270 */
[----:B------:R-:W-:-:S11]  /*144e0*/  MOV R11, R0 ;  /* 0x00000000000b7202 */ /* 0x000fd60000000f00 */
[----:B------:R-:W-:Y:S05]  /*144f0*/  @P1 BRA `(.L_x_410) ;  /* 0x00000000007c1947 */ /* 0x000fea0003800000 */
[----:B------:R-:W-:Y:S01]  /*14500*/  MOV R11, R19 ;  /* 0x00000013000b7202 */ /* 0x000fe20000000f00 */
[----:B------:R-:W-:Y:S06]  /*14510*/  BRA `(.L_x_410) ;  /* 0x0000000000747947 */ /* 0x000fec0003800000 */
.L_x_632:
[----:B------:R-:W-:Y:S01]  /*14520*/  MOV R11, R9 ;  /* 0x00000009000b7202 */ /* 0x000fe20000000f00 */
[----:B------:R-:W-:Y:S06]  /*14530*/  BRA `(.L_x_410) ;  /* 0x00000000006c7947 */ /* 0x000fec0003800000 */
.L_x_409:
[----:B------:R-:W-:-:S13]  /*14540*/  ISETP.NE.AND P1, PT, R8, 0x3, PT ;  /* 0x000000030800780c */ /* 0x000fda0003f25270 */
[----:B------:R-:W-:Y:S05]  /*14550*/  @!P1 BRA `(.L_x_411) ;  /* 0x0000000000609947 */ /* 0x000fea0003800000 */
[----:B------:R-:W-:-:S13]  /*14560*/  ISETP.NE.AND P1, PT, R8, 0x4, PT ;  /* 0x000000040800780c */ /* 0x000fda0003f25270 */
[----:B------:R-:W-:Y:S05]  /*14570*/  @!P1 BRA `(.L_x_410) ;  /* 0x00000000005c9947 */ /* 0x000fea0003800000 */
[----:B------:R-:W-:Y:S02]  /*14580*/  ISETP.NE.AND P1, PT, R8, 0x5, PT ;  /* 0x000000050800780c */ /* 0x000fe40003f25270 */
[----:B------:R-:W-:-:S11]  /*14590*/  MOV R11, R0 ;  /* 0x00000000000b7202 */ /* 0x000fd60000000f00 */
[----:B------:R-:W-:Y:S05]  /*145a0*/  @P1 BRA `(.L_x_410) ;  /* 0x0000000000501947 */ /* 0x000fea0003800000 */
        /* <DEDUP_REMOVED lines=16> */
.L_x_413:
[----:B------:R-:W-:Y:S05]  /*146b0*/  BSYNC.RECONVERGENT B3 ;  /* 0x0000000000037941 */ /* 0x000fea0003800200 */
.L_x_412:
[----:B------:R-:W-:Y:S01]  /*146c0*/  MOV R11, R5 ;  /* 0x00000005000b7202 */ /* 0x000fe20000000f00 */
[----:B------:R-:W-:Y:S06]  /*146d0*/  BRA `(.L_x_410) ;  /* 0x0000000000047947 */ /* 0x000fec0003800000 */
.L_x_411:
[----:B------:R-:W-:-:S07]  /*146e0*/  FFMA R11, R0, -0.072132542729377746582, R5 ;  /* 0xbd93ba3a000b7823 */ /* 0x000fce0000000005 */
.L_x_410:
        /* <DEDUP_REMOVED lines=11> */
[CC--:B------:R-:W-:Y:S02]  /*147a0*/  IADD3 R6, PT, PT, R5.reuse, -R8.reuse, RZ ;  /* 0x8000000805067210 */ /* 0x0c0fe40007ffe0ff */
[----:B------:R-:W-:Y:S02]  /*147b0*/  I2FP.F32.S32 R7, R8 ;  /* 0x0000000800077245 */ /* 0x000fe40000201400 */
[----:B------:R-:W-:Y:S01]  /*147c0*/  MOV R8, 0x7f800000 ;  /* 0x7f80000000087802 */ /* 0x000fe20000000f00 */
[----:B------:R-:W-:Y:S01]  /*147d0*/  FADD R9, R6, -1 ;  /* 0xbf80000006097421 */ /* 0x000fe20000000000 */
[----:B------:R-:W-:Y:S02]  /*147e0*/  FSEL R6, RZ, -23, P1 ;  /* 0xc1b80000ff067808 */ /* 0x000fe40000800000 */
[----:B------:R-:W-:Y:S01]  /*147f0*/  ISETP.GT.U32.AND P1, PT, R5, 0x7f7fffff, PT ;  /* 0x7f7fffff0500780c */ /* 0x000fe20003f24070 */
[----:B------:R-:W-:Y:S02]  /*14800*/  FFMA R10, R9, -R10, 0.14084610342979431152 ;  /* 0x3e1039f6090a7423 */ /* 0x000fe4000000080a */
        /* <DEDUP_REMOVED lines=10> */
[----:B------:R-:W-:-:S04]  /*148b0*/  FFMA R9, R9, R10, R9 ;  /* 0x0000000a09097223 */ /* 0x000fc80000000009 */
[----:B------:R-:W-:Y:S01]  /*148c0*/  FFMA R6, R6, 0.69314718246459960938, R9 ;  /* 0x3f31721806067823 */ /* 0x000fe20000000009 */
        /* <DEDUP_REMOVED lines=12> */
.L_x_415:
        /* <DEDUP_REMOVED lines=30> */
[----:B------:R-:W-:Y:S01]  /*14b70*/  FMUL R9, R9, R12 ;  /* 0x0000000c09097220 */ /* 0x000fe20000400000 */
[----:B------:R-:W-:Y:S02]  /*14b80*/  MOV R12, 0x3f800000 ;  /* 0x3f800000000c7802 */ /* 0x000fe40000000f00 */
        /* <DEDUP_REMOVED lines=42> */
.L_x_418:
[----:B------:R-:W-:Y:S05]  /*14e30*/  BSYNC.RECONVERGENT B2 ;  /* 0x0000000000027941 */ /* 0x000fea0003800200 */
.L_x_417:
        /* <DEDUP_REMOVED lines=13> */
[----:B------:R-:W-:-:S03]  /*14f10*/  FADD R8, R19, R8 ;  /* 0x0000000813087221 */ /* 0x000fc60000000000 */
[----:B------:R-:W-:Y:S01]  /*14f20*/  SEL R9, RZ, 0x83000000, P1 ;  /* 0x83000000ff097807 */ /* 0x000fe20000800000 */
[----:B------:R-:W-:Y:S01]  /*14f30*/  FFMA R19, R8, R21, 0.0013391353422775864601 ;  /* 0x3aaf85ed08137423 */ /* 0x000fe20000000015 */
[----:B-1----:R-:W-:Y:S01]  /*14f40*/  DMUL R6, R6, UR4 ;  /* 0x0000000406067c28 */ /* 0x002fe20008000000 */
[----:B------:R-:W-:Y:S02]  /*14f50*/  FSETP.GT.AND P1, PT, |R10|, 152, PT ;  /* 0x431800000a00780b */ /* 0x000fe40003f24200 */
[----:B------:R-:W-:-:S04]  /*14f60*/  FFMA R19, R8, R19, 0.0096188392490148544312 ;  /* 0x3c1d985608137423 */ /* 0x000fc80000000013 */
        /* <DEDUP_REMOVED lines=26> */
.L_x_420:
[----:B------:R-:W-:Y:S05]  /*15110*/  BSYNC.RECONVERGENT B2 ;  /* 0x0000000000027941 */ /* 0x000fea0003800200 */
.L_x_419:
        /* <DEDUP_REMOVED lines=9> */
.L_x_416:
[----:B------:R-:W-:Y:S05]  /*151b0*/  BSYNC.RECONVERGENT B1 ;  /* 0x0000000000017941 */ /* 0x000fea0003800200 */
.L_x_414:
        /* <DEDUP_REMOVED lines=42> */
[----:B------:R-:W-:-:S04]  /*15460*/  FSETP.NEU.AND P2, PT, R13, RZ, PT ;  /* 0x000000ff0d00720b */ /* 0x000fc80003f4d000 */
[----:B------:R-:W-:Y:S01]  /*15470*/  FSEL R8, R6, -INF , P2 ;  /* 0xff80000006087808 */ /* 0x000fe20001000000 */
[----:B------:R-:W-:-:S05]  /*15480*/  HFMA2 R6, -RZ, RZ, 37536, 0.00177764892578125 ;  /* 0x78951748ff067431 */ /* 0x000fca00000001ff */
[----:B------:R-:W0:Y:S02]  /*15490*/  F2F.F64.F32 R8, R8 ;  /* 0x0000000800087310 */ /* 0x000e240000201800 */
[----:B0-----:R-:W-:-:S10]  /*154a0*/  DFMA R6, R8, UR4, -R6 ;  /* 0x0000000408067c2b */ /* 0x001fd40008000806 */
[----:B------:R-:W0:Y:S02]  /*154b0*/  F2F.F32.F64 R6, R6 ;  /* 0x0000000600067310 */ /* 0x000e240000301000 */
[----:B0-----:R-:W-:-:S04]  /*154c0*/  FSETP.GEU.AND P2, PT, R6, RZ, PT ;  /* 0x000000ff0600720b */ /* 0x001fc80003f4e000 */
[----:B------:R-:W-:-:S04]  /*154d0*/  FSEL R12, R6, RZ, P2 ;  /* 0x000000ff060c7208 */ /* 0x000fc80001000000 */
[----:B------:R-:W-:-:S07]  /*154e0*/  FMNMX.NAN R12, R12, 255, PT ;  /* 0x437f00000c0c7809 */ /* 0x000fce0003820000 */
.L_x_422:
[----:B------:R-:W-:Y:S05]  /*154f0*/  BSYNC.RECONVERGENT B1 ;  /* 0x0000000000017941 */ /* 0x000fea0003800200 */
.L_x_421:
[----:B------:R-:W-:Y:S01]  /*15500*/  BSSY.RECONVERGENT B3, `(.L_x_423) ;  /* 0x0000007000037945 */ /* 0x000fe20003800200 */
[----:B------:R-:W-:-:S03]  /*15510*/  FFMA R19, R19, R21, R10 ;  /* 0x0000001513137223 */ /* 0x000fc6000000000a */
[----:B------:R-:W-:Y:S05]  /*15520*/  @!P1 BRA `(.L_x_424) ;  /* 0x0000000000109947 */ /* 0x000fea0003800000 */
[----:B------:R-:W-:Y:S02]  /*15530*/  MOV R6, 0x437f0000 ;  /* 0x437f000000067802 */ /* 0x000fe40000000f00 */
[----:B------:R-:W-:-:S07]  /*15540*/  MOV R34, 0x15560 ;  /* 0x0001556000227802 */ /* 0x000fce0000000f00 */
[----:B------:R-:W-:Y:S05]  /*15550*/  CALL.REL.NOINC `($__internal_1_$__cuda_sm3x_div_rn_noftz_f32_slowpath) ;  /* 0x0000005800787944 */ /* 0x000fea0003c00000 */
[----:B------:R-:W-:-:S07]  /*15560*/  MOV R19, R5 ;  /* 0x0000000500137202 */ /* 0x000fce0000000f00 */
.L_x_424:
[----:B------:R-:W-:Y:S05]  /*15570*/  BSYNC.RECONVERGENT B3 ;  /* 0x0000000000037941 */ /* 0x000fea0003800200 */
.L_x_423:
        /* <DEDUP_REMOVED lines=15> */
.L_x_426:
[----:B------:R-:W-:Y:S05]  /*15670*/  BSYNC.RECONVERGENT B3 ;  /* 0x0000000000037941 */ /* 0x000fea0003800200 */
.L_x_425:
        /* <DEDUP_REMOVED lines=14> */
.L_x_428:
[----:B------:R-:W-:Y:S05]  /*15760*/  BSYNC.RECONVERGENT B3 ;  /* 0x0000000000037941 */ /* 0x000fea0003800200 */
.L_x_427:
        /* <DEDUP_REMOVED lines=26> */
.L_x_634:
[----:B------:R-:W-:Y:S05]  /*15910*/  BRXU UR4 -0x15920                                                          (*"BRANCH_TARGETS .L_x_430,.L_x_636,.L_x_637"*) ;  /* 0xfffffea404b87958 */ /* 0x000fea000b83ffff */
.L_x_637:
[----:B------:R-:W-:Y:S01]  /*15920*/  UISETP.NE.AND UP0, UPT, UR8, 0x2, UPT ;  /* 0x000000020800788c */ /* 0x000fe2000bf05270 */
[----:B------:R-:W-:-:S08]  /*15930*/  MOV R5, R9 ;  /* 0x0000000900057202 */ /* 0x000fd00000000f00 */
[----:B------:R-:W-:Y:S05]  /*15940*/  BRA.U !UP0, `(.L_x_430) ;  /* 0x0000000108787547 */ /* 0x000fea000b800000 */
[----:B------:R-:W-:Y:S05]  /*15950*/  BRA `(.L_x_431) ;  /* 0x0000000000287947 */ /* 0x000fea0003800000 */
.L_x_636:
[----:B------:R-:W-:Y:S01]  /*15960*/  MOV R5, R7 ;  /* 0x0000000700057202 */ /* 0x000fe20000000f00 */
[----:B------:R-:W-:Y:S06]  /*15970*/  BRA `(.L_x_430) ;  /* 0x00000000006c7947 */ /* 0x000fec0003800000 */
.L_x_429:
        /* <DEDUP_REMOVED lines=8> */
.L_x_431:
[----:B------:R-:W-:Y:S01]  /*15a00*/  FMNMX3 R5, R12, R13, R0, !PT ;  /* 0x0000000d0c057276 */ /* 0x000fe20007800000 */
[----:B------:R-:W-:Y:S06]  /*15a10*/  BRA `(.L_x_430) ;  /* 0x0000000000447947 */ /* 0x000fec0003800000 */
.L_x_433:
        /* <DEDUP_REMOVED lines=14> */
.L_x_435:
[----:B------:R-:W-:Y:S05]  /*15b00*/  BSYNC.RECONVERGENT B3 ;  /* 0x0000000000037941 */ /* 0x000fea0003800200 */
.L_x_434:
[----:B------:R-:W-:Y:S05]  /*15b10*/  BRA `(.L_x_430) ;  /* 0x0000000000047947 */ /* 0x000fea0003800000 */
.L_x_432:
[----:B------:R-:W-:-:S07]  /*15b20*/  FFMA R5, R0, -0.072132542729377746582, R5 ;  /* 0xbd93ba3a00057823 */ /* 0x000fce0000000005 */
.L_x_430:
        /* <DEDUP_REMOVED lines=13> */
.L_x_437:
[----:B------:R-:W-:Y:S05]  /*15c00*/  BSYNC.RECONVERGENT B3 ;  /* 0x0000000000037941 */ /* 0x000fea0003800200 */
.L_x_436:
        /* <DEDUP_REMOVED lines=13> */
.L_x_439:
[----:B------:R-:W-:Y:S05]  /*15ce0*/  BSYNC.RECONVERGENT B3 ;  /* 0x0000000000037941 */ /* 0x000fea0003800200 */
.L_x_438:
        /* <DEDUP_REMOVED lines=15> */
.L_x_441:
[----:B------:R-:W-:Y:S05]  /*15de0*/  BSYNC.RECONVERGENT B3 ;  /* 0x0000000000037941 */ /* 0x000fea0003800200 */
.L_x_440:
        /* <DEDUP_REMOVED lines=13> */
.L_x_443:
[----:B------:R-:W-:Y:S05]  /*15ec0*/  BSYNC.RECONVERGENT B3 ;  /* 0x0000000000037941 */ /* 0x000fea0003800200 */
.L_x_442:
[----:B------:R-:W-:-:S07]  /*15ed0*/  MOV R0, R5 ;  /* 0x0000000500007202 */ /* 0x000fce0000000f00 */
.L_x_408:
[----:B------:R-:W-:Y:S05]  /*15ee0*/  BSYNC.RECONVERGENT B0 ;  /* 0x0000000000007941 */ /* 0x000fea0003800200 */
.L_x_407:
        /* <DEDUP_REMOVED lines=25> */
.L_x_638:
[----:B------:R-:W-:Y:S05]  /*16080*/  BRXU UR4 -0x16090                                                          (*"BRANCH_TARGETS .L_x_446,.L_x_640,.L_x_641"*) ;  /* 0xfffffe9c04dc7958 */ /* 0x000fea000b83ffff */
.L_x_641:
[----:B------:R-:W-:Y:S01]  /*16090*/  UISETP.NE.AND UP1, UPT, UR8, 0x2, UPT ;  /* 0x000000020800788c */ /* 0x000fe2000bf25270 */
[----:B------:R-:W-:-:S08]  /*160a0*/  MOV R21, R7 ;  /* 0x0000000700157202 */ /* 0x000fd00000000f00 */
[----:B------:R-:W-:Y:S05]  /*160b0*/  BRA.U !UP1, `(.L_x_446) ;  /* 0x0000000109807547 */ /* 0x000fea000b800000 */
[----:B------:R-:W-:Y:S05]  /*160c0*/  BRA `(.L_x_447) ;  /* 0x0000000000247947 */ /* 0x000fea0003800000 */
.L_x_640:
[----:B------:R-:W-:Y:S01]  /*160d0*/  MOV R21, R5 ;  /* 0x0000000500157202 */ /* 0x000fe20000000f00 */
[----:B------:R-:W-:Y:S06]  /*160e0*/  BRA `(.L_x_446) ;  /* 0x0000000000747947 */ /* 0x000fec0003800000 */
.L_x_445:
[----:B------:R-:W-:-:S09]  /*160f0*/  UISETP.NE.AND UP1, UPT, UR8, 0x3, UPT ;  /* 0x000000030800788c */ /* 0x000fd2000bf25270 */
[----:B------:R-:W-:Y:S05]  /*16100*/  BRA.U !UP1, `(.L_x_448) ;  /* 0x0000000109687547 */ /* 0x000fea000b800000 */
[----:B------:R-:W-:Y:S01]  /*16110*/  UISETP.NE.AND UP1, UPT, UR8, 0x4, UPT ;  /* 0x000000040800788c */ /* 0x000fe2000bf25270 */
[----:B------:R-:W-:-:S08]  /*16120*/  MOV R21, R5 ;  /* 0x0000000500157202 */ /* 0x000fd00000000f00 */
[----:B------:R-:W-:Y:S05]  /*16130*/  BRA.U !UP1, `(.L_x_446) ;  /* 0x0000000109607547 */ /* 0x000fea000b800000 */
[----:B------:R-:W-:-:S09]  /*16140*/  UISETP.NE.AND UP1, UPT, UR8, 0x5, UPT ;  /* 0x000000050800788c */ /* 0x000fd2000bf25270 */
[----:B------:R-:W-:Y:S05]  /*16150*/  BRA.U !UP1, `(.L_x_449) ;  /* 0x0000000109087547 */ /* 0x000fea000b800000 */
.L_x_447:
[----:B------:R-:W-:Y:S01]  /*16160*/  FMNMX3 R21, R11, R12, R0, !PT ;  /* 0x0000000c0b157276 */ /* 0x000fe20007800000 */
[----:B------:R-:W-:Y:S06]  /*16170*/  BRA `(.L_x_446) ;  /* 0x0000000000507947 */ /* 0x000fec0003800000 */
.L_x_449:
        /* <DEDUP_REMOVED lines=16> */
.L_x_451:
[----:B------:R-:W-:Y:S05]  /*16280*/  BSYNC.RECONVERGENT B0 ;  /* 0x0000000000007941 */ /* 0x000fea0003800200 */
.L_x_450:
[----:B------:R-:W-:Y:S01]  /*16290*/  MOV R21, R5 ;  /* 0x0000000500157202 */ /* 0x000fe20000000f00 */
[----:B------:R-:W-:Y:S06]  /*162a0*/  BRA `(.L_x_446) ;  /* 0x0000000000047947 */ /* 0x000fec0003800000 */
.L_x_448:
[----:B------:R-:W-:-:S07]  /*162b0*/  FFMA R21, R0, -0.072132542729377746582, R21 ;  /* 0xbd93ba3a00157823 */ /* 0x000fce0000000015 */
.L_x_446:
        /* <DEDUP_REMOVED lines=23> */
.L_x_642:
[----:B------:R-:W-:Y:S05]  /*16430*/  BRXU UR4 -0x16440                                                          (*"BRANCH_TARGETS .L_x_453,.L_x_644,.L_x_645"*) ;  /* 0xfffffe9804f07958 */ /* 0x000fea000b83ffff */
.L_x_645:
[----:B------:R-:W-:Y:S01]  /*16440*/  UISETP.NE.AND UP0, UPT, UR8, 0x2, UPT ;  /* 0x000000020800788c */ /* 0x000fe2000bf05270 */
[----:B------:R-:W-:-:S08]  /*16450*/  MOV R5, R24 ;  /* 0x0000001800057202 */ /* 0x000fd00000000f00 */
[----:B------:R-:W-:Y:S05]  /*16460*/  BRA.U !UP0, `(.L_x_453) ;  /* 0x0000000108747547 */ /* 0x000fea000b800000 */
[----:B------:R-:W-:Y:S05]  /*16470*/  BRA `(.L_x_454) ;  /* 0x0000000000247947 */ /* 0x000fea0003800000 */
.L_x_644:
[----:B------:R-:W-:Y:S01]  /*16480*/  MOV R5, R6 ;  /* 0x0000000600057202 */ /* 0x000fe20000000f00 */
[----:B------:R-:W-:Y:S06]  /*16490*/  BRA `(.L_x_453) ;  /* 0x0000000000687947 */ /* 0x000fec0003800000 */
.L_x_452:
[----:B------:R-:W0:Y:S02]  /*164a0*/  LDCU UR4, c[0x0][0x398] ;  /* 0x00007300ff0477ac */ /* 0x000e240008000800 */
[----:B0-----:R-:W-:-:S09]  /*164b0*/  UISETP.NE.AND UP0, UPT, UR4, 0x3, UPT ;  /* 0x000000030400788c */ /* 0x001fd2000bf05270 */
[----:B------:R-:W-:Y:S05]  /*164c0*/  BRA.U !UP0, `(.L_x_455) ;  /* 0x0000000108587547 */ /* 0x000fea000b800000 */
[----:B------:R-:W-:-:S09]  /*164d0*/  UISETP.NE.AND UP0, UPT, UR4, 0x4, UPT ;  /* 0x000000040400788c */ /* 0x000fd2000bf05270 */
[----:B------:R-:W-:Y:S05]  /*164e0*/  BRA.U !UP0, `(.L_x_453) ;  /* 0x0000000108547547 */ /* 0x000fea000b800000 */
[----:B------:R-:W-:-:S09]  /*164f0*/  UISETP.NE.AND UP0, UPT, UR4, 0x5, UPT ;  /* 0x000000050400788c */ /* 0x000fd2000bf05270 */
[----:B------:R-:W-:Y:S05]  /*16500*/  BRA.U !UP0, `(.L_x_456) ;  /* 0x0000000108087547 */ /* 0x000fea000b800000 */
.L_x_454:
[----:B------:R-:W-:Y:S01]  /*16510*/  FMNMX3 R5, R11, R12, R23, !PT ;  /* 0x0000000c0b057276 */ /* 0x000fe20007800017 */
[----:B------:R-:W-:Y:S06]  /*16520*/  BRA `(.L_x_453) ;  /* 0x0000000000447947 */ /* 0x000fec0003800000 */
.L_x_456:
        /* <DEDUP_REMOVED lines=14> */
.L_x_458:
[----:B------:R-:W-:Y:S05]  /*16610*/  BSYNC.RECONVERGENT B0 ;  /* 0x0000000000007941 */ /* 0x000fea0003800200 */
.L_x_457:
[----:B------:R-:W-:Y:S05]  /*16620*/  BRA `(.L_x_453) ;  /* 0x0000000000047947 */ /* 0x000fea0003800000 */
.L_x_455:
[----:B------:R-:W-:-:S07]  /*16630*/  FFMA R5, R23, -0.072132542729377746582, R22 ;  /* 0xbd93ba3a17057823 */ /* 0x000fce0000000016 */
.L_x_453:
        /* <DEDUP_REMOVED lines=13> */
.L_x_460:
[----:B------:R-:W-:Y:S05]  /*16710*/  BSYNC.RECONVERGENT B0 ;  /* 0x0000000000007941 */ /* 0x000fea0003800200 */
.L_x_459:
        /* <DEDUP_REMOVED lines=13> */
.L_x_462:
[----:B------:R-:W-:Y:S05]  /*167f0*/  BSYNC.RECONVERGENT B0 ;  /* 0x0000000000007941 */ /* 0x000fea0003800200 */
.L_x_461:
        /* <DEDUP_REMOVED lines=14> */
.L_x_464:
[----:B------:R-:W-:Y:S05]  /*168e0*/  BSYNC.RECONVERGENT B0 ;  /* 0x0000000000007941 */ /* 0x000fea0003800200 */
.L_x_463:
        /* <DEDUP_REMOVED lines=14> */
.L_x_466:
[----:B------:R-:W-:Y:S05]  /*169d0*/  BSYNC.RECONVERGENT B0 ;  /* 0x0000000000007941 */ /* 0x000fea0003800200 */
.L_x_465:
[----:B------:R-:W-:-:S07]  /*169e0*/  MOV R0, R5 ;  /* 0x0000000500007202 */ /* 0x000fce0000000f00 */
.L_x_444:
[----:B------:R-:W-:Y:S05]  /*169f0*/  @!P0 BRA `(.L_x_467) ;  /* 0x0000000800c88947 */ /* 0x000fea0003800000 */
        /* <DEDUP_REMOVED lines=28> */
.L_x_474:
[----:B------:R-:W-:Y:S05]  /*16bc0*/  BSYNC.RECONVERGENT B4 ;  /* 0x0000000000047941 */ /* 0x000fea0003800200 */
.L_x_473:
[----:B------:R-:W-:Y:S05]  /*16bd0*/  BRA `(.L_x_471) ;  /* 0x00000000008c7947 */ /* 0x000fea0003800000 */
.L_x_472:
        /* <DEDUP_REMOVED lines=16> */
.L_x_477:
[----:B------:R-:W-:Y:S05]  /*16ce0*/  BSYNC.RECONVERGENT B4 ;  /* 0x0000000000047941 */ /* 0x000fea0003800200 */
.L_x_476:
[----:B------:R-:W-:Y:S01]  /*16cf0*/  FADD R21, R5, 2 ;  /* 0x4000000005157421 */ /* 0x000fe20000000000 */
[----:B------:R-:W-:Y:S06]  /*16d00*/  BRA `(.L_x_471) ;  /* 0x0000000000407947 */ /* 0x000fec0003800000 */
.L_x_475:
        /* <DEDUP_REMOVED lines=14> */
.L_x_479:
[----:B------:R-:W-:Y:S05]  /*16df0*/  BSYNC.RECONVERGENT B4 ;  /* 0x0000000000047941 */ /* 0x000fea0003800200 */
.L_x_478:
[----:B------:R-:W-:-:S07]  /*16e00*/  FADD R21, R5, 4 ;  /* 0x4080000005157421 */ /* 0x000fce0000000000 */
.L_x_471:
[----:B------:R-:W-:Y:S05]  /*16e10*/  BSYNC.RECONVERGENT B3 ;  /* 0x0000000000037941 */ /* 0x000fea0003800200 */
.L_x_470:
        /* <DEDUP_REMOVED lines=13> */
.L_x_481:
[----:B------:R-:W-:Y:S05]  /*16ef0*/  BSYNC.RECONVERGENT B3 ;  /* 0x0000000000037941 */ /* 0x000fea0003800200 */
.L_x_480:
        /* <DEDUP_REMOVED lines=8> */
.L_x_469:
[----:B------:R-:W-:Y:S05]  /*16f80*/  BSYNC.RECONVERGENT B0 ;  /* 0x0000000000007941 */ /* 0x000fea0003800200 */
.L_x_468:
        /* <DEDUP_REMOVED lines=15> */
.L_x_482:
        /* <DEDUP_REMOVED lines=26> */
[----:B------:R-:W-:Y:S01]  /*17220*/  FADD R7, R7, -R0 ;  /* 0x8000000007077221 */ /* 0x000fe20000000000 */
[----:B------:R-:W-:Y:S02]  /*17230*/  FADD R0, -R20, 1 ;  /* 0x3f80000014007421 */ /* 0x000fe40000000100 */
[----:B------:R-:W-:Y:S01]  /*17240*/  @!P0 IADD3 R5, PT, PT, R6, 0x6, RZ ;  /* 0x0000000606058810 */ /* 0x000fe20007ffe0ff */
[----:B------:R-:W-:Y:S01]  /*17250*/  FADD R9, -R7, 1 ;  /* 0x3f80000007097421 */ /* 0x000fe20000000100 */
[----:B------:R-:W-:Y:S02]  /*17260*/  FMUL R0, R13, R0 ;  /* 0x000000000d007220 */ /* 0x000fe40000400000 */
[----:B------:R-:W-:-:S04]  /*17270*/  IADD3 R6, PT, PT, R5, -0x2, RZ ;  /* 0xfffffffe05067810 */ /* 0x000fc80007ffe0ff */
        /* <DEDUP_REMOVED lines=16> */
.L_x_484:
[----:B------:R-:W-:-:S07]  /*17380*/  MOV R11, R0 ;  /* 0x00000000000b7202 */ /* 0x000fce0000000f00 */
.L_x_486:
        /* <DEDUP_REMOVED lines=11> */
.L_x_487:
[----:B------:R-:W-:-:S07]  /*17440*/  MOV R12, R13 ;  /* 0x0000000d000c7202 */ /* 0x000fce0000000f00 */
.L_x_488:
[----:B------:R-:W-:-:S04]  /*17450*/  MOV R6, 0xffffffff ;  /* 0xffffffff00067802 */ /* 0x000fc80000000f00 */
[----:B------:R-:W-:-:S04]  /*17460*/  VIADDMNMX.U32 R6, R5, R6, 0x2, PT ;  /* 0x0000000205067446 */ /* 0x000fc80003800006 */
[----:B------:R-:W-:-:S04]  /*17470*/  SHF.L.U32 R9, R6, 0x2, RZ ;  /* 0x0000000206097819 */ /* 0x000fc800000006ff */
[----:B------:R-:W0:Y:S02]  /*17480*/  LDC R6, c[0x2][R9+0xf8] ;  /* 0x00803e0009067b82 */ /* 0x000e240000000800 */
[----:B0-----:R-:W-:-:S04]  /*17490*/  SHF.R.S32.HI R7, RZ, 0x1f, R6 ;  /* 0x0000001fff077819 */ /* 0x001fc80000011406 */
.L_x_646:
[----:B------:R-:W-:Y:S05]  /*174a0*/  BRX R6 -0x174b0                                                            (*"BRANCH_TARGETS .L_x_483,.L_x_648,.L_x_649"*) ;  /* 0xfffffe8806d47949 */ /* 0x000fea000383ffff */
.L_x_649:
[----:B------:R-:W-:Y:S02]  /*174b0*/  ISETP.NE.AND P0, PT, R5, 0x4, PT ;  /* 0x000000040500780c */ /* 0x000fe40003f05270 */
[----:B------:R-:W-:-:S11]  /*174c0*/  MOV R0, R8 ;  /* 0x0000000800007202 */ /* 0x000fd60000000f00 */
[----:B------:R-:W-:Y:S05]  /*174d0*/  @P0 BRA `(.L_x_483) ;  /* 0x00000000000c0947 */ /* 0x000fea0003800000 */
.L_x_485:
[----:B------:R-:W-:Y:S01]  /*174e0*/  MOV R0, R13 ;  /* 0x0000000d00007202 */ /* 0x000fe20000000f00 */
[----:B------:R-:W-:Y:S06]  /*174f0*/  BRA `(.L_x_483) ;  /* 0x0000000000047947 */ /* 0x000fec0003800000 */
.L_x_648:
[----:B------:R-:W-:-:S07]  /*17500*/  MOV R0, R20 ;  /* 0x0000001400007202 */ /* 0x000fce0000000f00 */
.L_x_483:
[----:B------:R-:W-:Y:S05]  /*17510*/  BSYNC.RECONVERGENT B0 ;  /* 0x0000000000007941 */ /* 0x000fea0003800200 */
.L_x_467:
[----:B------:R-:W0:Y:S01]  /*17520*/  LDC R6, c[0x0][0x3bc] ;  /* 0x0000ef00ff067b82 */ /* 0x000e220000000800 */
[----:B------:R-:W-:Y:S01]  /*17530*/  FSETP.NEU.AND P2, PT, R31, 1, PT ;  /* 0x3f8000001f00780b */ /* 0x000fe20003f4d000 */
[----:B------:R-:W1:Y:S01]  /*17540*/  LDCU UR5, c[0x0][0x3d8] ;  /* 0x00007b00ff0577ac */ /* 0x000e620008000800 */
[----:B------:R-:W-:Y:S01]  /*17550*/  FSETP.NEU.AND P1, PT, R14, 1, PT ;  /* 0x3f8000000e00780b */ /* 0x000fe20003f2d000 */
[----:B------:R-:W-:Y:S01]  /*17560*/  BSSY.RECONVERGENT B0, `(.L_x_489) ;  /* 0x0000028000007945 */ /* 0x000fe20003800200 */
[----:B------:R-:W2:Y:S09]  /*17570*/  LDCU UR4, c[0x0][0x3cc] ;  /* 0x00007980ff0477ac */ /* 0x000eb20008000800 */
[----:B------:R-:W3:Y:S01]  /*17580*/  @P2 LDC R9, c[0x0][0x3c8] ;  /* 0x0000f200ff092b82 */ /* 0x000ee20000000800 */
[----:B-1----:R-:W-:-:S07]  /*17590*/  MOV R7, UR5 ;  /* 0x0000000500077c02 */ /* 0x002fce0008000f00 */
[----:B------:R-:W1:Y:S01]  /*175a0*/  @P1 LDC R13, c[0x0][0x3c8] ;  /* 0x0000f200ff0d1b82 */ /* 0x000e620000000800 */
[----:B0-----:R-:W-:-:S13]  /*175b0*/  FSETP.NEU.AND P0, PT, R6, 1, PT ;  /* 0x3f8000000600780b */ /* 0x001fda0003f0d000 */
[----:B------:R-:W0:Y:S01]  /*175c0*/  @P0 LDC R8, c[0x0][0x3c8] ;  /* 0x0000f200ff080b82 */ /* 0x000e220000000800 */
[----:B---3--:R-:W-:Y:S02]  /*175d0*/  FSETP.GE.AND P4, PT, R12, R9, P2 ;  /* 0x000000090c00720b */ /* 0x008fe40001786000 */
[C---:B0-----:R-:W-:Y:S01]  /*175e0*/  FSETP.GE.AND P3, PT, R11.reuse, R8, P0 ;  /* 0x000000080b00720b */ /* 0x041fe20000766000 */
[----:B------:R-:W-:-:S12]  /*175f0*/  @P0 FADD R5, R11, -R8 ;  /* 0x800000080b050221 */ /* 0x000fd80000000000 */
[----:B------:R-:W-:Y:S01]  /*17600*/  @P3 FFMA R11, R5, R6, R8 ;  /* 0x00000006050b3223 */ /* 0x000fe20000000008 */
[----:B-1----:R-:W-:Y:S01]  /*17610*/  FSETP.GE.AND P3, PT, R0, R13, P1 ;  /* 0x0000000d0000720b */ /* 0x002fe20000f66000 */
[----:B------:R-:W-:Y:S01]  /*17620*/  @P2 FADD R6, R12, -R9 ;  /* 0x800000090c062221 */ /* 0x000fe20000000000 */
[----:B------:R-:W-:Y:S02]  /*17630*/  @P1 FADD R8, R0, -R13 ;  /* 0x8000000d00081221 */ /* 0x000fe40000000000 */
[----:B------:R-:W-:Y:S01]  /*17640*/  FSETP.GTU.AND P0, PT, R11, R7, PT ;  /* 0x000000070b00720b */ /* 0x000fe20003f0c000 */
[----:B------:R-:W-:-:S03]  /*17650*/  @P4 FFMA R12, R6, R31, R9 ;  /* 0x0000001f060c4223 */ /* 0x000fc60000000009 */
[----:B--2---:R-:W-:-:S05]  /*17660*/  FSETP.EQ.OR P0, PT, RZ, UR4, P0 ;  /* 0x00000004ff007c0b */ /* 0x004fca0008702400 */
[----:B------:R-:W-:-:S08]  /*17670*/  @P3 FFMA R0, R8, R14, R13 ;  /* 0x0000000e08003223 */ /* 0x000fd0000000000d */
        /* <DEDUP_REMOVED lines=15> */
.L_x_492:
[----:B------:R-:W-:Y:S05]  /*17770*/  BSYNC.RECONVERGENT B3 ;  /* 0x0000000000037941 */ /* 0x000fea0003800200 */
.L_x_491:
[----:B------:R-:W0:Y:S01]  /*17780*/  LDCU UR5, c[0x0][0x3d8] ;  /* 0x00007b00ff0577ac */ /* 0x000e220008000800 */
[----:B------:R-:W-:Y:S01]  /*17790*/  FADD R6, -R5, 1 ;  /* 0x3f80000005067421 */ /* 0x000fe20000000100 */
[----:B------:R-:W1:Y:S01]  /*177a0*/  LDCU UR4, c[0x0][0x3cc] ;  /* 0x00007980ff0477ac */ /* 0x000e620008000800 */
[----:B0-----:R-:W-:Y:S02]  /*177b0*/  MOV R7, UR5 ;  /* 0x0000000500077c02 */ /* 0x001fe40008000f00 */
[----:B-1----:R-:W-:-:S04]  /*177c0*/  FFMA R6, R6, UR4, R5 ;  /* 0x0000000406067c23 */ /* 0x002fc80008000005 */
[----:B------:R-:W-:-:S07]  /*177d0*/  FMUL R11, R6, R7 ;  /* 0x00000007060b7220 */ /* 0x000fce0000400000 */
.L_x_490:
[----:B------:R-:W-:Y:S05]  /*177e0*/  BSYNC.RECONVERGENT B0 ;  /* 0x0000000000007941 */ /* 0x000fea0003800200 */
.L_x_489:
        /* <DEDUP_REMOVED lines=18> */
.L_x_496:
[----:B------:R-:W-:Y:S05]  /*17910*/  BSYNC.RECONVERGENT B3 ;  /* 0x0000000000037941 */ /* 0x000fea0003800200 */
.L_x_495:
[----:B------:R-:W0:Y:S01]  /*17920*/  LDCU UR4, c[0x0][0x3d8] ;  /* 0x00007b00ff0477ac */ /* 0x000e220008000800 */
[----:B------:R-:W-:-:S04]  /*17930*/  FADD R6, -R5, 1 ;  /* 0x3f80000005067421 */ /* 0x000fc80000000100 */
[----:B------:R-:W-:Y:S01]  /*17940*/  FFMA R6, R6, R15, R5 ;  /* 0x0000000f06067223 */ /* 0x000fe20000000005 */
[----:B0-----:R-:W-:-:S05]  /*17950*/  MOV R7, UR4 ;  /* 0x0000000400077c02 */ /* 0x001fca0008000f00 */
[----:B------:R-:W-:-:S07]  /*17960*/  FMUL R12, R6, R7 ;  /* 0x00000007060c7220 */ /* 0x000fce0000400000 */
.L_x_494:
[----:B------:R-:W-:Y:S05]  /*17970*/  BSYNC.RECONVERGENT B0 ;  /* 0x0000000000007941 */ /* 0x000fea0003800200 */
.L_x_493:
        /* <DEDUP_REMOVED lines=18> */
.L_x_500:
[----:B------:R-:W-:Y:S05]  /*17aa0*/  BSYNC.RECONVERGENT B3 ;  /* 0x0000000000037941 */ /* 0x000fea0003800200 */
.L_x_499:
[----:B------:R-:W0:Y:S01]  /*17ab0*/  LDCU UR4, c[0x0][0x3d8] ;  /* 0x00007b00ff0477ac */ /* 0x000e220008000800 */
[----:B------:R-:W-:-:S04]  /*17ac0*/  FADD R0, -R5, 1 ;  /* 0x3f80000005007421 */ /* 0x000fc80000000100 */
[----:B------:R-:W-:-:S04]  /*17ad0*/  FFMA R0, R0, R16, R5 ;  /* 0x0000001000007223 */ /* 0x000fc80000000005 */
[----:B0-----:R-:W-:-:S07]  /*17ae0*/  FMUL R0, R0, UR4 ;  /* 0x0000000400007c20 */ /* 0x001fce0008400000 */
.L_x_498:
[----:B------:R-:W-:Y:S05]  /*17af0*/  BSYNC.RECONVERGENT B0 ;  /* 0x0000000000007941 */ /* 0x000fea0003800200 */
.L_x_497:
        /* <DEDUP_REMOVED lines=34> */
.L_x_505:
[----:B------:R-:W-:Y:S05]  /*17d20*/  BSYNC.RECONVERGENT B0 ;  /* 0x0000000000007941 */ /* 0x000fea0003800200 */
.L_x_504:
        /* <DEDUP_REMOVED lines=10> */
.L_x_506:
[----:B------:R-:W0:Y:S02]  /*17dd0*/  MUFU.RCP R8, R5 ;  /* 0x0000000500087308 */ /* 0x000e240000001000 */
[----:B0-----:R-:W-:-:S04]  /*17de0*/  FFMA R6, R8, R5, -1 ;  /* 0xbf80000008067423 */ /* 0x001fc80000000005 */
[----:B------:R-:W-:-:S04]  /*17df0*/  FADD.FTZ R7, -R6, -RZ ;  /* 0x800000ff06077221 */ /* 0x000fc80000010100 */
[----:B------:R-:W-:-:S07]  /*17e00*/  FFMA R8, R8, R7, R8 ;  /* 0x0000000708087223 */ /* 0x000fce0000000008 */
.L_x_507:
        /* <DEDUP_REMOVED lines=8> */
[----:B------:R-:W-:Y:S01]  /*17e90*/  I2FP.F32.S32 R10, R5 ;  /* 0x00000005000a7245 */ /* 0x000fe20000201400 */
[----:B------:R-:W-:Y:S02]  /*17ea0*/  HFMA2 R5, -RZ, RZ, 0.771484375, 0.21533203125 ;  /* 0x3a2c32e4ff057431 */ /* 0x000fe400000001ff */
[C---:B------:R-:W-:Y:S01]  /*17eb0*/  FADD R16, R6.reuse, 1 ;  /* 0x3f80000006107421 */ /* 0x040fe20000000000 */
[----:B------:R-:W-:-:S04]  /*17ec0*/  FADD R11, R6, -1 ;  /* 0xbf800000060b7421 */ /* 0x000fc80000000000 */
        /* <DEDUP_REMOVED lines=31> */
[----:B------:R-:W1:Y:S01]  /*180c0*/  F2I.NTZ R19, R9 ;  /* 0x0000000900137305 */ /* 0x000e620000203100 */
[----:B0-----:R-:W-:Y:S01]  /*180d0*/  FADD R10, R9, -R16 ;  /* 0x80000010090a7221 */ /* 0x001fe20000000000 */
[----:B------:R-:W-:-:S03]  /*180e0*/  FSETP.GT.AND P0, PT, R16, RZ, PT ;  /* 0x000000ff1000720b */ /* 0x000fc60003f04000 */
[----:B------:R-:W-:Y:S01]  /*180f0*/  FADD R11, R7, R10 ;  /* 0x0000000a070b7221 */ /* 0x000fe20000000000 */
[C---:B------:R-:W-:Y:S01]  /*18100*/  FMUL R7, R8.reuse, 0.5 ;  /* 0x3f00000008077820 */ /* 0x040fe20000400000 */
        /* <DEDUP_REMOVED lines=9> */
[----:B------:R-:W-:Y:S01]  /*181a0*/  FFMA R10, R11, R10, 0.69314718246459960938 ;  /* 0x3f3172180b0a7423 */ /* 0x000fe2000000000a */
[----:B0-----:R-:W-:-:S03]  /*181b0*/  FADD R9, R7, R7 ;  /* 0x0000000707097221 */ /* 0x001fc60000000000 */
        /* <DEDUP_REMOVED lines=30> */
.L_x_509:
[----:B------:R-:W-:Y:S05]  /*183a0*/  BSYNC.RECONVERGENT B0 ;  /* 0x0000000000007941 */ /* 0x000fea0003800200 */
.L_x_508:
        /* <DEDUP_REMOVED lines=91> */
.L_x_511:
[----:B------:R-:W-:Y:S05]  /*18960*/  BSYNC.RECONVERGENT B0 ;  /* 0x0000000000007941 */ /* 0x000fea0003800200 */
.L_x_510:
[----:B------:R-:W-:-:S04]  /*18970*/  FADD R5, -R5, 1 ;  /* 0x3f80000005057421 */ /* 0x000fc80000000100 */
[----:B------:R-:W-:-:S07]  /*18980*/  FFMA R6, R13, R5, R6 ;  /* 0x000000050d067223 */ /* 0x000fce0000000006 */
.L_x_503:
[----:B------:R-:W-:Y:S05]  /*18990*/  BSYNC.RECONVERGENT B3 ;  /* 0x0000000000037941 */ /* 0x000fea0003800200 */
.L_x_502:
[----:B------:R-:W0:Y:S02]  /*189a0*/  LDC R5, c[0x0][0x3a0] ;  /* 0x0000e800ff057b82 */ /* 0x000e240000000800 */
[----:B0-----:R-:W-:-:S04]  /*189b0*/  ISETP.NE.AND P0, PT, R5, 0x1, PT ;  /* 0x000000010500780c */ /* 0x001fc80003f05270 */
[----:B------:R-:W-:-:S09]  /*189c0*/  FSEL R11, R6, R11, !P0 ;  /* 0x0000000b060b7208 */ /* 0x000fd20004000000 */
.L_x_501:
        /* <DEDUP_REMOVED lines=26> */
.L_x_516:
[----:B------:R-:W-:Y:S05]  /*18b70*/  BSYNC.RECONVERGENT B0 ;  /* 0x0000000000007941 */ /* 0x000fea0003800200 */
.L_x_515:
        /* <DEDUP_REMOVED lines=8> */
.L_x_517:
[----:B------:R-:W0:Y:S02]  /*18c00*/  MUFU.RCP R8, R17 ;  /* 0x0000001100087308 */ /* 0x000e240000001000 */
[----:B0-----:R-:W-:-:S04]  /*18c10*/  FFMA R5, R8, R17, -1 ;  /* 0xbf80000008057423 */ /* 0x001fc80000000011 */
[----:B------:R-:W-:-:S04]  /*18c20*/  FADD.FTZ R5, -R5, -RZ ;  /* 0x800000ff05057221 */ /* 0x000fc80000010100 */
[----:B------:R-:W-:-:S07]  /*18c30*/  FFMA R8, R8, R5, R8 ;  /* 0x0000000508087223 */ /* 0x000fce0000000008 */
.L_x_518:
        /* <DEDUP_REMOVED lines=89> */
.L_x_520:
[----:B------:R-:W-:Y:S05]  /*191d0*/  BSYNC.RECONVERGENT B0 ;  /* 0x0000000000007941 */ /* 0x000fea0003800200 */
.L_x_519:
        /* <DEDUP_REMOVED lines=46> */
[----:B------:R-:W-:Y:S01]  /*194c0*/  FMUL R5, R17, 0.5 ;  /* 0x3f00000011057820 */ /* 0x000fe20000400000 */
[----:B------:R-:W-:Y:S02]  /*194d0*/  SEL R20, RZ, 0x83000000, P0 ;  /* 0x83000000ff147807 */ /* 0x000fe40000000000 */
[C---:B------:R-:W-:Y:S01]  /*194e0*/  FFMA R6, R9.reuse, R6, 0.0013391353422775864601 ;  /* 0x3aaf85ed09067423 */ /* 0x040fe20000000006 */
[----:B------:R-:W-:Y:S02]  /*194f0*/  FSETP.GT.AND P0, PT, |R10|, 152, PT ;  /* 0x431800000a00780b */ /* 0x000fe40003f04200 */
[----:B------:R-:W0:Y:S01]  /*19500*/  FRND.TRUNC R5, R5 ;  /* 0x0000000500057307 */ /* 0x000e22000020d000 */
[----:B------:R-:W-:Y:S01]  /*19510*/  FFMA R6, R9, R6, 0.0096188392490148544312 ;  /* 0x3c1d985609067423 */ /* 0x000fe20000000006 */
[----:B------:R-:W-:Y:S02]  /*19520*/  IADD3 R7, PT, PT, R20, 0x7f000000, RZ ;  /* 0x7f00000014077810 */ /* 0x000fe40007ffe0ff */
[----:B-1----:R-:W-:Y:S01]  /*19530*/  LEA R20, R15, -R20, 0x17 ;  /* 0x800000140f147211 */ /* 0x002fe200078eb8ff */
[----:B------:R-:W-:-:S02]  /*19540*/  FFMA R16, R9, R6, 0.055503588169813156128 ;  /* 0x3d6357bb09107423 */ /* 0x000fc40000000006 */
[----:B------:R-:W1:Y:S02]  /*19550*/  LDC R6, c[0x0][0x3f4] ;  /* 0x0000fd00ff067b82 */ /* 0x000e640000000800 */
[----:B------:R-:W-:-:S04]  /*19560*/  FFMA R16, R9, R16, 0.24022644758224487305 ;  /* 0x3e75fdec09107423 */ /* 0x000fc80000000010 */
[----:B------:R-:W-:Y:S01]  /*19570*/  FFMA R16, R9, R16, 0.69314718246459960938 ;  /* 0x3f31721809107423 */ /* 0x000fe20000000010 */
[----:B0-----:R-:W-:-:S03]  /*19580*/  FADD R10, R5, R5 ;  /* 0x00000005050a7221 */ /* 0x001fc60000000000 */
[----:B------:R-:W-:-:S04]  /*19590*/  FFMA R16, R9, R16, 1 ;  /* 0x3f80000009107423 */ /* 0x000fc80000000010 */
[----:B------:R-:W-:-:S04]  /*195a0*/  FMUL R7, R16, R7 ;  /* 0x0000000710077220 */ /* 0x000fc80000400000 */
        /* <DEDUP_REMOVED lines=29> */
.L_x_522:
[----:B------:R-:W-:Y:S05]  /*19780*/  BSYNC.RECONVERGENT B0 ;  /* 0x0000000000007941 */ /* 0x000fea0003800200 */
.L_x_521:
[----:B------:R-:W-:-:S04]  /*19790*/  FADD R7, -R7, 1 ;  /* 0x3f80000007077421 */ /* 0x000fc80000000100 */
[----:B------:R-:W-:-:S07]  /*197a0*/  FFMA R13, R13, R7, R6 ;  /* 0x000000070d0d7223 */ /* 0x000fce0000000006 */
.L_x_514:
[----:B------:R-:W-:Y:S05]  /*197b0*/  BSYNC.RECONVERGENT B3 ;  /* 0x0000000000037941 */ /* 0x000fea0003800200 */
.L_x_513:
[----:B------:R-:W0:Y:S02]  /*197c0*/  LDC R5, c[0x0][0x3a0] ;  /* 0x0000e800ff057b82 */ /* 0x000e240000000800 */
[----:B0-----:R-:W-:-:S04]  /*197d0*/  ISETP.NE.AND P0, PT, R5, 0x1, PT ;  /* 0x000000010500780c */ /* 0x001fc80003f05270 */
[----:B------:R-:W-:-:S09]  /*197e0*/  FSEL R12, R13, R12, !P0 ;  /* 0x0000000c0d0c7208 */ /* 0x000fd20004000000 */
.L_x_512:
        /* <DEDUP_REMOVED lines=26> */
.L_x_527:
[----:B------:R-:W-:Y:S05]  /*19990*/  BSYNC.RECONVERGENT B0 ;  /* 0x0000000000007941 */ /* 0x000fea0003800200 */
.L_x_526:
        /* <DEDUP_REMOVED lines=8> */
.L_x_528:
[----:B------:R-:W0:Y:S02]  /*19a20*/  MUFU.RCP R5, R18 ;  /* 0x0000001200057308 */ /* 0x000e240000001000 */
[----:B0-----:R-:W-:-:S04]  /*19a30*/  FFMA R6, R5, R18, -1 ;  /* 0xbf80000005067423 */ /* 0x001fc80000000012 */
[----:B------:R-:W-:-:S04]  /*19a40*/  FADD.FTZ R6, -R6, -RZ ;  /* 0x800000ff06067221 */ /* 0x000fc80000010100 */
[----:B------:R-:W-:-:S07]  /*19a50*/  FFMA R8, R5, R6, R5 ;  /* 0x0000000605087223 */ /* 0x000fce0000000005 */
.L_x_529:
        /* <DEDUP_REMOVED lines=89> */
.L_x_531:
[----:B------:R-:W-:Y:S05]  /*19ff0*/  BSYNC.RECONVERGENT B0 ;  /* 0x0000000000007941 */ /* 0x000fea0003800200 */
.L_x_530:
        /* <DEDUP_REMOVED lines=90> */
.L_x_533:
[----:B------:R-:W-:Y:S05]  /*1a5a0*/  BSYNC.RECONVERGENT B0 ;  /* 0x0000000000007941 */ /* 0x000fea0003800200 */
.L_x_532:
[----:B------:R-:W-:-:S04]  /*1a5b0*/  FADD R9, -R9, 1 ;  /* 0x3f80000009097421 */ /* 0x000fc80000000100 */
[----:B------:R-:W-:-:S07]  /*1a5c0*/  FFMA R13, R13, R9, R6 ;  /* 0x000000090d0d7223 */ /* 0x000fce0000000006 */
.L_x_525:
[----:B------:R-:W-:Y:S05]  /*1a5d0*/  BSYNC.RECONVERGENT B3 ;  /* 0x0000000000037941 */ /* 0x000fea0003800200 */
.L_x_524:
[----:B------:R-:W0:Y:S02]  /*1a5e0*/  LDC R5, c[0x0][0x3a0] ;  /* 0x0000e800ff057b82 */ /* 0x000e240000000800 */
[----:B0-----:R-:W-:-:S04]  /*1a5f0*/  ISETP.NE.AND P0, PT, R5, 0x1, PT ;  /* 0x000000010500780c */ /* 0x001fc80003f05270 */
[----:B------:R-:W-:-:S09]  /*1a600*/  FSEL R0, R13, R0, !P0 ;  /* 0x000000000d007208 */ /* 0x000fd20004000000 */
.L_x_523:
        /* <DEDUP_REMOVED lines=16> */
.L_x_535:
[----:B------:R-:W-:Y:S05]  /*1a710*/  BSYNC.RECONVERGENT B0 ;  /* 0x0000000000007941 */ /* 0x000fea0003800200 */
.L_x_534:
        /* <DEDUP_REMOVED lines=18> */
.L_x_539:
[----:B------:R-:W-:Y:S05]  /*1a840*/  BSYNC.RECONVERGENT B3 ;  /* 0x0000000000037941 */ /* 0x000fea0003800200 */
.L_x_538:
[----:B------:R-:W-:-:S07]  /*1a850*/  FSET.BF.LE.AND R14, R11, R5, PT ;  /* 0x000000050b0e720a */ /* 0x000fce0003803000 */
.L_x_537:
[----:B------:R-:W-:Y:S05]  /*1a860*/  BSYNC.RECONVERGENT B0 ;  /* 0x0000000000007941 */ /* 0x000fea0003800200 */
.L_x_536:
        /* <DEDUP_REMOVED lines=18> */
.L_x_543:
[----:B------:R-:W-:Y:S05]  /*1a990*/  BSYNC.RECONVERGENT B3 ;  /* 0x0000000000037941 */ /* 0x000fea0003800200 */
.L_x_542:
[----:B------:R-:W-:-:S07]  /*1a9a0*/  FSET.BF.LE.AND R11, R12, R5, PT ;  /* 0x000000050c0b720a */ /* 0x000fce0003803000 */
.L_x_541:
[----:B------:R-:W-:Y:S05]  /*1a9b0*/  BSYNC.RECONVERGENT B0 ;  /* 0x0000000000007941 */ /* 0x000fea0003800200 */
.L_x_540:
        /* <DEDUP_REMOVED lines=18> */
.L_x_547:
[----:B------:R-:W-:Y:S05]  /*1aae0*/  BSYNC.RECONVERGENT B3 ;  /* 0x0000000000037941 */ /* 0x000fea0003800200 */
.L_x_546:
[----:B------:R-:W-:-:S07]  /*1aaf0*/  FSET.BF.LE.AND R5, R0, R5, PT ;  /* 0x000000050005720a */ /* 0x000fce0003803000 */
.L_x_545:
[----:B------:R-:W-:Y:S05]  /*1ab00*/  BSYNC.RECONVERGENT B0 ;  /* 0x0000000000007941 */ /* 0x000fea0003800200 */
.L_x_544:
[----:B------:R-:W-:Y:S02]  /*1ab10*/  FSETP.NEU.AND P0, PT, R14, RZ, PT ;  /* 0x000000ff0e00720b */ /* 0x000fe40003f0d000 */
[----:B------:R-:W-:Y:S02]  /*1ab20*/  FSETP.NEU.AND P1, PT, R11, RZ, PT ;  /* 0x000000ff0b00720b */ /* 0x000fe40003f2d000 */
[----:B------:R-:W-:Y:S02]  /*1ab30*/  FSETP.NEU.AND P2, PT, R5, RZ, PT ;  /* 0x000000ff0500720b */ /* 0x000fe40003f4d000 */
[----:B------:R-:W-:Y:S02]  /*1ab40*/  FSEL R3, R3, R14, !P0 ;  /* 0x0000000e03037208 */ /* 0x000fe40004000000 */
[----:B------:R-:W-:Y:S02]  /*1ab50*/  FSEL R11, R2, R11, !P1 ;  /* 0x0000000b020b7208 */ /* 0x000fe40004800000 */
[----:B------:R-:W-:-:S07]  /*1ab60*/  FSEL R4, R4, R5, !P2 ;  /* 0x0000000504047208 */ /* 0x000fce0005000000 */
.L_x_5:
[----:B------:R-:W0:Y:S02]  /*1ab70*/  LDC.64 R6, c[0x0][0x388] ;  /* 0x0000e200ff067b82 */ /* 0x000e240000000a00 */
[----:B0-----:R-:W-:-:S05]  /*1ab80*/  IMAD.WIDE R30, R30, 0x4, R6 ;  /* 0x000000041e1e7825 */ /* 0x001fca00078e0206 */
[----:B-----5:R-:W-:Y:S04]  /*1ab90*/  STG.E desc[UR6][R30.64], R3 ;  /* 0x000000031e007986 */ /* 0x020fe8000c101906 */
[----:B------:R-:W-:Y:S04]  /*1aba0*/  STG.E desc[UR6][R30.64+0x4], R11 ;  /* 0x0000040b1e007986 */ /* 0x000fe8000c101906 */
[----:B------:R-:W-:Y:S04]  /*1abb0*/  STG.E desc[UR6][R30.64+0x8], R4 ;  /* 0x000008041e007986 */ /* 0x000fe8000c101906 */
[----:B------:R-:W2:Y:S04]  /*1abc0*/  LDG.E R37, desc[UR6][R36.64+0xc] ;  /* 0x00000c0624257981 */ /* 0x000ea8000c1e1900 */
[----:B--2---:R-:W-:Y:S01]  /*1abd0*/  STG.E desc[UR6][R30.64+0xc], R37 ;  /* 0x00000c251e007986 */ /* 0x004fe2000c101906 */
[----:B------:R-:W-:Y:S05]  /*1abe0*/  EXIT ;  /* 0x000000000000794d */ /* 0x000fea0003800000 */
        .weak           $__internal_0_$__cuda_sm20_rcp_rn_f32_slowpath
        .type           $__internal_0_$__cuda_sm20_rcp_rn_f32_slowpath,@function
        .size           $__internal_0_$__cuda_sm20_rcp_rn_f32_slowpath,($__internal_1_$__cuda_sm3x_div_rn_noftz_f32_slowpath - $__internal_0_$__cuda_sm20_rcp_rn_f32_slowpath)
$__internal_0_$__cuda_sm20_rcp_rn_f32_slowpath:
[----:B------:R-:W-:Y:S01]  /*1abf0*/  SHF.L.U32 R6, R7, 0x1, RZ ;  /* 0x0000000107067819 */ /* 0x000fe200000006ff */
[----:B------:R-:W-:Y:S03]  /*1ac00*/  BSSY.RECONVERGENT B0, `(.L_x_548) ;  /* 0x0000030000007945 */ /* 0x000fe60003800200 */
[----:B------:R-:W-:-:S04]  /*1ac10*/  SHF.R.U32.HI R6, RZ, 0x18, R6 ;  /* 0x00000018ff067819 */ /* 0x000fc80000011606 */
[----:B------:R-:W-:-:S13]  /*1ac20*/  ISETP.NE.U32.AND P1, PT, R6, RZ, PT ;  /* 0x000000ff0600720c */ /* 0x000fda0003f25070 */
[----:B------:R-:W-:Y:S05]  /*1ac30*/  @P1 BRA `(.L_x_549) ;  /* 0x0000000000281947 */ /* 0x000fea0003800000 */
[----:B------:R-:W-:-:S04]  /*1ac40*/  SHF.L.U32 R5, R7, 0x1, RZ ;  /* 0x0000000107057819 */ /* 0x000fc800000006ff */
[----:B------:R-:W-:-:S13]  /*1ac50*/  ISETP.NE.AND P1, PT, R5, RZ, PT ;  /* 0x000000ff0500720c */ /* 0x000fda0003f25270 */
[----:B------:R-:W-:Y:S01]  /*1ac60*/  @P1 FFMA R6, R7, 1.84467440737095516160e+19, RZ ;  /* 0x5f80000007061823 */ /* 0x000fe200000000ff */
[----:B------:R-:W-:Y:S08]  /*1ac70*/  @!P1 MUFU.RCP R8, R7 ;  /* 0x0000000700089308 */ /* 0x000ff00000001000 */
[----:B------:R-:W0:Y:S02]  /*1ac80*/  @P1 MUFU.RCP R5, R6 ;  /* 0x0000000600051308 */ /* 0x000e240000001000 */
[----:B0-----:R-:W-:-:S04]  /*1ac90*/  @P1 FFMA R16, R6, R5, -1 ;  /* 0xbf80000006101423 */ /* 0x001fc80000000005 */
[----:B------:R-:W-:-:S04]  /*1aca0*/  @P1 FADD.FTZ R16, -R16, -RZ ;  /* 0x800000ff10101221 */ /* 0x000fc80000010100 */
[----:B------:R-:W-:-:S04]  /*1acb0*/  @P1 FFMA R16, R5, R16, R5 ;  /* 0x0000001005101223 */ /* 0x000fc80000000005 */
[----:B------:R-:W-:Y:S01]  /*1acc0*/  @P1 FFMA R8, R16, 1.84467440737095516160e+19, RZ ;  /* 0x5f80000010081823 */ /* 0x000fe200000000ff */
[----:B------:R-:W-:Y:S06]  /*1acd0*/  BRA `(.L_x_550) ;  /* 0x0000000000887947 */ /* 0x000fec0003800000 */
.L_x_549:
[----:B------:R-:W-:-:S04]  /*1ace0*/  IADD3 R5, PT, PT, R6, -0xfd, RZ ;  /* 0xffffff0306057810 */ /* 0x000fc80007ffe0ff */
[----:B------:R-:W-:-:S13]  /*1acf0*/  ISETP.GT.U32.AND P1, PT, R5, 0x1, PT ;  /* 0x000000010500780c */ /* 0x000fda0003f24070 */
[----:B------:R-:W-:Y:S05]  /*1ad00*/  @P1 BRA `(.L_x_551) ;  /* 0x0000000000781947 */ /* 0x000fea0003800000 */
[----:B------:R-:W-:Y:S01]  /*1ad10*/  LOP3.LUT R21, R7, 0x7fffff, RZ, 0xc0, !PT ;  /* 0x007fffff07157812 */ /* 0x000fe200078ec0ff */
[----:B------:R-:W-:-:S03]  /*1ad20*/  HFMA2 R8, -RZ, RZ, 0, 1.78813934326171875e-07 ;  /* 0x00000003ff087431 */ /* 0x000fc600000001ff */
[----:B------:R-:W-:-:S04]  /*1ad30*/  LOP3.LUT R21, R21, 0x3f800000, RZ, 0xfc, !PT ;  /* 0x3f80000015157812 */ /* 0x000fc800078efcff */
[----:B------:R-:W0:Y:S01]  /*1ad40*/  MUFU.RCP R16, R21 ;  /* 0x0000001500107308 */ /* 0x000e220000001000 */
[----:B------:R-:W-:Y:S01]  /*1ad50*/  SHF.L.U32 R8, R8, R5, RZ ;  /* 0x0000000508087219 */ /* 0x000fe200000006ff */
[----:B0-----:R-:W-:-:S04]  /*1ad60*/  FFMA R9, R21, R16, -1 ;  /* 0xbf80000015097423 */ /* 0x001fc80000000010 */
[----:B------:R-:W-:-:S04]  /*1ad70*/  FADD.FTZ R9, -R9, -RZ ;  /* 0x800000ff09097221 */ /* 0x000fc80000010100 */
[CCC-:B------:R-:W-:Y:S01]  /*1ad80*/  FFMA.RM R24, R16.reuse, R9.reuse, R16.reuse ;  /* 0x0000000910187223 */ /* 0x1c0fe20000004010 */
[----:B------:R-:W-:-:S04]  /*1ad90*/  FFMA.RP R9, R16, R9, R16 ;  /* 0x0000000910097223 */ /* 0x000fc80000008010 */
[C---:B------:R-:W-:Y:S02]  /*1ada0*/  LOP3.LUT R16, R24.reuse, 0x7fffff, RZ, 0xc0, !PT ;  /* 0x007fffff18107812 */ /* 0x040fe400078ec0ff */
[----:B------:R-:W-:Y:S02]  /*1adb0*/  FSETP.NEU.FTZ.AND P1, PT, R24, R9, PT ;  /* 0x000000091800720b */ /* 0x000fe40003f3d000 */
[----:B------:R-:W-:Y:S02]  /*1adc0*/  LOP3.LUT R16, R16, 0x800000, RZ, 0xfc, !PT ;  /* 0x0080000010107812 */ /* 0x000fe400078efcff */
[----:B------:R-:W-:Y:S02]  /*1add0*/  SEL R9, RZ, 0xffffffff, !P1 ;  /* 0xffffffffff097807 */ /* 0x000fe40004800000 */
[----:B------:R-:W-:Y:S02]  /*1ade0*/  LOP3.LUT R8, R8, R16, RZ, 0xc0, !PT ;  /* 0x0000001008087212 */ /* 0x000fe400078ec0ff */
[----:B------:R-:W-:-:S02]  /*1adf0*/  IADD3 R9, PT, PT, -R9, RZ, RZ ;  /* 0x000000ff09097210 */ /* 0x000fc40007ffe1ff */
[-C--:B------:R-:W-:Y:S02]  /*1ae00*/  SHF.R.U32.HI R8, RZ, R5.reuse, R8 ;  /* 0x00000005ff087219 */ /* 0x080fe40000011608 */
[----:B------:R-:W-:Y:S02]  /*1ae10*/  LOP3.LUT P2, RZ, R9, R5, R16, 0xf8, !PT ;  /* 0x0000000509ff7212 */ /* 0x000fe4000784f810 */
[C---:B------:R-:W-:Y:S02]  /*1ae20*/  LOP3.LUT P1, RZ, R8.reuse, 0x1, RZ, 0xc0, !PT ;  /* 0x0000000108ff7812 */ /* 0x040fe4000782c0ff */
[----:B------:R-:W-:-:S04]  /*1ae30*/  LOP3.LUT P3, RZ, R8, 0x2, RZ, 0xc0, !PT ;  /* 0x0000000208ff7812 */ /* 0x000fc8000786c0ff */
[----:B------:R-:W-:Y:S02]  /*1ae40*/  PLOP3.LUT P1, PT, P1, P2, P3, 0xe0, 0x0 ;  /* 0x000000000000781c */ /* 0x000fe40000f25c30 */
[----:B------:R-:W-:Y:S02]  /*1ae50*/  LOP3.LUT P2, RZ, R7, 0x7fffff, RZ, 0xc0, !PT ;  /* 0x007fffff07ff7812 */ /* 0x000fe4000784c0ff */
[----:B------:R-:W-:-:S04]  /*1ae60*/  SEL R5, RZ, 0x1, !P1 ;  /* 0x00000001ff057807 */ /* 0x000fc80004800000 */
[----:B------:R-:W-:-:S04]  /*1ae70*/  IADD3 R5, PT, PT, -R5, RZ, RZ ;  /* 0x000000ff05057210 */ /* 0x000fc80007ffe1ff */
[----:B------:R-:W-:Y:S02]  /*1ae80*/  ISETP.GE.AND P1, PT, R5, RZ, PT ;  /* 0x000000ff0500720c */ /* 0x000fe40003f26270 */
[----:B------:R-:W-:-:S04]  /*1ae90*/  IADD3 R5, PT, PT, R6, -0xfc, RZ ;  /* 0xffffff0406057810 */ /* 0x000fc80007ffe0ff */
[----:B------:R-:W-:-:S07]  /*1aea0*/  SHF.R.U32.HI R8, RZ, R5, R16 ;  /* 0x00000005ff087219 */ /* 0x000fce0000011610 */
[----:B------:R-:W-:-:S04]  /*1aeb0*/  @!P1 IADD3 R8, PT, PT, R8, 0x1, RZ ;  /* 0x0000000108089810 */ /* 0x000fc80007ffe0ff */
[----:B------:R-:W-:-:S04]  /*1aec0*/  @!P2 SHF.L.U32 R8, R8, 0x1, RZ ;  /* 0x000000010808a819 */ /* 0x000fc800000006ff */
[----:B------:R-:W-:Y:S01]  /*1aed0*/  LOP3.LUT R8, R8, 0x80000000, R7, 0xf8, !PT ;  /* 0x8000000008087812 */ /* 0x000fe200078ef807 */
[----:B------:R-:W-:Y:S06]  /*1aee0*/  BRA `(.L_x_550) ;  /* 0x0000000000047947 */ /* 0x000fec0003800000 */
.L_x_551:
[----:B------:R0:W1:Y:S02]  /*1aef0*/  MUFU.RCP R8, R7 ;  /* 0x0000000700087308 */ /* 0x0000640000001000 */
.L_x_550:
[----:B------:R-:W-:Y:S05]  /*1af00*/  BSYNC.RECONVERGENT B0 ;  /* 0x0000000000007941 */ /* 0x000fea0003800200 */
.L_x_548:
[----:B0-----:R-:W-:Y:S01]  /*1af10*/  HFMA2 R7, -RZ, RZ, 0, 0 ;  /* 0x00000000ff077431 */ /* 0x001fe200000001ff */
[----:B------:R-:W-:-:S04]  /*1af20*/  MOV R6, R10 ;  /* 0x0000000a00067202 */ /* 0x000fc80000000f00 */
[----:B-1----:R-:W-:Y:S05]  /*1af30*/  RET.REL.NODEC R6 `(_Z16VideoGradeKernelPKfPfiiiiiifffffffffffffffffffff) ;  /* 0xfffffe5006307950 */ /* 0x002fea0003c3ffff */
        .weak           $__internal_1_$__cuda_sm3x_div_rn_noftz_f32_slowpath
        .type           $__internal_1_$__cuda_sm3x_div_rn_noftz_f32_slowpath,@function
        .size           $__internal_1_$__cuda_sm3x_div_rn_noftz_f32_slowpath,(.L_x_651 - $__internal_1_$__cuda_sm3x_div_rn_noftz_f32_slowpath)
$__internal_1_$__cuda_sm3x_div_rn_noftz_f32_slowpath:
[----:B------:R-:W-:Y:S01]  /*1af40*/  SHF.R.U32.HI R10, RZ, 0x17, R6 ;  /* 0x00000017ff0a7819 */ /* 0x000fe20000011606 */
[----:B------:R-:W-:Y:S01]  /*1af50*/  BSSY.RECONVERGENT B1, `(.L_x_552) ;  /* 0x0000062000017945 */ /* 0x000fe20003800200 */
[----:B------:R-:W-:Y:S02]  /*1af60*/  SHF.R.U32.HI R8, RZ, 0x17, R5 ;  /* 0x00000017ff087819 */ /* 0x000fe40000011605 */
[----:B------:R-:W-:Y:S02]  /*1af70*/  LOP3.LUT R10, R10, 0xff, RZ, 0xc0, !PT ;  /* 0x000000ff0a0a7812 */ /* 0x000fe400078ec0ff */
[----:B------:R-:W-:Y:S02]  /*1af80*/  LOP3.LUT R8, R8, 0xff, RZ, 0xc0, !PT ;  /* 0x000000ff08087812 */ /* 0x000fe400078ec0ff */
[----:B------:R-:W-:Y:S02]  /*1af90*/  IADD3 R9, PT, PT, R10, -0x1, RZ ;  /* 0xffffffff0a097810 */ /* 0x000fe40007ffe0ff */
[----:B------:R-:W-:-:S02]  /*1afa0*/  IADD3 R7, PT, PT, R8, -0x1, RZ ;  /* 0xffffffff08077810 */ /* 0x000fc40007ffe0ff */
[----:B------:R-:W-:-:S04]  /*1afb0*/  ISETP.GT.U32.AND P1, PT, R9, 0xfd, PT ;  /* 0x000000fd0900780c */ /* 0x000fc80003f24070 */
[----:B------:R-:W-:-:S13]  /*1afc0*/  ISETP.GT.U32.OR P1, PT, R7, 0xfd, P1 ;  /* 0x000000fd0700780c */ /* 0x000fda0000f24470 */
[----:B------:R-:W-:Y:S01]  /*1afd0*/  @!P1 MOV R33, RZ ;  /* 0x000000ff00219202 */ /* 0x000fe20000000f00 */
[----:B------:R-:W-:Y:S06]  /*1afe0*/  @!P1 BRA `(.L_x_553) ;  /* 0x00000000005c9947 */ /* 0x000fec0003800000 */
[----:B------:R-:W-:Y:S02]  /*1aff0*/  FSETP.GTU.FTZ.AND P1, PT, |R5|, +INF , PT ;  /* 0x7f8000000500780b */ /* 0x000fe40003f3c200 */
[----:B------:R-:W-:-:S04]  /*1b000*/  FSETP.GTU.FTZ.AND P2, PT, |R6|, +INF , PT ;  /* 0x7f8000000600780b */ /* 0x000fc80003f5c200 */
[----:B------:R-:W-:-:S13]  /*1b010*/  PLOP3.LUT P1, PT, P1, P2, PT, 0xf8, 0x8f ;  /* 0x00000000008f781c */ /* 0x000fda0000f25f70 */
[----:B------:R-:W-:Y:S05]  /*1b020*/  @P1 BRA `(.L_x_554) ;  /* 0x00000004004c1947 */ /* 0x000fea0003800000 */
[----:B------:R-:W-:-:S13]  /*1b030*/  LOP3.LUT P1, RZ, R6, 0x7fffffff, R5, 0xc8, !PT ;  /* 0x7fffffff06ff7812 */ /* 0x000fda000782c805 */
[----:B------:R-:W-:Y:S05]  /*1b040*/  @!P1 BRA `(.L_x_555) ;  /* 0x00000004003c9947 */ /* 0x000fea0003800000 */
[C---:B------:R-:W-:Y:S02]  /*1b050*/  FSETP.NEU.FTZ.AND P4, PT, |R5|.reuse, +INF , PT ;  /* 0x7f8000000500780b */ /* 0x040fe40003f9d200 */
[----:B------:R-:W-:Y:S02]  /*1b060*/  FSETP.NEU.FTZ.AND P2, PT, |R6|, +INF , PT ;  /* 0x7f8000000600780b */ /* 0x000fe40003f5d200 */
[----:B------:R-:W-:-:S11]  /*1b070*/  FSETP.NEU.FTZ.AND P1, PT, |R5|, +INF , PT ;  /* 0x7f8000000500780b */ /* 0x000fd60003f3d200 */
[----:B------:R-:W-:Y:S05]  /*1b080*/  @!P2 BRA !P4, `(.L_x_555) ;  /* 0x00000004002ca947 */ /* 0x000fea0006000000 */
[----:B------:R-:W-:-:S04]  /*1b090*/  LOP3.LUT P4, RZ, R5, 0x7fffffff, RZ, 0xc0, !PT ;  /* 0x7fffffff05ff7812 */ /* 0x000fc8000788c0ff */
[----:B------:R-:W-:-:S13]  /*1b0a0*/  PLOP3.LUT P2, PT, P2, P4, PT, 0x2f, 0xf2 ;  /* 0x0000000000f2781c */ /* 0x000fda0001748577 */
[----:B------:R-:W-:Y:S05]  /*1b0b0*/  @P2 BRA `(.L_x_556) ;  /* 0x0000000400182947 */ /* 0x000fea0003800000 */
[----:B------:R-:W-:-:S04]  /*1b0c0*/  LOP3.LUT P2, RZ, R6, 0x7fffffff, RZ, 0xc0, !PT ;  /* 0x7fffffff06ff7812 */ /* 0x000fc8000784c0ff */
[----:B------:R-:W-:-:S13]  /*1b0d0*/  PLOP3.LUT P1, PT, P1, P2, PT, 0x2f, 0xf2 ;  /* 0x0000000000f2781c */ /* 0x000fda0000f24577 */
[----:B------:R-:W-:Y:S05]  /*1b0e0*/  @P1 BRA `(.L_x_557) ;  /* 0x0000000400001947 */ /* 0x000fea0003800000 */
[----:B------:R-:W-:Y:S02]  /*1b0f0*/  ISETP.GE.AND P1, PT, R7, RZ, PT ;  /* 0x000000ff0700720c */ /* 0x000fe40003f26270 */
[----:B------:R-:W-:-:S11]  /*1b100*/  ISETP.GE.AND P2, PT, R9, RZ, PT ;  /* 0x000000ff0900720c */ /* 0x000fd60003f46270 */
[----:B------:R-:W-:Y:S01]  /*1b110*/  @P1 MOV R33, RZ ;  /* 0x000000ff00211202 */ /* 0x000fe20000000f00 */
[----:B------:R-:W-:Y:S01]  /*1b120*/  @!P1 FFMA R5, R5, 1.84467440737095516160e+19, RZ ;  /* 0x5f80000005059823 */ /* 0x000fe200000000ff */
[----:B------:R-:W-:Y:S01]  /*1b130*/  @!P1 MOV R33, 0xffffffc0 ;  /* 0xffffffc000219802 */ /* 0x000fe20000000f00 */
[----:B------:R-:W-:-:S03]  /*1b140*/  @!P2 FFMA R6, R6, 1.84467440737095516160e+19, RZ ;  /* 0x5f8000000606a823 */ /* 0x000fc600000000ff */
[----:B------:R-:W-:-:S07]  /*1b150*/  @!P2 IADD3 R33, PT, PT, R33, 0x40, RZ ;  /* 0x000000402121a810 */ /* 0x000fce0007ffe0ff */
.L_x_553:
[----:B------:R-:W-:Y:S01]  /*1b160*/  LEA R9, R10, 0xc0800000, 0x17 ;  /* 0xc08000000a097811 */ /* 0x000fe200078eb8ff */
[----:B------:R-:W-:Y:S01]  /*1b170*/  BSSY.RECONVERGENT B2, `(.L_x_558) ;  /* 0x0000036000027945 */ /* 0x000fe20003800200 */
[----:B------:R-:W-:Y:S02]  /*1b180*/  IADD3 R7, PT, PT, R8, -0x7f, RZ ;  /* 0xffffff8108077810 */ /* 0x000fe40007ffe0ff */
[----:B------:R-:W-:Y:S02]  /*1b190*/  IADD3 R9, PT, PT, -R9, R6, RZ ;  /* 0x0000000609097210 */ /* 0x000fe40007ffe1ff */
[C---:B------:R-:W-:Y:S01]  /*1b1a0*/  IADD3 R10, PT, PT, R7.reuse, 0x7f, -R10 ;  /* 0x0000007f070a7810 */ /* 0x040fe20007ffe80a */
[----:B------:R-:W-:Y:S01]  /*1b1b0*/  IMAD R8, R7, -0x800000, R5 ;  /* 0xff80000007087824 */ /* 0x000fe200078e0205 */
[----:B------:R0:W1:Y:S02]  /*1b1c0*/  MUFU.RCP R6, R9 ;  /* 0x0000000900067308 */ /* 0x0000640000001000 */
[----:B------:R-:W-:Y:S01]  /*1b1d0*/  IADD3 R10, PT, PT, R10, R33, RZ ;  /* 0x000000210a0a7210 */ /* 0x000fe20007ffe0ff */
[----:B0-----:R-:W-:-:S04]  /*1b1e0*/  FADD.FTZ R9, -R9, -RZ ;  /* 0x800000ff09097221 */ /* 0x001fc80000010100 */
[----:B-1----:R-:W-:-:S04]  /*1b1f0*/  FFMA R35, R6, R9, 1 ;  /* 0x3f80000006237423 */ /* 0x002fc80000000009 */
[----:B------:R-:W-:-:S04]  /*1b200*/  FFMA R6, R6, R35, R6 ;  /* 0x0000002306067223 */ /* 0x000fc80000000006 */
[----:B------:R-:W-:-:S04]  /*1b210*/  FFMA R5, R8, R6, RZ ;  /* 0x0000000608057223 */ /* 0x000fc800000000ff */
[----:B------:R-:W-:-:S04]  /*1b220*/  FFMA R7, R9, R5, R8 ;  /* 0x0000000509077223 */ /* 0x000fc80000000008 */
[----:B------:R-:W-:-:S04]  /*1b230*/  FFMA R7, R6, R7, R5 ;  /* 0x0000000706077223 */ /* 0x000fc80000000005 */
[----:B------:R-:W-:-:S04]  /*1b240*/  FFMA R8, R9, R7, R8 ;  /* 0x0000000709087223 */ /* 0x000fc80000000008 */
[----:B------:R-:W-:-:S05]  /*1b250*/  FFMA R5, R6, R8, R7 ;  /* 0x0000000806057223 */ /* 0x000fca0000000007 */
[----:B------:R-:W-:-:S04]  /*1b260*/  SHF.R.U32.HI R9, RZ, 0x17, R5 ;  /* 0x00000017ff097819 */ /* 0x000fc80000011605 */
[----:B------:R-:W-:-:S04]  /*1b270*/  LOP3.LUT R9, R9, 0xff, RZ, 0xc0, !PT ;  /* 0x000000ff09097812 */ /* 0x000fc800078ec0ff */
[----:B------:R-:W-:-:S04]  /*1b280*/  IADD3 R9, PT, PT, R9, R10, RZ ;  /* 0x0000000a09097210 */ /* 0x000fc80007ffe0ff */
[----:B------:R-:W-:-:S04]  /*1b290*/  IADD3 R33, PT, PT, R9, -0x1, RZ ;  /* 0xffffffff09217810 */ /* 0x000fc80007ffe0ff */
[----:B------:R-:W-:-:S13]  /*1b2a0*/  ISETP.GE.U32.AND P1, PT, R33, 0xfe, PT ;  /* 0x000000fe2100780c */ /* 0x000fda0003f26070 */
[----:B------:R-:W-:Y:S05]  /*1b2b0*/  @!P1 BRA `(.L_x_559) ;  /* 0x0000000000809947 */ /* 0x000fea0003800000 */
[----:B------:R-:W-:-:S13]  /*1b2c0*/  ISETP.GT.AND P1, PT, R9, 0xfe, PT ;  /* 0x000000fe0900780c */ /* 0x000fda0003f24270 */
[----:B------:R-:W-:Y:S05]  /*1b2d0*/  @P1 BRA `(.L_x_560) ;  /* 0x00000000006c1947 */ /* 0x000fea0003800000 */
[----:B------:R-:W-:-:S13]  /*1b2e0*/  ISETP.GE.AND P1, PT, R9, 0x1, PT ;  /* 0x000000010900780c */ /* 0x000fda0003f26270 */
[----:B------:R-:W-:Y:S05]  /*1b2f0*/  @P1 BRA `(.L_x_561) ;  /* 0x0000000000741947 */ /* 0x000fea0003800000 */
[----:B------:R-:W-:Y:S02]  /*1b300*/  ISETP.GE.AND P1, PT, R9, -0x18, PT ;  /* 0xffffffe80900780c */ /* 0x000fe40003f26270 */
[----:B------:R-:W-:-:S11]  /*1b310*/  LOP3.LUT R5, R5, 0x80000000, RZ, 0xc0, !PT ;  /* 0x8000000005057812 */ /* 0x000fd600078ec0ff */
[----:B------:R-:W-:Y:S05]  /*1b320*/  @!P1 BRA `(.L_x_561) ;  /* 0x0000000000689947 */ /* 0x000fea0003800000 */
[CCC-:B------:R-:W-:Y:S01]  /*1b330*/  FFMA.RZ R10, R6.reuse, R8.reuse, R7.reuse ;  /* 0x00000008060a7223 */ /* 0x1c0fe2000000c007 */
[CCC-:B------:R-:W-:Y:S01]  /*1b340*/  FFMA.RP R33, R6.reuse, R8.reuse, R7.reuse ;  /* 0x0000000806217223 */ /* 0x1c0fe20000008007 */
[----:B------:R-:W-:Y:S01]  /*1b350*/  FFMA.RM R6, R6, R8, R7 ;  /* 0x0000000806067223 */ /* 0x000fe20000004007 */
[----:B------:R-:W-:Y:S02]  /*1b360*/  ISETP.NE.AND P4, PT, R9, RZ, PT ;  /* 0x000000ff0900720c */ /* 0x000fe40003f85270 */
[----:B------:R-:W-:Y:S02]  /*1b370*/  LOP3.LUT R10, R10, 0x7fffff, RZ, 0xc0, !PT ;  /* 0x007fffff0a0a7812 */ /* 0x000fe400078ec0ff */
[----:B------:R-:W-:Y:S02]  /*1b380*/  FSETP.NEU.FTZ.AND P1, PT, R33, R6, PT ;  /* 0x000000062100720b */ /* 0x000fe40003f3d000 */
[----:B------:R-:W-:Y:S02]  /*1b390*/  IADD3 R6, PT, PT, R9, 0x20, RZ ;  /* 0x0000002009067810 */ /* 0x000fe40007ffe0ff */
[----:B------:R-:W-:-:S02]  /*1b3a0*/  LOP3.LUT R7, R10, 0x800000, RZ, 0xfc, !PT ;  /* 0x008000000a077812 */ /* 0x000fc400078efcff */
[C---:B------:R-:W-:Y:S02]  /*1b3b0*/  ISETP.NE.AND P2, PT, R9.reuse, RZ, PT ;  /* 0x000000ff0900720c */ /* 0x040fe40003f45270 */
[----:B------:R-:W-:Y:S02]  /*1b3c0*/  IADD3 R9, PT, PT, -R9, RZ, RZ ;  /* 0x000000ff09097210 */ /* 0x000fe40007ffe1ff */
[----:B------:R-:W-:Y:S02]  /*1b3d0*/  SHF.L.U32 R6, R7, R6, RZ ;  /* 0x0000000607067219 */ /* 0x000fe400000006ff */
[----:B------:R-:W-:Y:S02]  /*1b3e0*/  SEL R8, R9, RZ, P4 ;  /* 0x000000ff09087207 */ /* 0x000fe40002000000 */
[----:B------:R-:W-:Y:S02]  /*1b3f0*/  ISETP.NE.AND P2, PT, R6, RZ, P2 ;  /* 0x000000ff0600720c */ /* 0x000fe40001745270 */
[----:B------:R-:W-:-:S02]  /*1b400*/  SHF.R.U32.HI R9, RZ, R8, R7 ;  /* 0x00000008ff097219 */ /* 0x000fc40000011607 */
[----:B------:R-:W-:Y:S02]  /*1b410*/  PLOP3.LUT P1, PT, P1, P2, PT, 0xf8, 0x8f ;  /* 0x00000000008f781c */ /* 0x000fe40000f25f70 */
[----:B------:R-:W-:Y:S02]  /*1b420*/  SHF.R.U32.HI R7, RZ, 0x1, R9 ;  /* 0x00000001ff077819 */ /* 0x000fe40000011609 */
[----:B------:R-:W-:-:S04]  /*1b430*/  SEL R6, RZ, 0x1, !P1 ;  /* 0x00000001ff067807 */ /* 0x000fc80004800000 */
[----:B------:R-:W-:-:S04]  /*1b440*/  LOP3.LUT R6, R6, 0x1, R7, 0xf8, !PT ;  /* 0x0000000106067812 */ /* 0x000fc800078ef807 */
[----:B------:R-:W-:-:S04]  /*1b450*/  LOP3.LUT R6, R6, R9, RZ, 0xc0, !PT ;  /* 0x0000000906067212 */ /* 0x000fc800078ec0ff */
[----:B------:R-:W-:-:S04]  /*1b460*/  IADD3 R6, PT, PT, R7, R6, RZ ;  /* 0x0000000607067210 */ /* 0x000fc80007ffe0ff */
[----:B------:R-:W-:Y:S01]  /*1b470*/  LOP3.LUT R5, R6, R5, RZ, 0xfc, !PT ;  /* 0x0000000506057212 */ /* 0x000fe200078efcff */
[----:B------:R-:W-:Y:S06]  /*1b480*/  BRA `(.L_x_561) ;  /* 0x0000000000107947 */ /* 0x000fec0003800000 */
.L_x_560:
[----:B------:R-:W-:-:S04]  /*1b490*/  LOP3.LUT R5, R5, 0x80000000, RZ, 0xc0, !PT ;  /* 0x8000000005057812 */ /* 0x000fc800078ec0ff */
[----:B------:R-:W-:Y:S01]  /*1b4a0*/  LOP3.LUT R5, R5, 0x7f800000, RZ, 0xfc, !PT ;  /* 0x7f80000005057812 */ /* 0x000fe200078efcff */
[----:B------:R-:W-:Y:S06]  /*1b4b0*/  BRA `(.L_x_561) ;  /* 0x0000000000047947 */ /* 0x000fec0003800000 */
.L_x_559:
[----:B------:R-:W-:-:S07]  /*1b4c0*/  LEA R5, R10, R5, 0x17 ;  /* 0x000000050a057211 */ /* 0x000fce00078eb8ff */
.L_x_561:
[----:B------:R-:W-:Y:S05]  /*1b4d0*/  BSYNC.RECONVERGENT B2 ;  /* 0x0000000000027941 */ /* 0x000fea0003800200 */
.L_x_558:
[----:B------:R-:W-:Y:S05]  /*1b4e0*/  BRA `(.L_x_562) ;  /* 0x0000000000207947 */ /* 0x000fea0003800000 */
.L_x_557:
[----:B------:R-:W-:-:S04]  /*1b4f0*/  LOP3.LUT R5, R6, 0x80000000, R5, 0x48, !PT ;  /* 0x8000000006057812 */ /* 0x000fc800078e4805 */
[----:B------:R-:W-:Y:S01]  /*1b500*/  LOP3.LUT R5, R5, 0x7f800000, RZ, 0xfc, !PT ;  /* 0x7f80000005057812 */ /* 0x000fe200078efcff */
[----:B------:R-:W-:Y:S06]  /*1b510*/  BRA `(.L_x_562) ;  /* 0x0000000000147947 */ /* 0x000fec0003800000 */
.L_x_556:
[----:B------:R-:W-:Y:S01]  /*1b520*/  LOP3.LUT R5, R6, 0x80000000, R5, 0x48, !PT ;  /* 0x8000000006057812 */ /* 0x000fe200078e4805 */
[----:B------:R-:W-:Y:S06]  /*1b530*/  BRA `(.L_x_562) ;  /* 0x00000000000c7947 */ /* 0x000fec0003800000 */
.L_x_555:
[----:B------:R-:W0:Y:S01]  /*1b540*/  MUFU.RSQ R5, -QNAN ;  /* 0xffc0000000057908 */ /* 0x000e220000001400 */
[----:B------:R-:W-:Y:S05]  /*1b550*/  BRA `(.L_x_562) ;  /* 0x0000000000047947 */ /* 0x000fea0003800000 */
.L_x_554:
[----:B------:R-:W-:-:S07]  /*1b560*/  FADD.FTZ R5, R5, R6 ;  /* 0x0000000605057221 */ /* 0x000fce0000010000 */
.L_x_562:
[----:B------:R-:W-:Y:S05]  /*1b570*/  BSYNC.RECONVERGENT B1 ;  /* 0x0000000000017941 */ /* 0x000fea0003800200 */
.L_x_552:
[----:B------:R-:W-:-:S04]  /*1b580*/  HFMA2 R35, -RZ, RZ, 0, 0 ;  /* 0x00000000ff237431 */ /* 0x000fc800000001ff */
[----:B0-----:R-:W-:Y:S05]  /*1b590*/  RET.REL.NODEC R34 `(_Z16VideoGradeKernelPKfPfiiiiiifffffffffffffffffffff) ;  /* 0xfffffe4822987950 */ /* 0x001fea0003c3ffff */
.L_x_563:
[----:B------:R-:W-:-:S00]  /*1b5a0*/  BRA `(.L_x_563) ;  /* 0xfffffffc00fc7947 */ /* 0x000fc0000383ffff */
[----:B------:R-:W-:-:S00]  /*1b5b0*/  NOP ;  /* 0x0000000000007918 */ /* 0x000fc00000000000 */
        /* <DEDUP_REMOVED lines=12> */
.L_x_651:


//--------------------- .nv.shared.reserved.0     --------------------------
	.section	.nv.shared.reserved.0,"aw",@nobits
	.weak		__nv_reservedSMEM_offset_0_alias
	.size		__nv_reservedSMEM_offset_0_alias, 0, 64
	.other		__nv_reservedSMEM_offset_0_alias,@"STO_CUDA_RESERVED_SHARED STV_DEFAULT"
__nv_reservedSMEM_offset_0_alias:
	.zero		0
	.zero		64


//--------------------- .nv.constant0._Z16VideoGradeKernelPKfPfiiiiiifffffffffffffffffffff --------------------------
	.section	.nv.constant0._Z16VideoGradeKernelPKfPfiiiiiifffffffffffffffffffff,"a",@progbits
	.sectionflags	@""
	.align	4
.nv.constant0._Z16VideoGradeKernelPKfPfiiiiiifffffffffffffffffffff:
	.zero		1020


//--------------------- SYMBOLS --------------------------

	.type		.nv.reservedSmem.offset0,@object
	.size		.nv.reservedSmem.offset0,0x4
